	.target	sm_90a

	.elftype	@"ET_EXEC"


//--------------------- .note.nv.tkinfo           --------------------------
	.section	.note.nv.tkinfo,"",@"SHT_NOTE"
	.sectionflags	@"SHF_NOTE_NV_TKINFO"
	.tkinfo
        /*0018*/ 	.word	0x00000002
        /*0030*/ 	.string	""
        /*0030*/ 	.string	"ptxas"
        /*0030*/ 	.string	"Cuda compilation tools, release 13.0, V13.0.88"
        /*0030*/ 	.string	"Build cuda_13.0.r13.0/compiler.36424714_0"
        /*0030*/ 	.string	"-v  -suppress-debug-info  -lineinfo  -arch sm_90a "



//--------------------- .note.nv.cuinfo           --------------------------
	.section	.note.nv.cuinfo,"",@"SHT_NOTE"
	.sectionflags	@"SHF_NOTE_NV_CUINFO"
        /*0018*/ 	.short	0x0002
        /*001a*/ 	.short	0x005a
        /*001c*/ 	.short	0x0082
	.zero		2


//--------------------- .nv.info                  --------------------------
	.section	.nv.info,"",@"SHT_CUDA_INFO"
	.align	4


	//----- nvinfo : EIATTR_REGCOUNT
	.align		4
        /*0000*/ 	.byte	0x04, 0x2f
        /*0002*/ 	.short	(.L_1 - .L_0)
	.align		4
.L_0:
        /*0004*/ 	.word	index@(matmul_kernel)
        /*0008*/ 	.word	0x000000ff


	//----- nvinfo : EIATTR_FRAME_SIZE
	.align		4
.L_1:
        /*000c*/ 	.byte	0x04, 0x11
        /*000e*/ 	.short	(.L_3 - .L_2)
	.align		4
.L_2:
        /*0010*/ 	.word	index@(matmul_kernel)
        /*0014*/ 	.word	0x00000ce0


	//----- nvinfo : EIATTR_MIN_STACK_SIZE
	.align		4
.L_3:
        /*0018*/ 	.byte	0x04, 0x12
        /*001a*/ 	.short	(.L_5 - .L_4)
	.align		4
.L_4:
        /*001c*/ 	.word	index@(matmul_kernel)
        /*0020*/ 	.word	0x00000ce0
.L_5:


//--------------------- .nv.compat                --------------------------
	.section	.nv.compat,"",@"SHT_CUDA_COMPAT_INFO"
	.align	4
        /*0000*/ 	.byte	0x02, 0x09, 0x01, 0x00, 0x02, 0x02, 0x04, 0x00, 0x02, 0x05, 0x05, 0x00, 0x03, 0x07, 0x01, 0x01
        /*0010*/ 	.byte	0x02, 0x03, 0x00, 0x00, 0x02, 0x06, 0x01, 0x00, 0x04, 0x0b, 0x08, 0x00, 0x00, 0x00, 0x00, 0x00
        /*0020*/ 	.byte	0x00, 0x00, 0x00, 0x00


//--------------------- .nv.info.matmul_kernel    --------------------------
	.section	.nv.info.matmul_kernel,"",@"SHT_CUDA_INFO"
	.sectionflags	@""
	.align	4


	//----- nvinfo : EIATTR_CUDA_API_VERSION
	.align		4
        /*0000*/ 	.byte	0x04, 0x37
        /*0002*/ 	.short	(.L_7 - .L_6)
.L_6:
        /*0004*/ 	.word	0x00000082


	//----- nvinfo : EIATTR_KPARAM_INFO
	.align		4
.L_7:
        /*0008*/ 	.byte	0x04, 0x17
        /*000a*/ 	.short	(.L_9 - .L_8)
.L_8:
        /*000c*/ 	.word	0x00000000
        /*0010*/ 	.short	0x000d
        /*0012*/ 	.short	0x0048
        /*0014*/ 	.byte	0x00, 0xf4, 0x21, 0x00


	//----- nvinfo : EIATTR_KPARAM_INFO
	.align		4
.L_9:
        /*0018*/ 	.byte	0x04, 0x17
        /*001a*/ 	.short	(.L_11 - .L_10)
.L_10:
        /*001c*/ 	.word	0x00000000
        /*0020*/ 	.short	0x000c
        /*0022*/ 	.short	0x0040
        /*0024*/ 	.byte	0x00, 0xf4, 0x21, 0x00


	//----- nvinfo : EIATTR_KPARAM_INFO
	.align		4
.L_11:
        /*0028*/ 	.byte	0x04, 0x17
        /*002a*/ 	.short	(.L_13 - .L_12)
.L_12:
        /*002c*/ 	.word	0x00000000
        /*0030*/ 	.short	0x000b
        /*0032*/ 	.short	0x0038
        /*0034*/ 	.byte	0x00, 0xf0, 0x11, 0x00


	//----- nvinfo : EIATTR_KPARAM_INFO
	.align		4
.L_13:
        /*0038*/ 	.byte	0x04, 0x17
        /*003a*/ 	.short	(.L_15 - .L_14)
.L_14:
        /*003c*/ 	.word	0x00000000
        /*0040*/ 	.short	0x000a
        /*0042*/ 	.short	0x0034
        /*0044*/ 	.byte	0x00, 0xf0, 0x11, 0x00


	//----- nvinfo : EIATTR_KPARAM_INFO
	.align		4
.L_15:
        /*0048*/ 	.byte	0x04, 0x17
        /*004a*/ 	.short	(.L_17 - .L_16)
.L_16:
        /*004c*/ 	.word	0x00000000
        /*0050*/ 	.short	0x0009
        /*0052*/ 	.short	0x0030
        /*0054*/ 	.byte	0x00, 0xf0, 0x11, 0x00


	//----- nvinfo : EIATTR_KPARAM_INFO
	.align		4
.L_17:
        /*0058*/ 	.byte	0x04, 0x17
        /*005a*/ 	.short	(.L_19 - .L_18)
.L_18:
        /*005c*/ 	.word	0x00000000
        /*0060*/ 	.short	0x0008
        /*0062*/ 	.short	0x002c
        /*0064*/ 	.byte	0x00, 0xf0, 0x11, 0x00


	//----- nvinfo : EIATTR_KPARAM_INFO
	.align		4
.L_19:
        /*0068*/ 	.byte	0x04, 0x17
        /*006a*/ 	.short	(.L_21 - .L_20)
.L_20:
        /*006c*/ 	.word	0x00000000
        /*0070*/ 	.short	0x0007
        /*0072*/ 	.short	0x0028
        /*0074*/ 	.byte	0x00, 0xf0, 0x11, 0x00


	//----- nvinfo : EIATTR_KPARAM_INFO
	.align		4
.L_21:
        /*0078*/ 	.byte	0x04, 0x17
        /*007a*/ 	.short	(.L_23 - .L_22)
.L_22:
        /*007c*/ 	.word	0x00000000
        /*0080*/ 	.short	0x0006
        /*0082*/ 	.short	0x0024
        /*0084*/ 	.byte	0x00, 0xf0, 0x11, 0x00


	//----- nvinfo : EIATTR_KPARAM_INFO
	.align		4
.L_23:
        /*0088*/ 	.byte	0x04, 0x17
        /*008a*/ 	.short	(.L_25 - .L_24)
.L_24:
        /*008c*/ 	.word	0x00000000
        /*0090*/ 	.short	0x0005
        /*0092*/ 	.short	0x0020
        /*0094*/ 	.byte	0x00, 0xf0, 0x11, 0x00


	//----- nvinfo : EIATTR_KPARAM_INFO
	.align		4
.L_25:
        /*0098*/ 	.byte	0x04, 0x17
        /*009a*/ 	.short	(.L_27 - .L_26)
.L_26:
        /*009c*/ 	.word	0x00000000
        /*00a0*/ 	.short	0x0004
        /*00a2*/ 	.short	0x001c
        /*00a4*/ 	.byte	0x00, 0xf0, 0x11, 0x00


	//----- nvinfo : EIATTR_KPARAM_INFO
	.align		4
.L_27:
        /*00a8*/ 	.byte	0x04, 0x17
        /*00aa*/ 	.short	(.L_29 - .L_28)
.L_28:
        /*00ac*/ 	.word	0x00000000
        /*00b0*/ 	.short	0x0003
        /*00b2*/ 	.short	0x0018
        /*00b4*/ 	.byte	0x00, 0xf0, 0x11, 0x00


	//----- nvinfo : EIATTR_KPARAM_INFO
	.align		4
.L_29:
        /*00b8*/ 	.byte	0x04, 0x17
        /*00ba*/ 	.short	(.L_31 - .L_30)
.L_30:
        /*00bc*/ 	.word	0x00000000
        /*00c0*/ 	.short	0x0002
        /*00c2*/ 	.short	0x0010
        /*00c4*/ 	.byte	0x00, 0xf4, 0x21, 0x00


	//----- nvinfo : EIATTR_KPARAM_INFO
	.align		4
.L_31:
        /*00c8*/ 	.byte	0x04, 0x17
        /*00ca*/ 	.short	(.L_33 - .L_32)
.L_32:
        /*00cc*/ 	.word	0x00000000
        /*00d0*/ 	.short	0x0001
        /*00d2*/ 	.short	0x0008
        /*00d4*/ 	.byte	0x00, 0xf4, 0x21, 0x00


	//----- nvinfo : EIATTR_KPARAM_INFO
	.align		4
.L_33:
        /*00d8*/ 	.byte	0x04, 0x17
        /*00da*/ 	.short	(.L_35 - .L_34)
.L_34:
        /*00dc*/ 	.word	0x00000000
        /*00e0*/ 	.short	0x0000
        /*00e2*/ 	.short	0x0000
        /*00e4*/ 	.byte	0x00, 0xf4, 0x21, 0x00


	//----- nvinfo : EIATTR_SPARSE_MMA_MASK
	.align		4
.L_35:
        /*00e8*/ 	.byte	0x03, 0x50
        /*00ea*/ 	.short	0x0000


	//----- nvinfo : EIATTR_MAXREG_COUNT
	.align		4
        /*00ec*/ 	.byte	0x03, 0x1b
        /*00ee*/ 	.short	0x00ff


	//----- nvinfo : EIATTR_NUM_BARRIERS
	.align		4
        /*00f0*/ 	.byte	0x02, 0x4c
        /*00f2*/ 	.byte	0x01
	.zero		1


	//----- nvinfo : EIATTR_ANNOTATIONS
	.align		4
        /*00f4*/ 	.byte	0x04, 0x55
        /*00f6*/ 	.short	(.L_37 - .L_36)


	//   ....[0]....
.L_36:
        /*00f8*/ 	.word	0x00000001
        /*00fc*/ 	.byte	0xd0, 0x00, 0x00, 0x00, 0x01, 0x00, 0x00, 0x00, 0x40, 0x06, 0x00, 0x00, 0x01, 0x00, 0x00, 0x00
        /* <DEDUP_REMOVED lines=1433> */
        /*5a9c*/ 	.byte	0xb0, 0x1b, 0x02, 0x00


	//----- nvinfo : EIATTR_MERCURY_ISA_VERSION
	.align		4
.L_37:
        /*5aa0*/ 	.byte	0x03, 0x5f
        /*5aa2*/ 	.short	0x0101


	//----- nvinfo : EIATTR_EXIT_INSTR_OFFSETS
	.align		4
        /*5aa4*/ 	.byte	0x04, 0x1c
        /*5aa6*/ 	.short	(.L_39 - .L_38)


	//   ....[0]....
.L_38:
        /*5aa8*/ 	.word	0x00027a00


	//   ....[1]....
        /*5aac*/ 	.word	0x00027a20


	//----- nvinfo : EIATTR_REQNTID
	.align		4
.L_39:
        /*5ab0*/ 	.byte	0x04, 0x10
        /*5ab2*/ 	.short	(.L_41 - .L_40)
.L_40:
        /*5ab4*/ 	.word	0x00000080
        /*5ab8*/ 	.word	0x00000001
        /*5abc*/ 	.word	0x00000001


	//----- nvinfo : EIATTR_CBANK_PARAM_SIZE
	.align		4
.L_41:
        /*5ac0*/ 	.byte	0x03, 0x19
        /*5ac2*/ 	.short	0x0050


	//----- nvinfo : EIATTR_PARAM_CBANK
	.align		4
        /*5ac4*/ 	.byte	0x04, 0x0a
        /*5ac6*/ 	.short	(.L_43 - .L_42)
	.align		4
.L_42:
        /*5ac8*/ 	.word	index@(.nv.constant0.matmul_kernel)
        /*5acc*/ 	.short	0x0210
        /*5ace*/ 	.short	0x0050


	//----- nvinfo : EIATTR_SW_WAR
	.align		4
.L_43:
        /*5ad0*/ 	.byte	0x04, 0x36
        /*5ad2*/ 	.short	(.L_45 - .L_44)
.L_44:
        /*5ad4*/ 	.word	0x00000008
.L_45:


//--------------------- .nv.callgraph             --------------------------
	.section	.nv.callgraph,"",@"SHT_CUDA_CALLGRAPH"
	.align	4
	.sectionentsize	8
	.align		4
        /*0000*/ 	.word	0x00000000
	.align		4
        /*0004*/ 	.word	0xffffffff
	.align		4
        /*0008*/ 	.word	0x00000000
	.align		4
        /*000c*/ 	.word	0xfffffffe
	.align		4
        /*0010*/ 	.word	0x00000000
	.align		4
        /*0014*/ 	.word	0xfffffffd
	.align		4
        /*0018*/ 	.word	0x00000000
	.align		4
        /*001c*/ 	.word	0xfffffffc


//--------------------- .text.matmul_kernel       --------------------------
	.section	.text.matmul_kernel,"ax",@progbits
	.align	128
        .global         matmul_kernel
        .type           matmul_kernel,@function
        .size           matmul_kernel,(.L_x_3 - matmul_kernel)
        .other          matmul_kernel,@"STO_CUDA_ENTRY STV_DEFAULT"
matmul_kernel:
.text.matmul_kernel:
[----:B------:R-:W1:Y:S08]  /*0000*/  LDC R1, c[0x0][0x28] ;  /* 0x00000a00ff017b82 */ /* 0x000e700000000800 */
[----:B------:R-:W2:Y:S01]  /*0010*/  LDC.64 R2, c[0x0][0x228] ;  /* 0x00008a00ff027b82 */ /* 0x000ea20000000a00 */
[----:B-1----:R-:W-:Y:S01]  /*0020*/  VIADD R1, R1, 0xfffff320 ;  /* 0xfffff32001017836 */ /* 0x002fe20000000000 */
[----:B------:R-:W1:Y:S01]  /*0030*/  S2R R5, SR_CTAID.X ;  /* 0x0000000000057919 */ /* 0x000e620000002500 */
[----:B------:R-:W-:Y:S01]  /*0040*/  ULDC UR5, c[0x0][0x240] ;  /* 0x0000900000057ab9 */ /* 0x000fe20000000800 */
[----:B------:R-:W-:Y:S01]  /*0050*/  ULDC.64 UR8, c[0x0][0x218] ;  /* 0x0000860000087ab9 */ /* 0x000fe20000000a00 */
[----:B------:R-:W-:Y:S01]  /*0060*/  UMOV UR12, 0x400 ;  /* 0x00000400000c7882 */ /* 0x000fe20000000000 */
[----:B------:R-:W3:Y:S01]  /*0070*/  S2R R74, SR_TID.X ;  /* 0x00000000004a7919 */ /* 0x000ee20000002100 */
[----:B------:R-:W-:Y:S01]  /*0080*/  ULDC.64 UR6, c[0x0][0x210] ;  /* 0x0000840000067ab9 */ /* 0x000fe20000000a00 */
[----:B------:R-:W4:Y:S01]  /*0090*/  S2UR UR4, SR_CgaCtaId ;  /* 0x00000000000479c3 */ /* 0x000f220000008800 */
[----:B------:R-:W-:-:S07]  /*00a0*/  ULDC.64 UR16, c[0x0][0x208] ;  /* 0x0000820000107ab9 */ /* 0x000fce0000000a00 */
[----:B------:R-:W3:Y:S01]  /*00b0*/  LDC R234, c[0x0][0x230] ;  /* 0x00008c00ffea7b82 */ /* 0x000ee20000000800 */
[----:B--2---:R-:W-:Y:S01]  /*00c0*/  IMAD.MOV.U32 R76, RZ, RZ, R3 ;  /* 0x000000ffff4c7224 */ /* 0x004fe200078e0003 */
[----:B------:R2:W-:Y:S01]  /*00d0*/  STL.64 [R1+0x860], R2 ;  /* 0x0008600201007387 */ /* 0x0005e20000100a00 */
[----:B------:R-:W-:Y:S02]  /*00e0*/  IMAD.MOV.U32 R72, RZ, RZ, R2 ;  /* 0x000000ffff487224 */ /* 0x000fe400078e0002 */
[----:B------:R-:W-:Y:S01]  /*00f0*/  VIADD R0, R76, 0xff ;  /* 0x000000ff4c007836 */ /* 0x000fe20000000000 */
[----:B----4-:R-:W-:Y:S01]  /*0100*/  ULEA UR12, UR4, UR12, 0x18 ;  /* 0x0000000c040c7291 */ /* 0x010fe2000f8ec03f */
[----:B-1----:R-:W-:Y:S02]  /*0110*/  IABS R8, R5 ;  /* 0x0000000500087213 */ /* 0x002fe40000000000 */
[----:B------:R-:W-:Y:S01]  /*0120*/  ULDC UR4, c[0x0][0x230] ;  /* 0x00008c0000047ab9 */ /* 0x000fe20000000800 */
[----:B--2---:R-:W-:-:S02]  /*0130*/  SHF.R.S32.HI R3, RZ, 0x1f, R0 ;  /* 0x0000001fff037819 */ /* 0x004fc40000011400 */
[C---:B---3--:R-:W-:Y:S02]  /*0140*/  LOP3.LUT R151, R74.reuse, 0x7f, RZ, 0xc0, !PT ;  /* 0x0000007f4a977812 */ /* 0x048fe400078ec0ff */
[----:B------:R-:W-:Y:S02]  /*0150*/  LEA.HI R3, R3, R0, RZ, 0x8 ;  /* 0x0000000003037211 */ /* 0x000fe400078f40ff */
[----:B------:R-:W-:Y:S02]  /*0160*/  LOP3.LUT R15, R74, 0x60, RZ, 0xc0, !PT ;  /* 0x000000604a0f7812 */ /* 0x000fe400078ec0ff */
[----:B------:R-:W-:-:S04]  /*0170*/  SHF.R.S32.HI R4, RZ, 0x8, R3 ;  /* 0x00000008ff047819 */ /* 0x000fc80000011403 */
[-C--:B------:R-:W-:Y:S02]  /*0180*/  IABS R7, R4.reuse ;  /* 0x0000000400077213 */ /* 0x080fe40000000000 */
[----:B------:R-:W-:Y:S02]  /*0190*/  IABS R10, R4 ;  /* 0x00000004000a7213 */ /* 0x000fe40000000000 */
[----:B------:R-:W1:Y:S08]  /*01a0*/  I2F.RP R0, R7 ;  /* 0x0000000700007306 */ /* 0x000e700000209400 */
[----:B-1----:R-:W1:Y:S02]  /*01b0*/  MUFU.RCP R0, R0 ;  /* 0x0000000000007308 */ /* 0x002e640000001000 */
[----:B-1----:R-:W-:-:S02]  /*01c0*/  VIADD R2, R0, 0xffffffe ;  /* 0x0ffffffe00027836 */ /* 0x002fc40000000000 */
[----:B------:R-:W-:-:S04]  /*01d0*/  IMAD.MOV R0, RZ, RZ, -R10 ;  /* 0x000000ffff007224 */ /* 0x000fc800078e0a0a */
[----:B------:R1:W2:Y:S02]  /*01e0*/  F2I.FTZ.U32.TRUNC.NTZ R3, R2 ;  /* 0x0000000200037305 */ /* 0x0002a4000021f000 */
[----:B-1----:R-:W-:Y:S02]  /*01f0*/  IMAD.MOV.U32 R2, RZ, RZ, RZ ;  /* 0x000000ffff027224 */ /* 0x002fe400078e00ff */
[----:B--2---:R-:W-:-:S04]  /*0200*/  IMAD.MOV R6, RZ, RZ, -R3 ;  /* 0x000000ffff067224 */ /* 0x004fc800078e0a03 */
[----:B------:R-:W-:Y:S02]  /*0210*/  IMAD R9, R6, R7, RZ ;  /* 0x0000000706097224 */ /* 0x000fe400078e02ff */
[----:B------:R-:W-:Y:S02]  /*0220*/  IMAD.MOV.U32 R6, RZ, RZ, R8 ;  /* 0x000000ffff067224 */ /* 0x000fe400078e0008 */
[----:B------:R-:W-:-:S06]  /*0230*/  IMAD.HI.U32 R3, R3, R9, R2 ;  /* 0x0000000903037227 */ /* 0x000fcc00078e0002 */
[----:B------:R-:W-:-:S04]  /*0240*/  IMAD.HI.U32 R3, R3, R6, RZ ;  /* 0x0000000603037227 */ /* 0x000fc800078e00ff */
[----:B------:R-:W-:-:S05]  /*0250*/  IMAD R0, R3, R0, R6 ;  /* 0x0000000003007224 */ /* 0x000fca00078e0206 */
[----:B------:R-:W-:-:S13]  /*0260*/  ISETP.GT.U32.AND P1, PT, R7, R0, PT ;  /* 0x000000000700720c */ /* 0x000fda0003f24070 */
[----:B------:R-:W-:Y:S02]  /*0270*/  @!P1 IMAD.IADD R0, R0, 0x1, -R7 ;  /* 0x0000000100009824 */ /* 0x000fe400078e0a07 */
[----:B------:R-:W-:Y:S01]  /*0280*/  @!P1 VIADD R3, R3, 0x1 ;  /* 0x0000000103039836 */ /* 0x000fe20000000000 */
[----:B------:R-:W-:Y:S02]  /*0290*/  ISETP.NE.AND P1, PT, R4, RZ, PT ;  /* 0x000000ff0400720c */ /* 0x000fe40003f25270 */
[----:B------:R-:W-:Y:S02]  /*02a0*/  ISETP.GE.U32.AND P0, PT, R0, R7, PT ;  /* 0x000000070000720c */ /* 0x000fe40003f06070 */
[----:B------:R-:W-:-:S04]  /*02b0*/  LOP3.LUT R0, R5, R4, RZ, 0x3c, !PT ;  /* 0x0000000405007212 */ /* 0x000fc800078e3cff */
[----:B------:R-:W-:Y:S01]  /*02c0*/  ISETP.GE.AND P2, PT, R0, RZ, PT ;  /* 0x000000ff0000720c */ /* 0x000fe20003f46270 */
[----:B------:R-:W-:-:S06]  /*02d0*/  VIADD R0, R72, 0xff ;  /* 0x000000ff48007836 */ /* 0x000fcc0000000000 */
[----:B------:R-:W-:-:S04]  /*02e0*/  @P0 VIADD R3, R3, 0x1 ;  /* 0x0000000103030836 */ /* 0x000fc80000000000 */
[----:B------:R-:W-:Y:S01]  /*02f0*/  IMAD.MOV.U32 R16, RZ, RZ, R3 ;  /* 0x000000ffff107224 */ /* 0x000fe200078e0003 */
[----:B------:R-:W-:-:S03]  /*0300*/  SHF.R.S32.HI R3, RZ, 0x1f, R0 ;  /* 0x0000001fff037819 */ /* 0x000fc60000011400 */
[----:B------:R-:W-:Y:S01]  /*0310*/  @!P2 IMAD.MOV R16, RZ, RZ, -R16 ;  /* 0x000000ffff10a224 */ /* 0x000fe200078e0a10 */
[----:B------:R-:W-:Y:S02]  /*0320*/  LEA.HI R3, R3, R0, RZ, 0x8 ;  /* 0x0000000003037211 */ /* 0x000fe400078f40ff */
[----:B------:R-:W-:-:S04]  /*0330*/  @!P1 LOP3.LUT R16, RZ, R4, RZ, 0x33, !PT ;  /* 0x00000004ff109212 */ /* 0x000fc800078e33ff */
[----:B------:R-:W-:Y:S01]  /*0340*/  LEA.HI.SX32 R3, R3, -R16, 0x18 ;  /* 0x8000001003037211 */ /* 0x000fe200078fc2ff */
[----:B------:R-:W-:-:S03]  /*0350*/  IMAD.MOV R6, RZ, RZ, -R16 ;  /* 0x000000ffff067224 */ /* 0x000fc600078e0a10 */
[----:B------:R-:W-:Y:S01]  /*0360*/  VIMNMX R13, R3, 0x1, PT ;  /* 0x00000001030d7848 */ /* 0x000fe20003fe0100 */
[----:B------:R-:W-:-:S03]  /*0370*/  IMAD R14, R4, R6, R5 ;  /* 0x00000006040e7224 */ /* 0x000fc600078e0205 */
[-C--:B------:R-:W-:Y:S02]  /*0380*/  IABS R7, R13.reuse ;  /* 0x0000000d00077213 */ /* 0x080fe40000000000 */
[----:B------:R-:W-:Y:S02]  /*0390*/  IABS R4, R14 ;  /* 0x0000000e00047213 */ /* 0x000fe40000000000 */
[----:B------:R-:W1:Y:S01]  /*03a0*/  I2F.RP R0, R7 ;  /* 0x0000000700007306 */ /* 0x000e620000209400 */
[----:B------:R-:W-:-:S07]  /*03b0*/  IABS R6, R13 ;  /* 0x0000000d00067213 */ /* 0x000fce0000000000 */
[----:B-1----:R-:W1:Y:S02]  /*03c0*/  MUFU.RCP R0, R0 ;  /* 0x0000000000007308 */ /* 0x002e640000001000 */
[----:B-1----:R-:W-:Y:S01]  /*03d0*/  VIADD R2, R0, 0xffffffe ;  /* 0x0ffffffe00027836 */ /* 0x002fe20000000000 */
[----:B------:R-:W-:-:S05]  /*03e0*/  IABS R0, R76 ;  /* 0x0000004c00007213 */ /* 0x000fca0000000000 */
[----:B------:R1:W2:Y:S02]  /*03f0*/  F2I.FTZ.U32.TRUNC.NTZ R3, R2 ;  /* 0x0000000200037305 */ /* 0x0002a4000021f000 */
[----:B-1----:R-:W-:Y:S02]  /*0400*/  IMAD.MOV.U32 R2, RZ, RZ, RZ ;  /* 0x000000ffff027224 */ /* 0x002fe400078e00ff */
[----:B--2---:R-:W-:-:S04]  /*0410*/  IMAD.MOV R8, RZ, RZ, -R3 ;  /* 0x000000ffff087224 */ /* 0x004fc800078e0a03 */
[----:B------:R-:W-:Y:S02]  /*0420*/  IMAD R5, R8, R7, RZ ;  /* 0x0000000708057224 */ /* 0x000fe400078e02ff */
[----:B------:R-:W1:Y:S02]  /*0430*/  I2F.RP R8, R0 ;  /* 0x0000000000087306 */ /* 0x000e640000209400 */
[----:B------:R-:W-:Y:S01]  /*0440*/  IMAD.HI.U32 R3, R3, R5, R2 ;  /* 0x0000000503037227 */ /* 0x000fe200078e0002 */
[----:B------:R-:W-:-:S03]  /*0450*/  IABS R2, R72 ;  /* 0x0000004800027213 */ /* 0x000fc60000000000 */
[----:B------:R-:W-:Y:S02]  /*0460*/  IMAD.MOV R5, RZ, RZ, -R6 ;  /* 0x000000ffff057224 */ /* 0x000fe400078e0a06 */
[----:B------:R-:W-:Y:S01]  /*0470*/  IMAD.HI.U32 R3, R3, R4, RZ ;  /* 0x0000000403037227 */ /* 0x000fe200078e00ff */
[----:B------:R-:W-:Y:S03]  /*0480*/  I2F.RP R6, R2 ;  /* 0x0000000200067306 */ /* 0x000fe60000209400 */
[----:B------:R-:W-:-:S05]  /*0490*/  IMAD R4, R3, R5, R4 ;  /* 0x0000000503047224 */ /* 0x000fca00078e0204 */
[----:B------:R-:W-:Y:S01]  /*04a0*/  ISETP.GT.U32.AND P1, PT, R7, R4, PT ;  /* 0x000000040700720c */ /* 0x000fe20003f24070 */
[----:B-1----:R-:W1:-:S12]  /*04b0*/  MUFU.RCP R8, R8 ;  /* 0x0000000800087308 */ /* 0x002e580000001000 */
[----:B------:R-:W-:Y:S02]  /*04c0*/  @!P1 IMAD.IADD R4, R4, 0x1, -R7 ;  /* 0x0000000104049824 */ /* 0x000fe400078e0a07 */
[----:B------:R-:W-:Y:S01]  /*04d0*/  @!P1 VIADD R3, R3, 0x1 ;  /* 0x0000000103039836 */ /* 0x000fe20000000000 */
[----:B------:R-:W-:Y:S02]  /*04e0*/  ISETP.NE.AND P1, PT, R13, RZ, PT ;  /* 0x000000ff0d00720c */ /* 0x000fe40003f25270 */
[----:B------:R-:W-:Y:S01]  /*04f0*/  ISETP.GE.U32.AND P0, PT, R4, R7, PT ;  /* 0x000000070400720c */ /* 0x000fe20003f06070 */
[----:B-1----:R-:W-:Y:S01]  /*0500*/  VIADD R5, R8, 0xffffffe ;  /* 0x0ffffffe08057836 */ /* 0x002fe20000000000 */
[----:B------:R-:W-:Y:S01]  /*0510*/  LOP3.LUT R4, R14, R13, RZ, 0x3c, !PT ;  /* 0x0000000d0e047212 */ /* 0x000fe200078e3cff */
[----:B------:R-:W1:Y:S01]  /*0520*/  MUFU.RCP R7, R6 ;  /* 0x0000000600077308 */ /* 0x000e620000001000 */
[----:B------:R-:W-:Y:S02]  /*0530*/  SHF.R.U32.HI R8, RZ, 0x1, R15 ;  /* 0x00000001ff087819 */ /* 0x000fe4000001160f */
[----:B------:R-:W-:-:S05]  /*0540*/  ISETP.GE.AND P2, PT, R4, RZ, PT ;  /* 0x000000ff0400720c */ /* 0x000fca0003f46270 */
[----:B------:R-:W2:Y:S02]  /*0550*/  F2I.FTZ.U32.TRUNC.NTZ R5, R5 ;  /* 0x0000000500057305 */ /* 0x000ea4000021f000 */
[----:B------:R-:W-:-:S04]  /*0560*/  @P0 VIADD R3, R3, 0x1 ;  /* 0x0000000103030836 */ /* 0x000fc80000000000 */
[----:B------:R-:W-:Y:S01]  /*0570*/  IMAD.MOV.U32 R10, RZ, RZ, R3 ;  /* 0x000000ffff0a7224 */ /* 0x000fe200078e0003 */
[----:B------:R-:W-:Y:S01]  /*0580*/  SHF.R.U32.HI R3, RZ, 0x5, R74 ;  /* 0x00000005ff037819 */ /* 0x000fe2000001164a */
[----:B-1----:R-:W-:Y:S02]  /*0590*/  VIADD R7, R7, 0xffffffe ;  /* 0x0ffffffe07077836 */ /* 0x002fe40000000000 */
[----:B------:R-:W-:Y:S01]  /*05a0*/  @!P2 IMAD.MOV R10, RZ, RZ, -R10 ;  /* 0x000000ffff0aa224 */ /* 0x000fe200078e0a0a */
[----:B------:R-:W-:Y:S01]  /*05b0*/  @!P1 LOP3.LUT R10, RZ, R13, RZ, 0x33, !PT ;  /* 0x0000000dff0a9212 */ /* 0x000fe200078e33ff */
[----:B------:R1:W3:Y:S01]  /*05c0*/  F2I.FTZ.U32.TRUNC.NTZ R11, R7 ;  /* 0x00000007000b7305 */ /* 0x0002e2000021f000 */
[----:B------:R-:W-:Y:S01]  /*05d0*/  SGXT.U32 R6, R3, 0x2 ;  /* 0x000000020306781a */ /* 0x000fe20000000000 */
[----:B--2---:R-:W-:Y:S02]  /*05e0*/  IMAD.MOV R4, RZ, RZ, -R5 ;  /* 0x000000ffff047224 */ /* 0x004fe400078e0a05 */
[----:B------:R-:W-:-:S02]  /*05f0*/  IMAD.SHL.U32 R9, R10, 0x100, RZ ;  /* 0x000001000a097824 */ /* 0x000fc400078e00ff */
[----:B------:R-:W-:Y:S02]  /*0600*/  IMAD.MOV.U32 R3, RZ, RZ, R4 ;  /* 0x000000ffff037224 */ /* 0x000fe400078e0004 */
[----:B------:R-:W-:Y:S01]  /*0610*/  IMAD.MOV.U32 R4, RZ, RZ, RZ ;  /* 0x000000ffff047224 */ /* 0x000fe200078e00ff */
[----:B------:R-:W-:Y:S01]  /*0620*/  LOP3.LUT R6, R9, R6, RZ, 0xfc, !PT ;  /* 0x0000000609067212 */ /* 0x000fe200078efcff */
[----:B------:R-:W-:Y:S01]  /*0630*/  IMAD R3, R3, R0, RZ ;  /* 0x0000000003037224 */ /* 0x000fe200078e02ff */
[----:B------:R2:W-:Y:S01]  /*0640*/  STL [R1+0x8b8], R9 ;  /* 0x0008b80901007387 */ /* 0x0005e20000100800 */
[----:B------:R-:W-:Y:S01]  /*0650*/  IMAD.MOV R10, RZ, RZ, -R10 ;  /* 0x000000ffff0a7224 */ /* 0x000fe200078e0a0a */
[----:B------:R-:W-:Y:S01]  /*0660*/  IABS R12, R6 ;  /* 0x00000006000c7213 */ /* 0x000fe20000000000 */
[----:B------:R-:W-:Y:S01]  /*0670*/  IMAD.HI.U32 R5, R5, R3, R4 ;  /* 0x0000000305057227 */ /* 0x000fe200078e0004 */
[C---:B------:R-:W-:Y:S02]  /*0680*/  LOP3.LUT R17, R6.reuse, 0xfc, RZ, 0xfc, !PT ;  /* 0x000000fc06117812 */ /* 0x040fe400078efcff */
[C---:B------:R-:W-:Y:S01]  /*0690*/  LOP3.LUT R19, R6.reuse, 0x8, RZ, 0xfc, !PT ;  /* 0x0000000806137812 */ /* 0x040fe200078efcff */
[----:B------:R-:W-:Y:S01]  /*06a0*/  IMAD.SHL.U32 R3, R151, 0x4, RZ ;  /* 0x0000000497037824 */ /* 0x000fe200078e00ff */
[----:B------:R-:W-:Y:S01]  /*06b0*/  IABS R15, R17 ;  /* 0x00000011000f7213 */ /* 0x000fe20000000000 */
[----:B------:R-:W-:Y:S01]  /*06c0*/  IMAD.HI.U32 R4, R5, R12, RZ ;  /* 0x0000000c05047227 */ /* 0x000fe200078e00ff */
[----:B------:R-:W-:-:S02]  /*06d0*/  LOP3.LUT R18, R6, 0x4, RZ, 0xfc, !PT ;  /* 0x0000000406127812 */ /* 0x000fc400078efcff */
[----:B------:R-:W-:Y:S01]  /*06e0*/  LOP3.LUT R238, R3, R8, RZ, 0x3c, !PT ;  /* 0x0000000803ee7212 */ /* 0x000fe200078e3cff */
[----:B-1----:R-:W-:Y:S01]  /*06f0*/  IMAD.MOV R7, RZ, RZ, -R4 ;  /* 0x000000ffff077224 */ /* 0x002fe200078e0a04 */
[----:B------:R-:W-:Y:S01]  /*0700*/  ISETP.GE.AND P1, PT, R19, RZ, PT ;  /* 0x000000ff1300720c */ /* 0x000fe20003f26270 */
[----:B------:R-:W-:Y:S01]  /*0710*/  IMAD.HI.U32 R4, R5, R15, RZ ;  /* 0x0000000f05047227 */ /* 0x000fe200078e00ff */
[----:B------:R-:W-:Y:S02]  /*0720*/  ISETP.GE.AND P0, PT, R18, RZ, PT ;  /* 0x000000ff1200720c */ /* 0x000fe40003f06270 */
[----:B------:R-:W-:Y:S01]  /*0730*/  LOP3.LUT R21, R6, 0x18, RZ, 0xfc, !PT ;  /* 0x0000001806157812 */ /* 0x000fe200078efcff */
[C---:B------:R-:W-:Y:S01]  /*0740*/  IMAD R8, R0.reuse, R7, R12 ;  /* 0x0000000700087224 */ /* 0x040fe200078e020c */
[----:B------:R-:W-:Y:S01]  /*0750*/  IABS R12, R18 ;  /* 0x00000012000c7213 */ /* 0x000fe20000000000 */
[----:B------:R-:W-:Y:S01]  /*0760*/  IMAD R3, R13, R10, R14 ;  /* 0x0000000a0d037224 */ /* 0x000fe200078e020e */
[----:B------:R-:W-:Y:S01]  /*0770*/  IABS R10, R19 ;  /* 0x00000013000a7213 */ /* 0x000fe20000000000 */
[----:B---3--:R-:W-:Y:S01]  /*0780*/  IMAD.MOV R13, RZ, RZ, -R11 ;  /* 0x000000ffff0d7224 */ /* 0x008fe200078e0a0b */
[----:B------:R-:W-:Y:S01]  /*0790*/  ISETP.GT.U32.AND P2, PT, R0, R8, PT ;  /* 0x000000080000720c */ /* 0x000fe20003f44070 */
[----:B------:R-:W-:Y:S01]  /*07a0*/  IMAD.MOV R14, RZ, RZ, -R4 ;  /* 0x000000ffff0e7224 */ /* 0x000fe200078e0a04 */
[C---:B------:R-:W-:Y:S01]  /*07b0*/  LOP3.LUT R19, R6.reuse, 0x14, RZ, 0xfc, !PT ;  /* 0x0000001406137812 */ /* 0x040fe200078efcff */
[----:B------:R-:W-:Y:S01]  /*07c0*/  IMAD R7, R13, R2, RZ ;  /* 0x000000020d077224 */ /* 0x000fe200078e02ff */
[C---:B------:R-:W-:Y:S01]  /*07d0*/  LOP3.LUT R18, R6.reuse, 0x10, RZ, 0xfc, !PT ;  /* 0x0000001006127812 */ /* 0x040fe200078efcff */
[----:B------:R-:W-:Y:S01]  /*07e0*/  IMAD.MOV.U32 R13, RZ, RZ, R10 ;  /* 0x000000ffff0d7224 */ /* 0x000fe200078e000a */
[----:B------:R-:W-:Y:S01]  /*07f0*/  LOP3.LUT R22, R6, 0x1c, RZ, 0xfc, !PT ;  /* 0x0000001c06167812 */ /* 0x000fe200078efcff */
[----:B------:R-:W-:Y:S01]  /*0800*/  IMAD R15, R0, R14, R15 ;  /* 0x0000000e000f7224 */ /* 0x000fe200078e020f */
[C---:B------:R-:W-:Y:S01]  /*0810*/  LOP3.LUT R23, R6.reuse, 0x20, RZ, 0xfc, !PT ;  /* 0x0000002006177812 */ /* 0x040fe200078efcff */
[----:B------:R-:W-:Y:S01]  /*0820*/  IMAD.MOV.U32 R10, RZ, RZ, RZ ;  /* 0x000000ffff0a7224 */ /* 0x000fe200078e00ff */
[----:B------:R-:W-:-:S02]  /*0830*/  LOP3.LUT R24, R6, 0x24, RZ, 0xfc, !PT ;  /* 0x0000002406187812 */ /* 0x000fc400078efcff */
[----:B------:R-:W-:Y:S01]  /*0840*/  ISETP.GT.U32.AND P3, PT, R0, R15, PT ;  /* 0x0000000f0000720c */ /* 0x000fe20003f64070 */
[----:B------:R-:W-:Y:S01]  /*0850*/  IMAD.HI.U32 R4, R11, R7, R10 ;  /* 0x000000070b047227 */ /* 0x000fe200078e000a */
[----:B------:R-:W-:Y:S02]  /*0860*/  IABS R20, R24 ;  /* 0x0000001800147213 */ /* 0x000fe40000000000 */
[C---:B------:R-:W-:Y:S01]  /*0870*/  LOP3.LUT R25, R6.reuse, 0x28, RZ, 0xfc, !PT ;  /* 0x0000002806197812 */ /* 0x040fe200078efcff */
[C---:B------:R-:W-:Y:S01]  /*0880*/  IMAD.HI.U32 R7, R5.reuse, R12, RZ ;  /* 0x0000000c05077227 */ /* 0x040fe200078e00ff */
[C---:B------:R-:W-:Y:S02]  /*0890*/  LOP3.LUT R26, R6.reuse, 0x38, RZ, 0xfc, !PT ;  /* 0x00000038061a7812 */ /* 0x040fe400078efcff */
[C---:B------:R-:W-:Y:S01]  /*08a0*/  LOP3.LUT R30, R6.reuse, 0x3c, RZ, 0xfc, !PT ;  /* 0x0000003c061e7812 */ /* 0x040fe200078efcff */
[----:B------:R-:W-:Y:S01]  /*08b0*/  IMAD.HI.U32 R11, R5, R13, RZ ;  /* 0x0000000d050b7227 */ /* 0x000fe200078e00ff */
[----:B------:R-:W-:-:S02]  /*08c0*/  LOP3.LUT R31, R6, 0x40, RZ, 0xfc, !PT ;  /* 0x00000040061f7812 */ /* 0x000fc400078efcff */
[----:B------:R-:W-:Y:S01]  /*08d0*/  LOP3.LUT R33, R6, 0x48, RZ, 0xfc, !PT ;  /* 0x0000004806217812 */ /* 0x000fe200078efcff */
[----:B------:R-:W-:Y:S01]  /*08e0*/  IMAD.MOV R7, RZ, RZ, -R7 ;  /* 0x000000ffff077224 */ /* 0x000fe200078e0a07 */
[----:B------:R-:W-:Y:S01]  /*08f0*/  IABS R27, R31 ;  /* 0x0000001f001b7213 */ /* 0x000fe20000000000 */
[----:B------:R-:W-:Y:S01]  /*0900*/  IMAD.MOV R11, RZ, RZ, -R11 ;  /* 0x000000ffff0b7224 */ /* 0x000fe200078e0a0b */
[----:B------:R-:W-:Y:S01]  /*0910*/  IABS R29, R33 ;  /* 0x00000021001d7213 */ /* 0x000fe20000000000 */
[----:B------:R-:W-:Y:S01]  /*0920*/  @!P2 IMAD.IADD R8, R8, 0x1, -R0 ;  /* 0x000000010808a824 */ /* 0x000fe200078e0a00 */
[----:B------:R-:W-:Y:S01]  /*0930*/  LOP3.LUT R32, R6, 0x44, RZ, 0xfc, !PT ;  /* 0x0000004406207812 */ /* 0x000fe200078efcff */
[----:B------:R-:W-:Y:S01]  /*0940*/  IMAD R12, R0, R7, R12 ;  /* 0x00000007000c7224 */ /* 0x000fe200078e020c */
[----:B------:R-:W-:Y:S01]  /*0950*/  LOP3.LUT R34, R6, 0x50, RZ, 0xfc, !PT ;  /* 0x0000005006227812 */ /* 0x000fe200078efcff */
[C---:B------:R-:W-:Y:S01]  /*0960*/  IMAD R13, R0.reuse, R11, R13 ;  /* 0x0000000b000d7224 */ /* 0x040fe200078e020d */
[C---:B------:R-:W-:Y:S01]  /*0970*/  ISETP.GT.U32.AND P5, PT, R0.reuse, R8, PT ;  /* 0x000000080000720c */ /* 0x040fe20003fa4070 */
[----:B------:R-:W-:Y:S01]  /*0980*/  @!P3 IMAD.IADD R15, R15, 0x1, -R0 ;  /* 0x000000010f0fb824 */ /* 0x000fe200078e0a00 */
[----:B------:R-:W-:Y:S01]  /*0990*/  ISETP.GT.U32.AND P2, PT, R0, R12, PT ;  /* 0x0000000c0000720c */ /* 0x000fe20003f44070 */
[----:B------:R-:W-:Y:S01]  /*09a0*/  IMAD.IADD R10, R16, 0x1, R3 ;  /* 0x00000001100a7824 */ /* 0x000fe200078e0203 */
[----:B------:R-:W-:-:S02]  /*09b0*/  ISETP.GT.U32.AND P3, PT, R0, R13, PT ;  /* 0x0000000d0000720c */ /* 0x000fc40003f64070 */
[----:B------:R-:W-:Y:S01]  /*09c0*/  LOP3.LUT R3, R6, 0xc, RZ, 0xfc, !PT ;  /* 0x0000000c06037812 */ /* 0x000fe200078efcff */
[----:B------:R-:W-:Y:S01]  /*09d0*/  IMAD R10, R10, 0x100, R151 ;  /* 0x000001000a0a7824 */ /* 0x000fe200078e0297 */
[----:B------:R-:W-:Y:S02]  /*09e0*/  ISETP.GT.U32.AND P6, PT, R0, R15, PT ;  /* 0x0000000f0000720c */ /* 0x000fe40003fc4070 */
[----:B------:R-:W-:Y:S02]  /*09f0*/  ISETP.GE.AND P4, PT, R3, RZ, PT ;  /* 0x000000ff0300720c */ /* 0x000fe40003f86270 */
[----:B------:R-:W-:Y:S01]  /*0a00*/  IABS R14, R3 ;  /* 0x00000003000e7213 */ /* 0x000fe20000000000 */
[--C-:B------:R-:W-:Y:S01]  /*0a10*/  @!P5 IMAD.IADD R8, R8, 0x1, -R0.reuse ;  /* 0x000000010808d824 */ /* 0x100fe200078e0a00 */
[----:B------:R-:W-:Y:S01]  /*0a20*/  IABS R3, R19 ;  /* 0x0000001300037213 */ /* 0x000fe20000000000 */
[--C-:B------:R-:W-:Y:S01]  /*0a30*/  @!P2 IMAD.IADD R12, R12, 0x1, -R0.reuse ;  /* 0x000000010c0ca824 */ /* 0x100fe200078e0a00 */
[----:B------:R-:W-:Y:S01]  /*0a40*/  IABS R16, R18 ;  /* 0x0000001200107213 */ /* 0x000fe20000000000 */
[----:B------:R-:W-:Y:S01]  /*0a50*/  @!P3 IMAD.IADD R13, R13, 0x1, -R0 ;  /* 0x000000010d0db824 */ /* 0x000fe200078e0a00 */
[----:B------:R-:W-:Y:S01]  /*0a60*/  ISETP.GE.AND P5, PT, R17, RZ, PT ;  /* 0x000000ff1100720c */ /* 0x000fe20003fa6270 */
[----:B------:R-:W-:Y:S01]  /*0a70*/  IMAD.MOV.U32 R17, RZ, RZ, R3 ;  /* 0x000000ffff117224 */ /* 0x000fe200078e0003 */
[----:B------:R-:W-:Y:S01]  /*0a80*/  ISETP.GE.AND P2, PT, R6, RZ, PT ;  /* 0x000000ff0600720c */ /* 0x000fe20003f46270 */
[----:B------:R-:W-:Y:S01]  /*0a90*/  IMAD.HI.U32 R3, R5, R14, RZ ;  /* 0x0000000e05037227 */ /* 0x000fe200078e00ff */
[----:B------:R-:W-:-:S02]  /*0aa0*/  ISETP.GT.U32.AND P3, PT, R0, R12, PT ;  /* 0x0000000c0000720c */ /* 0x000fc40003f64070 */
[----:B------:R-:W-:Y:S01]  /*0ab0*/  IABS R28, R32 ;  /* 0x00000020001c7213 */ /* 0x000fe20000000000 */
[----:B------:R-:W-:Y:S01]  /*0ac0*/  IMAD.HI.U32 R7, R5, R16, RZ ;  /* 0x0000001005077227 */ /* 0x000fe200078e00ff */
[C---:B------:R-:W-:Y:S02]  /*0ad0*/  LOP3.LUT R36, R6.reuse, 0x54, RZ, 0xfc, !PT ;  /* 0x0000005406247812 */ /* 0x040fe400078efcff */
[C---:B------:R-:W-:Y:S01]  /*0ae0*/  LOP3.LUT R37, R6.reuse, 0x58, RZ, 0xfc, !PT ;  /* 0x0000005806257812 */ /* 0x040fe200078efcff */
[----:B------:R-:W-:Y:S01]  /*0af0*/  IMAD.MOV R3, RZ, RZ, -R3 ;  /* 0x000000ffff037224 */ /* 0x000fe200078e0a03 */
[----:B------:R-:W-:Y:S01]  /*0b00*/  LOP3.LUT R39, R6, 0x60, RZ, 0xfc, !PT ;  /* 0x0000006006277812 */ /* 0x000fe200078efcff */
[----:B------:R-:W-:Y:S01]  /*0b10*/  @!P6 IMAD.IADD R15, R15, 0x1, -R0 ;  /* 0x000000010f0fe824 */ /* 0x000fe200078e0a00 */
[----:B------:R-:W-:Y:S01]  /*0b20*/  ISETP.GT.U32.AND P6, PT, R0, R13, PT ;  /* 0x0000000d0000720c */ /* 0x000fe20003fc4070 */
[----:B------:R-:W-:Y:S01]  /*0b30*/  IMAD.HI.U32 R11, R5, R17, RZ ;  /* 0x00000011050b7227 */ /* 0x000fe200078e00ff */
[----:B------:R-:W-:-:S02]  /*0b40*/  IABS R35, R39 ;  /* 0x0000002700237213 */ /* 0x000fc40000000000 */
[C---:B------:R-:W-:Y:S01]  /*0b50*/  LOP3.LUT R38, R6.reuse, 0x5c, RZ, 0xfc, !PT ;  /* 0x0000005c06267812 */ /* 0x040fe200078efcff */
[----:B------:R-:W-:Y:S01]  /*0b60*/  IMAD.MOV R7, RZ, RZ, -R7 ;  /* 0x000000ffff077224 */ /* 0x000fe200078e0a07 */
[----:B------:R-:W-:Y:S01]  /*0b70*/  LOP3.LUT R40, R6, 0x64, RZ, 0xfc, !PT ;  /* 0x0000006406287812 */ /* 0x000fe200078efcff */
[----:B------:R-:W-:Y:S01]  /*0b80*/  IMAD R14, R0, R3, R14 ;  /* 0x00000003000e7224 */ /* 0x000fe200078e020e */
[C---:B------:R-:W-:Y:S01]  /*0b90*/  LOP3.LUT R41, R6.reuse, 0x68, RZ, 0xfc, !PT ;  /* 0x0000006806297812 */ /* 0x040fe200078efcff */
[----:B------:R-:W-:Y:S01]  /*0ba0*/  IMAD.MOV.U32 R3, RZ, RZ, R15 ;  /* 0x000000ffff037224 */ /* 0x000fe200078e000f */
[C---:B------:R-:W-:Y:S01]  /*0bb0*/  LOP3.LUT R42, R6.reuse, 0x6c, RZ, 0xfc, !PT ;  /* 0x0000006c062a7812 */ /* 0x040fe200078efcff */
[----:B------:R-:W-:Y:S01]  /*0bc0*/  IMAD.MOV R11, RZ, RZ, -R11 ;  /* 0x000000ffff0b7224 */ /* 0x000fe200078e0a0b */
[----:B------:R-:W-:Y:S01]  /*0bd0*/  LOP3.LUT R44, R6, 0x70, RZ, 0xfc, !PT ;  /* 0x00000070062c7812 */ /* 0x000fe200078efcff */
[----:B------:R-:W-:Y:S01]  /*0be0*/  IMAD R15, R0, R7, R16 ;  /* 0x00000007000f7224 */ /* 0x000fe200078e0210 */
[----:B------:R-:W-:Y:S01]  /*0bf0*/  LOP3.LUT R45, R6, 0x78, RZ, 0xfc, !PT ;  /* 0x00000078062d7812 */ /* 0x000fe200078efcff */
[C---:B------:R-:W-:Y:S01]  /*0c00*/  IMAD R16, R0.reuse, R11, R17 ;  /* 0x0000000b00107224 */ /* 0x040fe200078e0211 */
[----:B------:R-:W-:Y:S01]  /*0c10*/  IABS R17, R21 ;  /* 0x0000001500117213 */ /* 0x000fe20000000000 */
[----:B------:R-:W-:Y:S01]  /*0c20*/  @!P2 IMAD.MOV R8, RZ, RZ, -R8 ;  /* 0x000000ffff08a224 */ /* 0x000fe200078e0a08 */
[C---:B------:R-:W-:Y:S01]  /*0c30*/  ISETP.GT.U32.AND P2, PT, R0.reuse, R15, PT ;  /* 0x0000000f0000720c */ /* 0x040fe20003f44070 */
[--C-:B------:R-:W-:Y:S01]  /*0c40*/  @!P6 IMAD.IADD R13, R13, 0x1, -R0.reuse ;  /* 0x000000010d0de824 */ /* 0x100fe200078e0a00 */
[C---:B------:R-:W-:Y:S01]  /*0c50*/  ISETP.GT.U32.AND P6, PT, R0.reuse, R16, PT ;  /* 0x000000100000720c */ /* 0x040fe20003fc4070 */
[----:B------:R-:W-:Y:S01]  /*0c60*/  @!P5 IMAD.MOV R3, RZ, RZ, -R3 ;  /* 0x000000ffff03d224 */ /* 0x000fe200078e0a03 */
[----:B------:R-:W-:Y:S01]  /*0c70*/  ISETP.GT.U32.AND P5, PT, R0, R14, PT ;  /* 0x0000000e0000720c */ /* 0x000fe20003fa4070 */
[----:B------:R-:W-:Y:S01]  /*0c80*/  @!P3 IMAD.IADD R12, R12, 0x1, -R0 ;  /* 0x000000010c0cb824 */ /* 0x000fe200078e0a00 */
[----:B------:R-:W-:Y:S01]  /*0c90*/  ISETP.GE.AND P3, PT, R18, RZ, PT ;  /* 0x000000ff1200720c */ /* 0x000fe20003f66270 */
[----:B------:R-:W-:Y:S01]  /*0ca0*/  IMAD.HI.U32 R7, R5, R17, RZ ;  /* 0x0000001105077227 */ /* 0x000fe200078e00ff */
[----:B------:R-:W-:-:S02]  /*0cb0*/  IABS R18, R22 ;  /* 0x0000001600127213 */ /* 0x000fc40000000000 */
[C---:B------:R-:W-:Y:S01]  /*0cc0*/  LOP3.LUT R46, R6.reuse, 0x7c, RZ, 0xfc, !PT ;  /* 0x0000007c062e7812 */ /* 0x040fe200078efcff */
[----:B------:R-:W-:Y:S01]  /*0cd0*/  IMAD.MOV R11, RZ, RZ, -R7 ;  /* 0x000000ffff0b7224 */ /* 0x000fe200078e0a07 */
[----:B------:R-:W-:Y:S01]  /*0ce0*/  LOP3.LUT R47, R6, 0x80, RZ, 0xfc, !PT ;  /* 0x00000080062f7812 */ /* 0x000fe200078efcff */
[--C-:B------:R-:W-:Y:S01]  /*0cf0*/  @!P2 IMAD.IADD R15, R15, 0x1, -R0.reuse ;  /* 0x000000010f0fa824 */ /* 0x100fe200078e0a00 */
[----:B------:R-:W-:Y:S01]  /*0d00*/  IABS R43, R46 ;  /* 0x0000002e002b7213 */ /* 0x000fe20000000000 */
[--C-:B------:R-:W-:Y:S01]  /*0d10*/  @!P6 IMAD.IADD R16, R16, 0x1, -R0.reuse ;  /* 0x000000011010e824 */ /* 0x100fe200078e0a00 */
[----:B------:R-:W-:Y:S01]  /*0d20*/  LOP3.LUT R48, R6, 0x88, RZ, 0xfc, !PT ;  /* 0x0000008806307812 */ /* 0x000fe200078efcff */
[----:B------:R-:W-:Y:S01]  /*0d30*/  IMAD.HI.U32 R7, R5, R18, RZ ;  /* 0x0000001205077227 */ /* 0x000fe200078e00ff */
[----:B------:R-:W-:Y:S02]  /*0d40*/  ISETP.GT.U32.AND P6, PT, R0, R15, PT ;  /* 0x0000000f0000720c */ /* 0x000fe40003fc4070 */
[----:B------:R-:W-:Y:S01]  /*0d50*/  LOP3.LUT R50, R6, 0x90, RZ, 0xfc, !PT ;  /* 0x0000009006327812 */ /* 0x000fe200078efcff */
[----:B------:R-:W-:Y:S01]  /*0d60*/  @!P5 IMAD.IADD R14, R14, 0x1, -R0 ;  /* 0x000000010e0ed824 */ /* 0x000fe200078e0a00 */
[----:B------:R-:W-:Y:S01]  /*0d70*/  ISETP.GE.AND P5, PT, R19, RZ, PT ;  /* 0x000000ff1300720c */ /* 0x000fe20003fa6270 */
[----:B------:R-:W-:Y:S01]  /*0d80*/  IMAD.MOV R7, RZ, RZ, -R7 ;  /* 0x000000ffff077224 */ /* 0x000fe200078e0a07 */
[----:B------:R-:W-:Y:S01]  /*0d90*/  IABS R19, R23 ;  /* 0x0000001700137213 */ /* 0x000fe20000000000 */
[C---:B------:R-:W-:Y:S01]  /*0da0*/  IMAD R17, R0.reuse, R11, R17 ;  /* 0x0000000b00117224 */ /* 0x040fe200078e0211 */
[C---:B------:R-:W-:Y:S01]  /*0db0*/  ISETP.GT.U32.AND P2, PT, R0.reuse, R14, PT ;  /* 0x0000000e0000720c */ /* 0x040fe20003f44070 */
[----:B------:R-:W-:Y:S01]  /*0dc0*/  IMAD R18, R0, R7, R18 ;  /* 0x0000000700127224 */ /* 0x000fe200078e0212 */
[C---:B------:R-:W-:Y:S01]  /*0dd0*/  LOP3.LUT R49, R6.reuse, 0x8c, RZ, 0xfc, !PT ;  /* 0x0000008c06317812 */ /* 0x040fe200078efcff */
[----:B------:R-:W-:Y:S01]  /*0de0*/  IMAD.HI.U32 R7, R5, R19, RZ ;  /* 0x0000001305077227 */ /* 0x000fe200078e00ff */
[----:B------:R-:W-:-:S02]  /*0df0*/  LOP3.LUT R51, R6, 0x94, RZ, 0xfc, !PT ;  /* 0x0000009406337812 */ /* 0x000fc400078efcff */
[----:B------:R-:W-:Y:S01]  /*0e00*/  LOP3.LUT R52, R6, 0x98, RZ, 0xfc, !PT ;  /* 0x0000009806347812 */ /* 0x000fe200078efcff */
[----:B------:R-:W-:Y:S01]  /*0e10*/  @!P6 IMAD.IADD R15, R15, 0x1, -R0 ;  /* 0x000000010f0fe824 */ /* 0x000fe200078e0a00 */
[C---:B------:R-:W-:Y:S01]  /*0e20*/  ISETP.GT.U32.AND P6, PT, R0.reuse, R18, PT ;  /* 0x000000120000720c */ /* 0x040fe20003fc4070 */
[----:B------:R-:W-:Y:S01]  /*0e30*/  @!P0 IMAD.MOV R12, RZ, RZ, -R12 ;  /* 0x000000ffff0c8224 */ /* 0x000fe200078e0a0c */
[----:B------:R-:W-:Y:S01]  /*0e40*/  ISETP.GT.U32.AND P0, PT, R0, R16, PT ;  /* 0x000000100000720c */ /* 0x000fe20003f04070 */
[----:B------:R-:W-:Y:S01]  /*0e50*/  IMAD.MOV R11, RZ, RZ, -R7 ;  /* 0x000000ffff0b7224 */ /* 0x000fe200078e0a07 */
[----:B------:R-:W-:Y:S01]  /*0e60*/  LOP3.LUT R55, R6, 0xa0, RZ, 0xfc, !PT ;  /* 0x000000a006377812 */ /* 0x000fe200078efcff */
[----:B------:R-:W-:Y:S01]  /*0e70*/  @!P2 IMAD.IADD R14, R14, 0x1, -R0 ;  /* 0x000000010e0ea824 */ /* 0x000fe200078e0a00 */
[----:B------:R-:W-:Y:S01]  /*0e80*/  ISETP.GT.U32.AND P2, PT, R0, R17, PT ;  /* 0x000000110000720c */ /* 0x000fe20003f44070 */
[----:B------:R-:W-:Y:S01]  /*0e90*/  IMAD.HI.U32 R7, R5, R20, RZ ;  /* 0x0000001405077227 */ /* 0x000fe200078e00ff */
[----:B------:R-:W-:-:S02]  /*0ea0*/  LOP3.LUT R56, R6, 0xa4, RZ, 0xfc, !PT ;  /* 0x000000a406387812 */ /* 0x000fc400078efcff */
[----:B------:R-:W-:Y:S01]  /*0eb0*/  LOP3.LUT R57, R6, 0xa8, RZ, 0xfc, !PT ;  /* 0x000000a806397812 */ /* 0x000fe200078efcff */
[----:B------:R-:W-:Y:S01]  /*0ec0*/  IMAD R19, R0, R11, R19 ;  /* 0x0000000b00137224 */ /* 0x000fe200078e0213 */
[----:B------:R-:W-:Y:S01]  /*0ed0*/  LOP3.LUT R58, R6, 0xb8, RZ, 0xfc, !PT ;  /* 0x000000b8063a7812 */ /* 0x000fe200078efcff */
[----:B------:R-:W-:Y:S01]  /*0ee0*/  @!P6 IMAD.IADD R18, R18, 0x1, -R0 ;  /* 0x000000011212e824 */ /* 0x000fe200078e0a00 */
[----:B------:R-:W-:Y:S01]  /*0ef0*/  IABS R54, R57 ;  /* 0x0000003900367213 */ /* 0x000fe20000000000 */
[----:B------:R-:W-:Y:S01]  /*0f00*/  IMAD.MOV R11, RZ, RZ, -R7 ;  /* 0x000000ffff0b7224 */ /* 0x000fe200078e0a07 */
[----:B------:R-:W-:Y:S01]  /*0f10*/  LOP3.LUT R60, R6, 0xc0, RZ, 0xfc, !PT ;  /* 0x000000c0063c7812 */ /* 0x000fe200078efcff */
[----:B------:R-:W-:Y:S01]  /*0f20*/  @!P4 IMAD.MOV R14, RZ, RZ, -R14 ;  /* 0x000000ffff0ec224 */ /* 0x000fe200078e0a0e */
[C---:B------:R-:W-:Y:S01]  /*0f30*/  ISETP.GT.U32.AND P6, PT, R0.reuse, R18, PT ;  /* 0x000000120000720c */ /* 0x040fe20003fc4070 */
[----:B------:R-:W-:Y:S01]  /*0f40*/  @!P2 IMAD.IADD R17, R17, 0x1, -R0 ;  /* 0x000000011111a824 */ /* 0x000fe200078e0a00 */
[----:B------:R-:W-:Y:S01]  /*0f50*/  ISETP.GT.U32.AND P4, PT, R0, R19, PT ;  /* 0x000000130000720c */ /* 0x000fe20003f84070 */
[----:B------:R-:W-:Y:S01]  /*0f60*/  @!P1 IMAD.MOV R13, RZ, RZ, -R13 ;  /* 0x000000ffff0d9224 */ /* 0x000fe200078e0a0d */
[----:B------:R-:W-:Y:S01]  /*0f70*/  ISETP.GE.AND P2, PT, R22, RZ, PT ;  /* 0x000000ff1600720c */ /* 0x000fe20003f46270 */
[C---:B------:R-:W-:Y:S01]  /*0f80*/  IMAD R20, R0.reuse, R11, R20 ;  /* 0x0000000b00147224 */ /* 0x040fe200078e0214 */
[----:B------:R-:W-:Y:S01]  /*0f90*/  ISETP.GT.U32.AND P1, PT, R0, R17, PT ;  /* 0x000000110000720c */ /* 0x000fe20003f24070 */
[----:B------:R-:W-:Y:S01]  /*0fa0*/  @!P0 IMAD.IADD R16, R16, 0x1, -R0 ;  /* 0x0000000110108824 */ /* 0x000fe200078e0a00 */
[----:B------:R-:W-:Y:S01]  /*0fb0*/  ISETP.GE.AND P0, PT, R21, RZ, PT ;  /* 0x000000ff1500720c */ /* 0x000fe20003f06270 */
[----:B------:R-:W-:Y:S01]  /*0fc0*/  @!P3 IMAD.MOV R15, RZ, RZ, -R15 ;  /* 0x000000ffff0fb224 */ /* 0x000fe200078e0a0f */
[----:B------:R-:W-:Y:S01]  /*0fd0*/  IABS R21, R25 ;  /* 0x0000001900157213 */ /* 0x000fe20000000000 */
[----:B------:R-:W-:Y:S01]  /*0fe0*/  @!P5 IMAD.MOV R16, RZ, RZ, -R16 ;  /* 0x000000ffff10d224 */ /* 0x000fe200078e0a10 */
[----:B------:R-:W-:Y:S01]  /*0ff0*/  LOP3.LUT R11, R6, 0x2c, RZ, 0xfc, !PT ;  /* 0x0000002c060b7812 */ /* 0x000fe200078efcff */
[----:B------:R-:W-:Y:S01]  /*1000*/  @!P6 IMAD.IADD R18, R18, 0x1, -R0 ;  /* 0x000000011212e824 */ /* 0x000fe200078e0a00 */
[----:B------:R-:W-:Y:S01]  /*1010*/  ISETP.GT.U32.AND P6, PT, R0, R20, PT ;  /* 0x000000140000720c */ /* 0x000fe20003fc4070 */
[----:B------:R-:W-:Y:S01]  /*1020*/  IMAD.HI.U32 R7, R5, R21, RZ ;  /* 0x0000001505077227 */ /* 0x000fe200078e00ff */
[----:B------:R-:W-:-:S02]  /*1030*/  IABS R22, R11 ;  /* 0x0000000b00167213 */ /* 0x000fc40000000000 */
[----:B------:R-:W-:Y:S01]  /*1040*/  ISETP.GE.AND P3, PT, R23, RZ, PT ;  /* 0x000000ff1700720c */ /* 0x000fe20003f66270 */
[--C-:B------:R-:W-:Y:S01]  /*1050*/  @!P4 IMAD.IADD R19, R19, 0x1, -R0.reuse ;  /* 0x000000011313c824 */ /* 0x100fe200078e0a00 */
[----:B------:R-:W-:Y:S01]  /*1060*/  ISETP.GE.AND P5, PT, R24, RZ, PT ;  /* 0x000000ff1800720c */ /* 0x000fe20003fa6270 */
[--C-:B------:R-:W-:Y:S01]  /*1070*/  @!P1 IMAD.IADD R17, R17, 0x1, -R0.reuse ;  /* 0x0000000111119824 */ /* 0x100fe200078e0a00 */
[----:B------:R-:W-:Y:S01]  /*1080*/  ISETP.GE.AND P1, PT, R25, RZ, PT ;  /* 0x000000ff1900720c */ /* 0x000fe20003f26270 */
[----:B------:R-:W-:Y:S01]  /*1090*/  IMAD.MOV R7, RZ, RZ, -R7 ;  /* 0x000000ffff077224 */ /* 0x000fe200078e0a07 */
[C---:B------:R-:W-:Y:S01]  /*10a0*/  ISETP.GT.U32.AND P4, PT, R0.reuse, R19, PT ;  /* 0x000000130000720c */ /* 0x040fe20003f84070 */
[----:B------:R-:W-:Y:S01]  /*10b0*/  @!P0 IMAD.MOV R17, RZ, RZ, -R17 ;  /* 0x000000ffff118224 */ /* 0x000fe200078e0a11 */
[----:B------:R-:W-:Y:S01]  /*10c0*/  ISETP.GE.AND P0, PT, R11, RZ, PT ;  /* 0x000000ff0b00720c */ /* 0x000fe20003f06270 */
[----:B------:R-:W-:Y:S01]  /*10d0*/  IMAD R21, R0, R7, R21 ;  /* 0x0000000700157224 */ /* 0x000fe200078e0215 */
[----:B------:R-:W-:Y:S01]  /*10e0*/  LOP3.LUT R11, R6, 0x30, RZ, 0xfc, !PT ;  /* 0x00000030060b7812 */ /* 0x000fe200078efcff */
[----:B------:R-:W-:Y:S01]  /*10f0*/  @!P6 IMAD.IADD R20, R20, 0x1, -R0 ;  /* 0x000000011414e824 */ /* 0x000fe200078e0a00 */
[----:B------:R-:W-:Y:S01]  /*1100*/  LOP3.LUT R25, R6, 0x34, RZ, 0xfc, !PT ;  /* 0x0000003406197812 */ /* 0x000fe200078efcff */
[----:B------:R-:W-:Y:S01]  /*1110*/  IMAD.HI.U32 R7, R5, R22, RZ ;  /* 0x0000001605077227 */ /* 0x000fe200078e00ff */
[----:B------:R-:W-:-:S02]  /*1120*/  IABS R23, R11 ;  /* 0x0000000b00177213 */ /* 0x000fc40000000000 */
[C---:B------:R-:W-:Y:S01]  /*1130*/  ISETP.GT.U32.AND P6, PT, R0.reuse, R20, PT ;  /* 0x000000140000720c */ /* 0x040fe20003fc4070 */
[----:B------:R-:W-:Y:S01]  /*1140*/  @!P2 IMAD.MOV R18, RZ, RZ, -R18 ;  /* 0x000000ffff12a224 */ /* 0x000fe200078e0a12 */
[C---:B------:R-:W-:Y:S01]  /*1150*/  ISETP.GT.U32.AND P2, PT, R0.reuse, R21, PT ;  /* 0x000000150000720c */ /* 0x040fe20003f44070 */
[----:B------:R-:W-:Y:S01]  /*1160*/  IMAD.MOV R7, RZ, RZ, -R7 ;  /* 0x000000ffff077224 */ /* 0x000fe200078e0a07 */
[----:B------:R-:W-:Y:S01]  /*1170*/  IABS R24, R25 ;  /* 0x0000001900187213 */ /* 0x000fe20000000000 */
[----:B------:R-:W-:Y:S01]  /*1180*/  @!P4 IMAD.IADD R19, R19, 0x1, -R0 ;  /* 0x000000011313c824 */ /* 0x000fe200078e0a00 */
[----:B------:R-:W-:Y:S01]  /*1190*/  ISETP.GE.AND P4, PT, R11, RZ, PT ;  /* 0x000000ff0b00720c */ /* 0x000fe20003f86270 */
[----:B------:R-:W-:Y:S01]  /*11a0*/  IMAD R22, R0, R7, R22 ;  /* 0x0000000700167224 */ /* 0x000fe200078e0216 */
[C---:B------:R-:W-:Y:S01]  /*11b0*/  LOP3.LUT R62, R6.reuse, 0xc4, RZ, 0xfc, !PT ;  /* 0x000000c4063e7812 */ /* 0x040fe200078efcff */
[----:B------:R-:W-:Y:S01]  /*11c0*/  IMAD.HI.U32 R7, R5, R23, RZ ;  /* 0x0000001705077227 */ /* 0x000fe200078e00ff */
[----:B------:R-:W-:-:S02]  /*11d0*/  LOP3.LUT R64, R6, 0xdc, RZ, 0xfc, !PT ;  /* 0x000000dc06407812 */ /* 0x000fc400078efcff */
[----:B------:R-:W-:Y:S01]  /*11e0*/  LOP3.LUT R66, R6, 0xe0, RZ, 0xfc, !PT ;  /* 0x000000e006427812 */ /* 0x000fe200078efcff */
[----:B------:R-:W-:Y:S01]  /*11f0*/  IMAD.MOV R11, RZ, RZ, -R7 ;  /* 0x000000ffff0b7224 */ /* 0x000fe200078e0a07 */
[----:B------:R-:W-:Y:S01]  /*1200*/  IABS R87, R64 ;  /* 0x0000004000577213 */ /* 0x000fe20000000000 */
[--C-:B------:R-:W-:Y:S01]  /*1210*/  @!P2 IMAD.IADD R21, R21, 0x1, -R0.reuse ;  /* 0x000000011515a824 */ /* 0x100fe200078e0a00 */
[----:B------:R-:W-:Y:S01]  /*1220*/  IABS R89, R66 ;  /* 0x0000004200597213 */ /* 0x000fe20000000000 */
[----:B------:R-:W-:Y:S01]  /*1230*/  @!P6 IMAD.IADD R20, R20, 0x1, -R0 ;  /* 0x000000011414e824 */ /* 0x000fe200078e0a00 */
[----:B------:R-:W-:Y:S01]  /*1240*/  ISETP.GE.AND P6, PT, R25, RZ, PT ;  /* 0x000000ff1900720c */ /* 0x000fe20003fc6270 */
[C---:B------:R-:W-:Y:S01]  /*1250*/  IMAD R23, R0.reuse, R11, R23 ;  /* 0x0000000b00177224 */ /* 0x040fe200078e0217 */
[C---:B------:R-:W-:Y:S01]  /*1260*/  ISETP.GT.U32.AND P2, PT, R0.reuse, R21, PT ;  /* 0x000000150000720c */ /* 0x040fe20003f44070 */
[----:B------:R-:W-:Y:S01]  /*1270*/  @!P5 IMAD.MOV R20, RZ, RZ, -R20 ;  /* 0x000000ffff14d224 */ /* 0x000fe200078e0a14 */
[----:B------:R-:W-:Y:S01]  /*1280*/  IABS R25, R26 ;  /* 0x0000001a00197213 */ /* 0x000fe20000000000 */
[----:B------:R-:W-:Y:S01]  /*1290*/  @!P3 IMAD.MOV R19, RZ, RZ, -R19 ;  /* 0x000000ffff13b224 */ /* 0x000fe200078e0a13 */
[C---:B------:R-:W-:Y:S01]  /*12a0*/  ISETP.GT.U32.AND P5, PT, R0.reuse, R23, PT ;  /* 0x000000170000720c */ /* 0x040fe20003fa4070 */
[----:B------:R-:W-:Y:S01]  /*12b0*/  IMAD.HI.U32 R7, R5, R24, RZ ;  /* 0x0000001805077227 */ /* 0x000fe200078e00ff */
[----:B------:R-:W-:-:S02]  /*12c0*/  ISETP.GT.U32.AND P3, PT, R0, R22, PT ;  /* 0x000000160000720c */ /* 0x000fc40003f64070 */
[C---:B------:R-:W-:Y:S01]  /*12d0*/  LOP3.LUT R68, R6.reuse, 0xe4, RZ, 0xfc, !PT ;  /* 0x000000e406447812 */ /* 0x040fe200078efcff */
[----:B------:R-:W-:Y:S01]  /*12e0*/  IMAD.MOV R7, RZ, RZ, -R7 ;  /* 0x000000ffff077224 */ /* 0x000fe200078e0a07 */
[----:B------:R-:W-:Y:S02]  /*12f0*/  LOP3.LUT R70, R6, 0xe8, RZ, 0xfc, !PT ;  /* 0x000000e806467812 */ /* 0x000fe400078efcff */
[----:B------:R-:W-:Y:S01]  /*1300*/  IABS R91, R68 ;  /* 0x00000044005b7213 */ /* 0x000fe20000000000 */
[----:B------:R-:W-:Y:S01]  /*1310*/  @!P2 IMAD.IADD R21, R21, 0x1, -R0 ;  /* 0x000000011515a824 */ /* 0x000fe200078e0a00 */
[----:B------:R-:W-:Y:S01]  /*1320*/  ISETP.GE.AND P2, PT, R26, RZ, PT ;  /* 0x000000ff1a00720c */ /* 0x000fe20003f46270 */
[----:B------:R-:W-:Y:S01]  /*1330*/  IMAD R24, R0, R7, R24 ;  /* 0x0000000700187224 */ /* 0x000fe200078e0218 */
[----:B------:R-:W-:Y:S01]  /*1340*/  IABS R26, R30 ;  /* 0x0000001e001a7213 */ /* 0x000fe20000000000 */
[----:B------:R-:W-:Y:S01]  /*1350*/  @!P5 IMAD.IADD R23, R23, 0x1, -R0 ;  /* 0x000000011717d824 */ /* 0x000fe200078e0a00 */
[----:B------:R-:W-:Y:S01]  /*1360*/  IABS R93, R70 ;  /* 0x00000046005d7213 */ /* 0x000fe20000000000 */
[----:B------:R-:W-:Y:S01]  /*1370*/  IMAD.HI.U32 R7, R5, R25, RZ ;  /* 0x0000001905077227 */ /* 0x000fe200078e00ff */
[----:B--2---:R-:W-:-:S02]  /*1380*/  LOP3.LUT R9, R74, 0x1f, RZ, 0xc0, !PT ;  /* 0x0000001f4a097812 */ /* 0x004fc400078ec0ff */
[----:B------:R-:W-:Y:S01]  /*1390*/  ISETP.GT.U32.AND P5, PT, R0, R23, PT ;  /* 0x000000170000720c */ /* 0x000fe20003fa4070 */
[----:B------:R-:W-:Y:S02]  /*13a0*/  @!P3 IMAD.IADD R22, R22, 0x1, -R0 ;  /* 0x000000011616b824 */ /* 0x000fe400078e0a00 */
[----:B------:R-:W-:Y:S02]  /*13b0*/  IMAD.MOV R11, RZ, RZ, -R7 ;  /* 0x000000ffff0b7224 */ /* 0x000fe400078e0a07 */
[----:B------:R-:W-:Y:S01]  /*13c0*/  @!P1 IMAD.MOV R21, RZ, RZ, -R21 ;  /* 0x000000ffff159224 */ /* 0x000fe200078e0a15 */
[C---:B------:R-:W-:Y:S01]  /*13d0*/  ISETP.GT.U32.AND P1, PT, R0.reuse, R24, PT ;  /* 0x000000180000720c */ /* 0x040fe20003f24070 */
[----:B------:R-:W-:Y:S01]  /*13e0*/  IMAD.HI.U32 R7, R5, R26, RZ ;  /* 0x0000001a05077227 */ /* 0x000fe200078e00ff */
[----:B------:R-:W-:-:S03]  /*13f0*/  ISETP.GT.U32.AND P3, PT, R0, R22, PT ;  /* 0x000000160000720c */ /* 0x000fc60003f64070 */
[----:B------:R-:W-:Y:S02]  /*1400*/  IMAD.MOV R7, RZ, RZ, -R7 ;  /* 0x000000ffff077224 */ /* 0x000fe400078e0a07 */
[----:B------:R-:W-:Y:S02]  /*1410*/  @!P5 IMAD.IADD R23, R23, 0x1, -R0 ;  /* 0x000000011717d824 */ /* 0x000fe400078e0a00 */
[C---:B------:R-:W-:Y:S02]  /*1420*/  IMAD R26, R0.reuse, R7, R26 ;  /* 0x00000007001a7224 */ /* 0x040fe400078e021a */
[----:B------:R-:W-:Y:S02]  /*1430*/  IMAD R25, R0, R11, R25 ;  /* 0x0000000b00197224 */ /* 0x000fe400078e0219 */
[--C-:B------:R-:W-:Y:S01]  /*1440*/  @!P1 IMAD.IADD R24, R24, 0x1, -R0.reuse ;  /* 0x0000000118189824 */ /* 0x100fe200078e0a00 */
[----:B------:R-:W-:Y:S01]  /*1450*/  ISETP.GT.U32.AND P5, PT, R0, R26, PT ;  /* 0x0000001a0000720c */ /* 0x000fe20003fa4070 */
[----:B------:R-:W-:Y:S01]  /*1460*/  @!P3 IMAD.IADD R22, R22, 0x1, -R0 ;  /* 0x000000011616b824 */ /* 0x000fe200078e0a00 */
[C---:B------:R-:W-:Y:S01]  /*1470*/  ISETP.GT.U32.AND P3, PT, R0.reuse, R25, PT ;  /* 0x000000190000720c */ /* 0x040fe20003f64070 */
[----:B------:R-:W-:Y:S01]  /*1480*/  IMAD.HI.U32 R7, R5, R27, RZ ;  /* 0x0000001b05077227 */ /* 0x000fe200078e00ff */
[----:B------:R-:W-:-:S03]  /*1490*/  ISETP.GT.U32.AND P1, PT, R0, R24, PT ;  /* 0x000000180000720c */ /* 0x000fc60003f24070 */
[----:B------:R-:W-:-:S04]  /*14a0*/  IMAD.HI.U32 R11, R5, R29, RZ ;  /* 0x0000001d050b7227 */ /* 0x000fc800078e00ff */
[----:B------:R-:W-:Y:S02]  /*14b0*/  IMAD.MOV R7, RZ, RZ, -R7 ;  /* 0x000000ffff077224 */ /* 0x000fe400078e0a07 */
[--C-:B------:R-:W-:Y:S01]  /*14c0*/  @!P5 IMAD.IADD R26, R26, 0x1, -R0.reuse ;  /* 0x000000011a1ad824 */ /* 0x100fe200078e0a00 */
[----:B------:R-:W-:Y:S01]  /*14d0*/  ISETP.GE.AND P5, PT, R31, RZ, PT ;  /* 0x000000ff1f00720c */ /* 0x000fe20003fa6270 */
[----:B------:R-:W-:Y:S01]  /*14e0*/  IMAD.MOV R11, RZ, RZ, -R11 ;  /* 0x000000ffff0b7224 */ /* 0x000fe200078e0a0b */
[----:B------:R-:W-:Y:S01]  /*14f0*/  IABS R31, R34 ;  /* 0x00000022001f7213 */ /* 0x000fe20000000000 */
[----:B------:R-:W-:Y:S01]  /*1500*/  @!P4 IMAD.MOV R23, RZ, RZ, -R23 ;  /* 0x000000ffff17c224 */ /* 0x000fe200078e0a17 */
[C---:B------:R-:W-:Y:S01]  /*1510*/  ISETP.GT.U32.AND P4, PT, R0.reuse, R26, PT ;  /* 0x0000001a0000720c */ /* 0x040fe20003f84070 */
[----:B------:R-:W-:Y:S02]  /*1520*/  @!P3 IMAD.IADD R25, R25, 0x1, -R0 ;  /* 0x000000011919b824 */ /* 0x000fe400078e0a00 */
[----:B------:R-:W-:-:S02]  /*1530*/  IMAD R27, R0, R7, R27 ;  /* 0x00000007001b7224 */ /* 0x000fc400078e021b */
[----:B------:R-:W-:Y:S01]  /*1540*/  @!P1 IMAD.IADD R24, R24, 0x1, -R0 ;  /* 0x0000000118189824 */ /* 0x000fe200078e0a00 */
[C---:B------:R-:W-:Y:S01]  /*1550*/  ISETP.GT.U32.AND P3, PT, R0.reuse, R25, PT ;  /* 0x000000190000720c */ /* 0x040fe20003f64070 */
[C---:B------:R-:W-:Y:S01]  /*1560*/  IMAD R29, R0.reuse, R11, R29 ;  /* 0x0000000b001d7224 */ /* 0x040fe200078e021d */
[----:B------:R-:W-:Y:S01]  /*1570*/  ISETP.GT.U32.AND P1, PT, R0, R27, PT ;  /* 0x0000001b0000720c */ /* 0x000fe20003f24070 */
[----:B------:R-:W-:-:S04]  /*1580*/  IMAD.HI.U32 R7, R5, R28, RZ ;  /* 0x0000001c05077227 */ /* 0x000fc800078e00ff */
[----:B------:R-:W-:Y:S01]  /*1590*/  @!P6 IMAD.MOV R24, RZ, RZ, -R24 ;  /* 0x000000ffff18e224 */ /* 0x000fe200078e0a18 */
[----:B------:R-:W-:Y:S01]  /*15a0*/  ISETP.GT.U32.AND P6, PT, R0, R29, PT ;  /* 0x0000001d0000720c */ /* 0x000fe20003fc4070 */
[----:B------:R-:W-:Y:S02]  /*15b0*/  IMAD.MOV R7, RZ, RZ, -R7 ;  /* 0x000000ffff077224 */ /* 0x000fe400078e0a07 */
[----:B------:R-:W-:Y:S02]  /*15c0*/  @!P4 IMAD.IADD R26, R26, 0x1, -R0 ;  /* 0x000000011a1ac824 */ /* 0x000fe400078e0a00 */
[----:B------:R-:W-:Y:S02]  /*15d0*/  IMAD R28, R0, R7, R28 ;  /* 0x00000007001c7224 */ /* 0x000fe400078e021c */
[----:B------:R-:W-:Y:S01]  /*15e0*/  @!P0 IMAD.MOV R22, RZ, RZ, -R22 ;  /* 0x000000ffff168224 */ /* 0x000fe200078e0a16 */
[----:B------:R-:W-:Y:S01]  /*15f0*/  ISETP.GE.AND P0, PT, R30, RZ, PT ;  /* 0x000000ff1e00720c */ /* 0x000fe20003f06270 */
[----:B------:R-:W-:Y:S01]  /*1600*/  @!P3 IMAD.IADD R25, R25, 0x1, -R0 ;  /* 0x000000011919b824 */ /* 0x000fe200078e0a00 */
[----:B------:R-:W-:Y:S01]  /*1610*/  ISETP.GT.U32.AND P4, PT, R0, R28, PT ;  /* 0x0000001c0000720c */ /* 0x000fe20003f84070 */
[----:B------:R-:W-:Y:S01]  /*1620*/  IMAD.HI.U32 R11, R5, R31, RZ ;  /* 0x0000001f050b7227 */ /* 0x000fe200078e00ff */
[----:B------:R-:W-:-:S02]  /*1630*/  ISETP.GE.AND P3, PT, R32, RZ, PT ;  /* 0x000000ff2000720c */ /* 0x000fc40003f66270 */
[----:B------:R-:W-:Y:S01]  /*1640*/  LOP3.LUT R32, R6, 0x4c, RZ, 0xfc, !PT ;  /* 0x0000004c06207812 */ /* 0x000fe200078efcff */
[--C-:B------:R-:W-:Y:S02]  /*1650*/  @!P6 IMAD.IADD R29, R29, 0x1, -R0.reuse ;  /* 0x000000011d1de824 */ /* 0x100fe400078e0a00 */
[----:B------:R-:W-:Y:S01]  /*1660*/  IMAD.MOV R11, RZ, RZ, -R11 ;  /* 0x000000ffff0b7224 */ /* 0x000fe200078e0a0b */
[----:B------:R-:W-:Y:S01]  /*1670*/  IABS R30, R32 ;  /* 0x00000020001e7213 */ /* 0x000fe20000000000 */
[----:B------:R-:W-:Y:S01]  /*1680*/  @!P1 IMAD.IADD R27, R27, 0x1, -R0 ;  /* 0x000000011b1b9824 */ /* 0x000fe200078e0a00 */
[----:B------:R-:W-:Y:S01]  /*1690*/  ISETP.GT.U32.AND P6, PT, R0, R29, PT ;  /* 0x0000001d0000720c */ /* 0x000fe20003fc4070 */
[----:B------:R-:W-:Y:S01]  /*16a0*/  @!P0 IMAD.MOV R26, RZ, RZ, -R26 ;  /* 0x000000ffff1a8224 */ /* 0x000fe200078e0a1a */
[----:B------:R-:W-:Y:S01]  /*16b0*/  ISETP.GE.AND P0, PT, R32, RZ, PT ;  /* 0x000000ff2000720c */ /* 0x000fe20003f06270 */
[----:B------:R-:W-:Y:S01]  /*16c0*/  @!P4 IMAD.IADD R28, R28, 0x1, -R0 ;  /* 0x000000011c1cc824 */ /* 0x000fe200078e0a00 */
[----:B------:R-:W-:Y:S01]  /*16d0*/  IABS R32, R36 ;  /* 0x0000002400207213 */ /* 0x000fe20000000000 */
[----:B------:R-:W-:Y:S01]  /*16e0*/  IMAD.HI.U32 R7, R5, R30, RZ ;  /* 0x0000001e05077227 */ /* 0x000fe200078e00ff */
[----:B------:R-:W-:-:S02]  /*16f0*/  ISETP.GT.U32.AND P1, PT, R0, R27, PT ;  /* 0x0000001b0000720c */ /* 0x000fc40003f24070 */
[C---:B------:R-:W-:Y:S01]  /*1700*/  ISETP.GT.U32.AND P4, PT, R0.reuse, R28, PT ;  /* 0x0000001c0000720c */ /* 0x040fe20003f84070 */
[C---:B------:R-:W-:Y:S02]  /*1710*/  IMAD R31, R0.reuse, R11, R31 ;  /* 0x0000000b001f7224 */ /* 0x040fe400078e021f */
[----:B------:R-:W-:Y:S02]  /*1720*/  IMAD.MOV R7, RZ, RZ, -R7 ;  /* 0x000000ffff077224 */ /* 0x000fe400078e0a07 */
[----:B------:R-:W-:Y:S01]  /*1730*/  @!P6 IMAD.IADD R29, R29, 0x1, -R0 ;  /* 0x000000011d1de824 */ /* 0x000fe200078e0a00 */
[C---:B------:R-:W-:Y:S01]  /*1740*/  ISETP.GT.U32.AND P6, PT, R0.reuse, R31, PT ;  /* 0x0000001f0000720c */ /* 0x040fe20003fc4070 */
[----:B------:R-:W-:Y:S02]  /*1750*/  IMAD R30, R0, R7, R30 ;  /* 0x00000007001e7224 */ /* 0x000fe400078e021e */
[----:B------:R-:W-:-:S04]  /*1760*/  IMAD.HI.U32 R7, R5, R32, RZ ;  /* 0x0000002005077227 */ /* 0x000fc800078e00ff */
[----:B------:R-:W-:Y:S01]  /*1770*/  @!P2 IMAD.MOV R25, RZ, RZ, -R25 ;  /* 0x000000ffff19a224 */ /* 0x000fe200078e0a19 */
[----:B------:R-:W-:Y:S01]  /*1780*/  ISETP.GE.AND P2, PT, R33, RZ, PT ;  /* 0x000000ff2100720c */ /* 0x000fe20003f46270 */
[----:B------:R-:W-:Y:S01]  /*1790*/  IMAD.MOV R7, RZ, RZ, -R7 ;  /* 0x000000ffff077224 */ /* 0x000fe200078e0a07 */
[----:B------:R-:W-:Y:S01]  /*17a0*/  IABS R33, R37 ;  /* 0x0000002500217213 */ /* 0x000fe20000000000 */
[----:B------:R-:W-:Y:S01]  /*17b0*/  @!P4 IMAD.IADD R28, R28, 0x1, -R0 ;  /* 0x000000011c1cc824 */ /* 0x000fe200078e0a00 */
[C---:B------:R-:W-:Y:S01]  /*17c0*/  ISETP.GT.U32.AND P4, PT, R0.reuse, R30, PT ;  /* 0x0000001e0000720c */ /* 0x040fe20003f84070 */
[----:B------:R-:W-:Y:S02]  /*17d0*/  IMAD R32, R0, R7, R32 ;  /* 0x0000000700207224 */ /* 0x000fe400078e0220 */
[----:B------:R-:W-:-:S04]  /*17e0*/  IMAD.HI.U32 R7, R5, R33, RZ ;  /* 0x0000002105077227 */ /* 0x000fc800078e00ff */
[----:B------:R-:W-:Y:S01]  /*17f0*/  @!P6 IMAD.IADD R31, R31, 0x1, -R0 ;  /* 0x000000011f1fe824 */ /* 0x000fe200078e0a00 */
[----:B------:R-:W-:Y:S01]  /*1800*/  ISETP.GE.AND P6, PT, R36, RZ, PT ;  /* 0x000000ff2400720c */ /* 0x000fe20003fc6270 */
[----:B------:R-:W-:Y:S01]  /*1810*/  IMAD.MOV R7, RZ, RZ, -R7 ;  /* 0x000000ffff077224 */ /* 0x000fe200078e0a07 */
[----:B------:R-:W-:Y:S01]  /*1820*/  IABS R36, R40 ;  /* 0x0000002800247213 */ /* 0x000fe20000000000 */
[----:B------:R-:W-:Y:S01]  /*1830*/  @!P3 IMAD.MOV R28, RZ, RZ, -R28 ;  /* 0x000000ffff1cb224 */ /* 0x000fe200078e0a1c */
[C---:B------:R-:W-:Y:S01]  /*1840*/  ISETP.GT.U32.AND P3, PT, R0.reuse, R31, PT ;  /* 0x0000001f0000720c */ /* 0x040fe20003f64070 */
[----:B------:R-:W-:Y:S02]  /*1850*/  IMAD R33, R0, R7, R33 ;  /* 0x0000000700217224 */ /* 0x000fe400078e0221 */
[----:B------:R-:W-:Y:S01]  /*1860*/  @!P1 IMAD.IADD R27, R27, 0x1, -R0 ;  /* 0x000000011b1b9824 */ /* 0x000fe200078e0a00 */
[----:B------:R-:W-:Y:S01]  /*1870*/  ISETP.GE.AND P1, PT, R34, RZ, PT ;  /* 0x000000ff2200720c */ /* 0x000fe20003f26270 */
[----:B------:R-:W-:Y:S01]  /*1880*/  IMAD.HI.U32 R7, R5, R35, RZ ;  /* 0x0000002305077227 */ /* 0x000fe200078e00ff */
[----:B------:R-:W-:-:S03]  /*1890*/  IABS R34, R38 ;  /* 0x0000002600227213 */ /* 0x000fc60000000000 */
[----:B------:R-:W-:Y:S01]  /*18a0*/  @!P4 IMAD.IADD R30, R30, 0x1, -R0 ;  /* 0x000000011e1ec824 */ /* 0x000fe200078e0a00 */
[----:B------:R-:W-:Y:S01]  /*18b0*/  ISETP.GT.U32.AND P4, PT, R0, R32, PT ;  /* 0x000000200000720c */ /* 0x000fe20003f84070 */
[----:B------:R-:W-:Y:S02]  /*18c0*/  IMAD.MOV R7, RZ, RZ, -R7 ;  /* 0x000000ffff077224 */ /* 0x000fe400078e0a07 */
[----:B------:R-:W-:-:S04]  /*18d0*/  IMAD.HI.U32 R11, R5, R34, RZ ;  /* 0x00000022050b7227 */ /* 0x000fc800078e00ff */
[----:B------:R-:W-:Y:S01]  /*18e0*/  @!P5 IMAD.MOV R27, RZ, RZ, -R27 ;  /* 0x000000ffff1bd224 */ /* 0x000fe200078e0a1b */
[C---:B------:R-:W-:Y:S01]  /*18f0*/  ISETP.GT.U32.AND P5, PT, R0.reuse, R30, PT ;  /* 0x0000001e0000720c */ /* 0x040fe20003fa4070 */
[C---:B------:R-:W-:Y:S02]  /*1900*/  IMAD R35, R0.reuse, R7, R35 ;  /* 0x0000000700237224 */ /* 0x040fe400078e0223 */
[----:B------:R-:W-:Y:S02]  /*1910*/  IMAD.MOV R11, RZ, RZ, -R11 ;  /* 0x000000ffff0b7224 */ /* 0x000fe400078e0a0b */
[----:B------:R-:W-:Y:S01]  /*1920*/  @!P3 IMAD.IADD R31, R31, 0x1, -R0 ;  /* 0x000000011f1fb824 */ /* 0x000fe200078e0a00 */
[C---:B------:R-:W-:Y:S01]  /*1930*/  ISETP.GT.U32.AND P3, PT, R0.reuse, R35, PT ;  /* 0x000000230000720c */ /* 0x040fe20003f64070 */
[----:B------:R-:W-:Y:S02]  /*1940*/  IMAD R34, R0, R11, R34 ;  /* 0x0000000b00227224 */ /* 0x000fe400078e0222 */
[----:B------:R-:W-:-:S02]  /*1950*/  @!P4 IMAD.IADD R32, R32, 0x1, -R0 ;  /* 0x000000012020c824 */ /* 0x000fc400078e0a00 */
[----:B------:R-:W-:Y:S01]  /*1960*/  @!P2 IMAD.MOV R29, RZ, RZ, -R29 ;  /* 0x000000ffff1da224 */ /* 0x000fe200078e0a1d */
[----:B------:R-:W-:Y:S01]  /*1970*/  ISETP.GT.U32.AND P2, PT, R0, R34, PT ;  /* 0x000000220000720c */ /* 0x000fe20003f44070 */
[----:B------:R-:W-:Y:S01]  /*1980*/  @!P5 IMAD.IADD R30, R30, 0x1, -R0 ;  /* 0x000000011e1ed824 */ /* 0x000fe200078e0a00 */
[C---:B------:R-:W-:Y:S01]  /*1990*/  ISETP.GT.U32.AND P4, PT, R0.reuse, R32, PT ;  /* 0x000000200000720c */ /* 0x040fe20003f84070 */
[----:B------:R-:W-:Y:S01]  /*19a0*/  IMAD.HI.U32 R7, R5, R36, RZ ;  /* 0x0000002405077227 */ /* 0x000fe200078e00ff */
[----:B------:R-:W-:-:S03]  /*19b0*/  ISETP.GT.U32.AND P5, PT, R0, R33, PT ;  /* 0x000000210000720c */ /* 0x000fc60003fa4070 */
[----:B------:R-:W-:Y:S01]  /*19c0*/  @!P0 IMAD.MOV R30, RZ, RZ, -R30 ;  /* 0x000000ffff1e8224 */ /* 0x000fe200078e0a1e */
[----:B------:R-:W-:Y:S01]  /*19d0*/  ISETP.GE.AND P0, PT, R37, RZ, PT ;  /* 0x000000ff2500720c */ /* 0x000fe20003f06270 */
[--C-:B------:R-:W-:Y:S01]  /*19e0*/  @!P3 IMAD.IADD R35, R35, 0x1, -R0.reuse ;  /* 0x000000012323b824 */ /* 0x100fe200078e0a00 */
[----:B------:R-:W-:Y:S01]  /*19f0*/  IABS R37, R41 ;  /* 0x0000002900257213 */ /* 0x000fe20000000000 */
[----:B------:R-:W-:Y:S02]  /*1a00*/  IMAD.MOV R7, RZ, RZ, -R7 ;  /* 0x000000ffff077224 */ /* 0x000fe400078e0a07 */
[----:B------:R-:W-:Y:S01]  /*1a10*/  @!P2 IMAD.IADD R34, R34, 0x1, -R0 ;  /* 0x000000012222a824 */ /* 0x000fe200078e0a00 */
[C---:B------:R-:W-:Y:S01]  /*1a20*/  ISETP.GT.U32.AND P3, PT, R0.reuse, R35, PT ;  /* 0x000000230000720c */ /* 0x040fe20003f64070 */
[----:B------:R-:W-:Y:S02]  /*1a30*/  IMAD R36, R0, R7, R36 ;  /* 0x0000000700247224 */ /* 0x000fe400078e0224 */
[----:B------:R-:W-:-:S04]  /*1a40*/  IMAD.HI.U32 R7, R5, R37, RZ ;  /* 0x0000002505077227 */ /* 0x000fc800078e00ff */
[--C-:B------:R-:W-:Y:S01]  /*1a50*/  @!P4 IMAD.IADD R32, R32, 0x1, -R0.reuse ;  /* 0x000000012020c824 */ /* 0x100fe200078e0a00 */
[----:B------:R-:W-:Y:S01]  /*1a60*/  ISETP.GE.AND P4, PT, R38, RZ, PT ;  /* 0x000000ff2600720c */ /* 0x000fe20003f86270 */
[----:B------:R-:W-:Y:S01]  /*1a70*/  IMAD.MOV R11, RZ, RZ, -R7 ;  /* 0x000000ffff0b7224 */ /* 0x000fe200078e0a07 */
[----:B------:R-:W-:Y:S01]  /*1a80*/  IABS R38, R42 ;  /* 0x0000002a00267213 */ /* 0x000fe20000000000 */
[----:B------:R-:W-:Y:S01]  /*1a90*/  @!P1 IMAD.MOV R31, RZ, RZ, -R31 ;  /* 0x000000ffff1f9224 */ /* 0x000fe200078e0a1f */
[C---:B------:R-:W-:Y:S01]  /*1aa0*/  ISETP.GT.U32.AND P1, PT, R0.reuse, R34, PT ;  /* 0x000000220000720c */ /* 0x040fe20003f24070 */
[----:B------:R-:W-:Y:S01]  /*1ab0*/  @!P5 IMAD.IADD R33, R33, 0x1, -R0 ;  /* 0x000000012121d824 */ /* 0x000fe200078e0a00 */
[----:B------:R-:W-:Y:S01]  /*1ac0*/  ISETP.GE.AND P5, PT, R39, RZ, PT ;  /* 0x000000ff2700720c */ /* 0x000fe20003fa6270 */
[C---:B------:R-:W-:Y:S01]  /*1ad0*/  IMAD R37, R0.reuse, R11, R37 ;  /* 0x0000000b00257224 */ /* 0x040fe200078e0225 */
[----:B------:R-:W-:Y:S01]  /*1ae0*/  IABS R39, R44 ;  /* 0x0000002c00277213 */ /* 0x000fe20000000000 */
[----:B------:R-:W-:Y:S01]  /*1af0*/  IMAD.HI.U32 R7, R5, R38, RZ ;  /* 0x0000002605077227 */ /* 0x000fe200078e00ff */
[----:B------:R-:W-:-:S03]  /*1b00*/  ISETP.GT.U32.AND P2, PT, R0, R33, PT ;  /* 0x000000210000720c */ /* 0x000fc60003f44070 */
[----:B------:R-:W-:Y:S01]  /*1b10*/  @!P3 IMAD.IADD R35, R35, 0x1, -R0 ;  /* 0x000000012323b824 */ /* 0x000fe200078e0a00 */
[C---:B------:R-:W-:Y:S01]  /*1b20*/  ISETP.GT.U32.AND P3, PT, R0.reuse, R37, PT ;  /* 0x000000250000720c */ /* 0x040fe20003f64070 */
[----:B------:R-:W-:Y:S02]  /*1b30*/  IMAD.MOV R7, RZ, RZ, -R7 ;  /* 0x000000ffff077224 */ /* 0x000fe400078e0a07 */
[----:B------:R-:W-:Y:S01]  /*1b40*/  @!P6 IMAD.MOV R32, RZ, RZ, -R32 ;  /* 0x000000ffff20e224 */ /* 0x000fe200078e0a20 */
[----:B------:R-:W-:Y:S01]  /*1b50*/  ISETP.GT.U32.AND P6, PT, R0, R36, PT ;  /* 0x000000240000720c */ /* 0x000fe20003fc4070 */
[----:B------:R-:W-:Y:S01]  /*1b60*/  @!P1 IMAD.IADD R34, R34, 0x1, -R0 ;  /* 0x0000000122229824 */ /* 0x000fe200078e0a00 */
[----:B------:R-:W-:Y:S01]  /*1b70*/  ISETP.GE.AND P1, PT, R41, RZ, PT ;  /* 0x000000ff2900720c */ /* 0x000fe20003f26270 */
[----:B------:R-:W-:Y:S01]  /*1b80*/  IMAD R38, R0, R7, R38 ;  /* 0x0000000700267224 */ /* 0x000fe200078e0226 */
[----:B------:R-:W-:Y:S01]  /*1b90*/  LOP3.LUT R41, R6, 0x74, RZ, 0xfc, !PT ;  /* 0x0000007406297812 */ /* 0x000fe200078efcff */
[----:B------:R-:W-:-:S02]  /*1ba0*/  @!P4 IMAD.MOV R34, RZ, RZ, -R34 ;  /* 0x000000ffff22c224 */ /* 0x000fc400078e0a22 */
[--C-:B------:R-:W-:Y:S01]  /*1bb0*/  @!P2 IMAD.IADD R33, R33, 0x1, -R0.reuse ;  /* 0x000000012121a824 */ /* 0x100fe200078e0a00 */
[----:B------:R-:W-:Y:S01]  /*1bc0*/  ISETP.GT.U32.AND P4, PT, R0, R38, PT ;  /* 0x000000260000720c */ /* 0x000fe20003f84070 */
[--C-:B------:R-:W-:Y:S01]  /*1bd0*/  @!P3 IMAD.IADD R37, R37, 0x1, -R0.reuse ;  /* 0x000000012525b824 */ /* 0x100fe200078e0a00 */
[----:B------:R-:W-:Y:S01]  /*1be0*/  ISETP.GE.AND P2, PT, R40, RZ, PT ;  /* 0x000000ff2800720c */ /* 0x000fe20003f46270 */
[----:B------:R-:W-:Y:S01]  /*1bf0*/  @!P0 IMAD.MOV R33, RZ, RZ, -R33 ;  /* 0x000000ffff218224 */ /* 0x000fe200078e0a21 */
[----:B------:R-:W-:Y:S01]  /*1c00*/  IABS R40, R41 ;  /* 0x0000002900287213 */ /* 0x000fe20000000000 */
[--C-:B------:R-:W-:Y:S01]  /*1c10*/  @!P6 IMAD.IADD R36, R36, 0x1, -R0.reuse ;  /* 0x000000012424e824 */ /* 0x100fe200078e0a00 */
[----:B------:R-:W-:Y:S01]  /*1c20*/  ISETP.GT.U32.AND P0, PT, R0, R37, PT ;  /* 0x000000250000720c */ /* 0x000fe20003f04070 */
[----:B------:R-:W-:Y:S01]  /*1c30*/  IMAD.HI.U32 R7, R5, R39, RZ ;  /* 0x0000002705077227 */ /* 0x000fe200078e00ff */
[----:B------:R-:W-:Y:S02]  /*1c40*/  ISETP.GE.AND P6, PT, R42, RZ, PT ;  /* 0x000000ff2a00720c */ /* 0x000fe40003fc6270 */
[----:B------:R-:W-:Y:S01]  /*1c50*/  ISETP.GT.U32.AND P3, PT, R0, R36, PT ;  /* 0x000000240000720c */ /* 0x000fe20003f64070 */
[----:B------:R-:W-:Y:S01]  /*1c60*/  IMAD.MOV R7, RZ, RZ, -R7 ;  /* 0x000000ffff077224 */ /* 0x000fe200078e0a07 */
[----:B------:R-:W-:Y:S01]  /*1c70*/  IABS R42, R45 ;  /* 0x0000002d002a7213 */ /* 0x000fe20000000000 */
[----:B------:R-:W-:-:S02]  /*1c80*/  @!P4 IMAD.IADD R38, R38, 0x1, -R0 ;  /* 0x000000012626c824 */ /* 0x000fc400078e0a00 */
[C---:B------:R-:W-:Y:S02]  /*1c90*/  IMAD R39, R0.reuse, R7, R39 ;  /* 0x0000000700277224 */ /* 0x040fe400078e0227 */
[----:B------:R-:W-:Y:S01]  /*1ca0*/  IMAD.HI.U32 R7, R5, R40, RZ ;  /* 0x0000002805077227 */ /* 0x000fe200078e00ff */
[----:B------:R-:W-:-:S03]  /*1cb0*/  ISETP.GT.U32.AND P4, PT, R0, R38, PT ;  /* 0x000000260000720c */ /* 0x000fc60003f84070 */
[----:B------:R-:W-:-:S04]  /*1cc0*/  IMAD.HI.U32 R11, R5, R42, RZ ;  /* 0x0000002a050b7227 */ /* 0x000fc800078e00ff */
[----:B------:R-:W-:Y:S01]  /*1cd0*/  @!P0 IMAD.IADD R37, R37, 0x1, -R0 ;  /* 0x0000000125258824 */ /* 0x000fe200078e0a00 */
[----:B------:R-:W-:Y:S01]  /*1ce0*/  ISETP.GE.AND P0, PT, R41, RZ, PT ;  /* 0x000000ff2900720c */ /* 0x000fe20003f06270 */
[----:B------:R-:W-:Y:S02]  /*1cf0*/  IMAD.MOV R41, RZ, RZ, -R7 ;  /* 0x000000ffff297224 */ /* 0x000fe400078e0a07 */
[----:B------:R-:W-:-:S04]  /*1d00*/  IMAD.HI.U32 R7, R5, R43, RZ ;  /* 0x0000002b05077227 */ /* 0x000fc800078e00ff */
[----:B------:R-:W-:Y:S02]  /*1d10*/  IMAD.MOV R11, RZ, RZ, -R11 ;  /* 0x000000ffff0b7224 */ /* 0x000fe400078e0a0b */
[----:B------:R-:W-:Y:S01]  /*1d20*/  @!P3 IMAD.IADD R36, R36, 0x1, -R0 ;  /* 0x000000012424b824 */ /* 0x000fe200078e0a00 */
[C---:B------:R-:W-:Y:S01]  /*1d30*/  ISETP.GT.U32.AND P3, PT, R0.reuse, R39, PT ;  /* 0x000000270000720c */ /* 0x040fe20003f64070 */
[C---:B------:R-:W-:Y:S02]  /*1d40*/  IMAD R40, R0.reuse, R41, R40 ;  /* 0x0000002900287224 */ /* 0x040fe400078e0228 */
[----:B------:R-:W-:Y:S02]  /*1d50*/  IMAD.MOV R7, RZ, RZ, -R7 ;  /* 0x000000ffff077224 */ /* 0x000fe400078e0a07 */
[C---:B------:R-:W-:Y:S01]  /*1d60*/  IMAD R41, R0.reuse, R11, R42 ;  /* 0x0000000b00297224 */ /* 0x040fe200078e022a */
[----:B------:R-:W-:Y:S01]  /*1d70*/  IABS R11, R47 ;  /* 0x0000002f000b7213 */ /* 0x000fe20000000000 */
[----:B------:R-:W-:-:S02]  /*1d80*/  IMAD R42, R0, R7, R43 ;  /* 0x00000007002a7224 */ /* 0x000fc400078e022b */
[----:B------:R-:W-:Y:S01]  /*1d90*/  @!P4 IMAD.IADD R38, R38, 0x1, -R0 ;  /* 0x000000012626c824 */ /* 0x000fe200078e0a00 */
[----:B------:R-:W-:Y:S01]  /*1da0*/  ISETP.GT.U32.AND P4, PT, R0, R41, PT ;  /* 0x000000290000720c */ /* 0x000fe20003f84070 */
[----:B------:R-:W-:Y:S01]  /*1db0*/  IMAD.MOV.U32 R43, RZ, RZ, R11 ;  /* 0x000000ffff2b7224 */ /* 0x000fe200078e000b */
[----:B------:R-:W-:Y:S01]  /*1dc0*/  LOP3.LUT R11, R6, 0x84, RZ, 0xfc, !PT ;  /* 0x00000084060b7812 */ /* 0x000fe200078efcff */
[----:B------:R-:W-:Y:S01]  /*1dd0*/  @!P6 IMAD.MOV R38, RZ, RZ, -R38 ;  /* 0x000000ffff26e224 */ /* 0x000fe200078e0a26 */
[C---:B------:R-:W-:Y:S01]  /*1de0*/  ISETP.GT.U32.AND P6, PT, R0.reuse, R42, PT ;  /* 0x0000002a0000720c */ /* 0x040fe20003fc4070 */
[----:B------:R-:W-:Y:S01]  /*1df0*/  @!P3 IMAD.IADD R39, R39, 0x1, -R0 ;  /* 0x000000012727b824 */ /* 0x000fe200078e0a00 */
[----:B------:R-:W-:Y:S01]  /*1e00*/  ISETP.GT.U32.AND P3, PT, R0, R40, PT ;  /* 0x000000280000720c */ /* 0x000fe20003f64070 */
[----:B------:R-:W-:-:S04]  /*1e10*/  IMAD.HI.U32 R7, R5, R43, RZ ;  /* 0x0000002b05077227 */ /* 0x000fc800078e00ff */
[----:B------:R-:W-:Y:S01]  /*1e20*/  @!P5 IMAD.MOV R35, RZ, RZ, -R35 ;  /* 0x000000ffff23d224 */ /* 0x000fe200078e0a23 */
[----:B------:R-:W-:Y:S01]  /*1e30*/  ISETP.GE.AND P5, PT, R44, RZ, PT ;  /* 0x000000ff2c00720c */ /* 0x000fe20003fa6270 */
[----:B------:R-:W-:Y:S01]  /*1e40*/  @!P2 IMAD.MOV R36, RZ, RZ, -R36 ;  /* 0x000000ffff24a224 */ /* 0x000fe200078e0a24 */
[----:B------:R-:W-:Y:S01]  /*1e50*/  ISETP.GT.U32.AND P2, PT, R0, R39, PT ;  /* 0x000000270000720c */ /* 0x000fe20003f44070 */
[--C-:B------:R-:W-:Y:S01]  /*1e60*/  @!P4 IMAD.IADD R41, R41, 0x1, -R0.reuse ;  /* 0x000000012929c824 */ /* 0x100fe200078e0a00 */
[----:B------:R-:W-:Y:S01]  /*1e70*/  IABS R44, R11 ;  /* 0x0000000b002c7213 */ /* 0x000fe20000000000 */
[----:B------:R-:W-:Y:S02]  /*1e80*/  IMAD.MOV R7, RZ, RZ, -R7 ;  /* 0x000000ffff077224 */ /* 0x000fe400078e0a07 */
[----:B------:R-:W-:Y:S01]  /*1e90*/  @!P6 IMAD.IADD R42, R42, 0x1, -R0 ;  /* 0x000000012a2ae824 */ /* 0x000fe200078e0a00 */
[C---:B------:R-:W-:Y:S01]  /*1ea0*/  ISETP.GT.U32.AND P6, PT, R0.reuse, R41, PT ;  /* 0x000000290000720c */ /* 0x040fe20003fc4070 */
[----:B------:R-:W-:-:S02]  /*1eb0*/  IMAD R43, R0, R7, R43 ;  /* 0x00000007002b7224 */ /* 0x000fc400078e022b */
[----:B------:R-:W-:-:S04]  /*1ec0*/  IMAD.HI.U32 R7, R5, R44, RZ ;  /* 0x0000002c05077227 */ /* 0x000fc800078e00ff */
[----:B------:R-:W-:Y:S02]  /*1ed0*/  IMAD.MOV R7, RZ, RZ, -R7 ;  /* 0x000000ffff077224 */ /* 0x000fe400078e0a07 */
[--C-:B------:R-:W-:Y:S01]  /*1ee0*/  @!P2 IMAD.IADD R39, R39, 0x1, -R0.reuse ;  /* 0x000000012727a824 */ /* 0x100fe200078e0a00 */
[----:B------:R-:W-:Y:S01]  /*1ef0*/  ISETP.GE.AND P2, PT, R46, RZ, PT ;  /* 0x000000ff2e00720c */ /* 0x000fe20003f46270 */
[----:B------:R-:W-:Y:S01]  /*1f00*/  @!P3 IMAD.IADD R40, R40, 0x1, -R0 ;  /* 0x000000012828b824 */ /* 0x000fe200078e0a00 */
[----:B------:R-:W-:Y:S01]  /*1f10*/  ISETP.GE.AND P3, PT, R47, RZ, PT ;  /* 0x000000ff2f00720c */ /* 0x000fe20003f66270 */
[C---:B------:R-:W-:Y:S01]  /*1f20*/  IMAD R44, R0.reuse, R7, R44 ;  /* 0x00000007002c7224 */ /* 0x040fe200078e022c */
[----:B------:R-:W-:Y:S01]  /*1f30*/  IABS R47, R50 ;  /* 0x00000032002f7213 */ /* 0x000fe20000000000 */
[----:B------:R-:W-:Y:S01]  /*1f40*/  @!P5 IMAD.MOV R39, RZ, RZ, -R39 ;  /* 0x000000ffff27d224 */ /* 0x000fe200078e0a27 */
[C---:B------:R-:W-:Y:S01]  /*1f50*/  ISETP.GT.U32.AND P4, PT, R0.reuse, R40, PT ;  /* 0x000000280000720c */ /* 0x040fe20003f84070 */
[----:B------:R-:W-:Y:S01]  /*1f60*/  @!P6 IMAD.IADD R41, R41, 0x1, -R0 ;  /* 0x000000012929e824 */ /* 0x000fe200078e0a00 */
[C---:B------:R-:W-:Y:S01]  /*1f70*/  ISETP.GT.U32.AND P5, PT, R0.reuse, R42, PT ;  /* 0x0000002a0000720c */ /* 0x040fe20003fa4070 */
[----:B------:R-:W-:Y:S01]  /*1f80*/  @!P1 IMAD.MOV R37, RZ, RZ, -R37 ;  /* 0x000000ffff259224 */ /* 0x000fe200078e0a25 */
[----:B------:R-:W-:-:S02]  /*1f90*/  ISETP.GT.U32.AND P6, PT, R0, R44, PT ;  /* 0x0000002c0000720c */ /* 0x000fc40003fc4070 */
[----:B------:R-:W-:Y:S02]  /*1fa0*/  ISETP.GE.AND P1, PT, R45, RZ, PT ;  /* 0x000000ff2d00720c */ /* 0x000fe40003f26270 */
[----:B------:R-:W-:Y:S02]  /*1fb0*/  IABS R45, R48 ;  /* 0x00000030002d7213 */ /* 0x000fe40000000000 */
[----:B------:R-:W-:-:S03]  /*1fc0*/  IABS R46, R49 ;  /* 0x00000031002e7213 */ /* 0x000fc60000000000 */
[----:B------:R-:W-:-:S04]  /*1fd0*/  IMAD.HI.U32 R7, R5, R45, RZ ;  /* 0x0000002d05077227 */ /* 0x000fc800078e00ff */
[--C-:B------:R-:W-:Y:S01]  /*1fe0*/  @!P4 IMAD.IADD R40, R40, 0x1, -R0.reuse ;  /* 0x000000012828c824 */ /* 0x100fe200078e0a00 */
[----:B------:R-:W-:Y:S01]  /*1ff0*/  ISETP.GT.U32.AND P4, PT, R0, R43, PT ;  /* 0x0000002b0000720c */ /* 0x000fe20003f84070 */
[--C-:B------:R-:W-:Y:S01]  /*2000*/  @!P5 IMAD.IADD R42, R42, 0x1, -R0.reuse ;  /* 0x000000012a2ad824 */ /* 0x100fe200078e0a00 */
[----:B------:R-:W-:Y:S01]  /*2010*/  ISETP.GE.AND P5, PT, R11, RZ, PT ;  /* 0x000000ff0b00720c */ /* 0x000fe20003fa6270 */
[----:B------:R-:W-:Y:S02]  /*2020*/  @!P6 IMAD.IADD R44, R44, 0x1, -R0 ;  /* 0x000000012c2ce824 */ /* 0x000fe400078e0a00 */
[----:B------:R-:W-:Y:S02]  /*2030*/  IMAD.MOV R11, RZ, RZ, -R7 ;  /* 0x000000ffff0b7224 */ /* 0x000fe400078e0a07 */
[----:B------:R-:W-:Y:S01]  /*2040*/  @!P0 IMAD.MOV R40, RZ, RZ, -R40 ;  /* 0x000000ffff288224 */ /* 0x000fe200078e0a28 */
[C---:B------:R-:W-:Y:S01]  /*2050*/  ISETP.GT.U32.AND P6, PT, R0.reuse, R44, PT ;  /* 0x0000002c0000720c */ /* 0x040fe20003fc4070 */
[----:B------:R-:W-:-:S02]  /*2060*/  IMAD R45, R0, R11, R45 ;  /* 0x0000000b002d7224 */ /* 0x000fc400078e022d */
[----:B------:R-:W-:-:S04]  /*2070*/  IMAD.HI.U32 R11, R5, R47, RZ ;  /* 0x0000002f050b7227 */ /* 0x000fc800078e00ff */
[----:B------:R-:W-:Y:S02]  /*2080*/  IMAD.MOV R11, RZ, RZ, -R11 ;  /* 0x000000ffff0b7224 */ /* 0x000fe400078e0a0b */
[--C-:B------:R-:W-:Y:S01]  /*2090*/  @!P4 IMAD.IADD R43, R43, 0x1, -R0.reuse ;  /* 0x000000012b2bc824 */ /* 0x100fe200078e0a00 */
[----:B------:R-:W-:Y:S01]  /*20a0*/  ISETP.GE.AND P4, PT, R48, RZ, PT ;  /* 0x000000ff3000720c */ /* 0x000fe20003f86270 */
[----:B------:R-:W-:Y:S01]  /*20b0*/  IMAD R47, R0, R11, R47 ;  /* 0x0000000b002f7224 */ /* 0x000fe200078e022f */
[----:B------:R-:W-:Y:S01]  /*20c0*/  IABS R48, R51 ;  /* 0x0000003300307213 */ /* 0x000fe20000000000 */
[----:B------:R-:W-:Y:S01]  /*20d0*/  @!P6 IMAD.IADD R44, R44, 0x1, -R0 ;  /* 0x000000012c2ce824 */ /* 0x000fe200078e0a00 */
[C---:B------:R-:W-:Y:S01]  /*20e0*/  ISETP.GT.U32.AND P0, PT, R0.reuse, R43, PT ;  /* 0x0000002b0000720c */ /* 0x040fe20003f04070 */
[----:B------:R-:W-:Y:S01]  /*20f0*/  IMAD.HI.U32 R7, R5, R46, RZ ;  /* 0x0000002e05077227 */ /* 0x000fe200078e00ff */
[----:B------:R-:W-:-:S03]  /*2100*/  ISETP.GT.U32.AND P6, PT, R0, R47, PT ;  /* 0x0000002f0000720c */ /* 0x000fc60003fc4070 */
[----:B------:R-:W-:Y:S01]  /*2110*/  @!P1 IMAD.MOV R41, RZ, RZ, -R41 ;  /* 0x000000ffff299224 */ /* 0x000fe200078e0a29 */
[C---:B------:R-:W-:Y:S01]  /*2120*/  ISETP.GT.U32.AND P1, PT, R0.reuse, R45, PT ;  /* 0x0000002d0000720c */ /* 0x040fe20003f24070 */
[----:B------:R-:W-:Y:S02]  /*2130*/  IMAD.MOV R7, RZ, RZ, -R7 ;  /* 0x000000ffff077224 */ /* 0x000fe400078e0a07 */
[----:B------:R-:W-:Y:S02]  /*2140*/  @!P2 IMAD.MOV R42, RZ, RZ, -R42 ;  /* 0x000000ffff2aa224 */ /* 0x000fe400078e0a2a */
[C---:B------:R-:W-:Y:S02]  /*2150*/  IMAD R46, R0.reuse, R7, R46 ;  /* 0x00000007002e7224 */ /* 0x040fe400078e022e */
[--C-:B------:R-:W-:Y:S01]  /*2160*/  @!P0 IMAD.IADD R43, R43, 0x1, -R0.reuse ;  /* 0x000000012b2b8824 */ /* 0x100fe200078e0a00 */
[----:B------:R-:W-:Y:S01]  /*2170*/  ISETP.GE.AND P0, PT, R49, RZ, PT ;  /* 0x000000ff3100720c */ /* 0x000fe20003f06270 */
[----:B------:R-:W-:Y:S01]  /*2180*/  @!P6 IMAD.IADD R47, R47, 0x1, -R0 ;  /* 0x000000012f2fe824 */ /* 0x000fe200078e0a00 */
[----:B------:R-:W-:Y:S01]  /*2190*/  ISETP.GT.U32.AND P2, PT, R0, R46, PT ;  /* 0x0000002e0000720c */ /* 0x000fe20003f44070 */
[----:B------:R-:W-:Y:S01]  /*21a0*/  IMAD.HI.U32 R7, R5, R48, RZ ;  /* 0x0000003005077227 */ /* 0x000fe200078e00ff */
[----:B------:R-:W-:-:S02]  /*21b0*/  IABS R49, R52 ;  /* 0x0000003400317213 */ /* 0x000fc40000000000 */
[----:B------:R-:W-:Y:S01]  /*21c0*/  ISETP.GE.AND P6, PT, R51, RZ, PT ;  /* 0x000000ff3300720c */ /* 0x000fe20003fc6270 */
[----:B------:R-:W-:Y:S01]  /*21d0*/  @!P1 IMAD.IADD R45, R45, 0x1, -R0 ;  /* 0x000000012d2d9824 */ /* 0x000fe200078e0a00 */
[----:B------:R-:W-:Y:S01]  /*21e0*/  ISETP.GE.AND P1, PT, R50, RZ, PT ;  /* 0x000000ff3200720c */ /* 0x000fe20003f26270 */
[----:B------:R-:W-:Y:S01]  /*21f0*/  @!P5 IMAD.MOV R44, RZ, RZ, -R44 ;  /* 0x000000ffff2cd224 */ /* 0x000fe200078e0a2c */
[----:B------:R-:W-:Y:S01]  /*2200*/  ISETP.GT.U32.AND P5, PT, R0, R47, PT ;  /* 0x0000002f0000720c */ /* 0x000fe20003fa4070 */
[----:B------:R-:W-:Y:S01]  /*2210*/  IMAD.MOV R11, RZ, RZ, -R7 ;  /* 0x000000ffff0b7224 */ /* 0x000fe200078e0a07 */
[----:B------:R-:W-:Y:S01]  /*2220*/  LOP3.LUT R50, R6, 0x9c, RZ, 0xfc, !PT ;  /* 0x0000009c06327812 */ /* 0x000fe200078efcff */
[----:B------:R-:W-:Y:S01]  /*2230*/  IMAD.HI.U32 R7, R5, R49, RZ ;  /* 0x0000003105077227 */ /* 0x000fe200078e00ff */
[----:B------:R-:W-:-:S03]  /*2240*/  IABS R51, R55 ;  /* 0x0000003700337213 */ /* 0x000fc60000000000 */
[----:B------:R-:W-:Y:S01]  /*2250*/  @!P3 IMAD.MOV R43, RZ, RZ, -R43 ;  /* 0x000000ffff2bb224 */ /* 0x000fe200078e0a2b */
[----:B------:R-:W-:Y:S01]  /*2260*/  ISETP.GT.U32.AND P3, PT, R0, R45, PT ;  /* 0x0000002d0000720c */ /* 0x000fe20003f64070 */
[----:B------:R-:W-:Y:S02]  /*2270*/  IMAD.MOV R7, RZ, RZ, -R7 ;  /* 0x000000ffff077224 */ /* 0x000fe400078e0a07 */
[----:B------:R-:W-:Y:S02]  /*2280*/  @!P2 IMAD.IADD R46, R46, 0x1, -R0 ;  /* 0x000000012e2ea824 */ /* 0x000fe400078e0a00 */
[C---:B------:R-:W-:Y:S02]  /*2290*/  IMAD R49, R0.reuse, R7, R49 ;  /* 0x0000000700317224 */ /* 0x040fe400078e0231 */
[C---:B------:R-:W-:Y:S01]  /*22a0*/  IMAD R48, R0.reuse, R11, R48 ;  /* 0x0000000b00307224 */ /* 0x040fe200078e0230 */
[C---:B------:R-:W-:Y:S01]  /*22b0*/  ISETP.GT.U32.AND P2, PT, R0.reuse, R46, PT ;  /* 0x0000002e0000720c */ /* 0x040fe20003f44070 */
[----:B------:R-:W-:Y:S01]  /*22c0*/  @!P5 IMAD.IADD R47, R47, 0x1, -R0 ;  /* 0x000000012f2fd824 */ /* 0x000fe200078e0a00 */
[----:B------:R-:W-:-:S02]  /*22d0*/  ISETP.GT.U32.AND P5, PT, R0, R49, PT ;  /* 0x000000310000720c */ /* 0x000fc40003fa4070 */
[----:B------:R-:W-:Y:S01]  /*22e0*/  IABS R11, R50 ;  /* 0x00000032000b7213 */ /* 0x000fe20000000000 */
[----:B------:R-:W-:Y:S01]  /*22f0*/  @!P3 IMAD.IADD R45, R45, 0x1, -R0 ;  /* 0x000000012d2db824 */ /* 0x000fe200078e0a00 */
[----:B------:R-:W-:Y:S01]  /*2300*/  ISETP.GT.U32.AND P3, PT, R0, R48, PT ;  /* 0x000000300000720c */ /* 0x000fe20003f64070 */
[----:B------:R-:W-:Y:S01]  /*2310*/  @!P1 IMAD.MOV R47, RZ, RZ, -R47 ;  /* 0x000000ffff2f9224 */ /* 0x000fe200078e0a2f */
[----:B------:R-:W-:Y:S01]  /*2320*/  ISETP.GE.AND P1, PT, R55, RZ, PT ;  /* 0x000000ff3700720c */ /* 0x000fe20003f26270 */
[----:B------:R-:W-:Y:S01]  /*2330*/  IMAD.HI.U32 R7, R5, R11, RZ ;  /* 0x0000000b05077227 */ /* 0x000fe200078e00ff */
[----:B------:R-:W-:-:S03]  /*2340*/  LOP3.LUT R55, R6, 0xac, RZ, 0xfc, !PT ;  /* 0x000000ac06377812 */ /* 0x000fc600078efcff */
[--C-:B------:R-:W-:Y:S01]  /*2350*/  @!P2 IMAD.IADD R46, R46, 0x1, -R0.reuse ;  /* 0x000000012e2ea824 */ /* 0x100fe200078e0a00 */
[----:B------:R-:W-:Y:S01]  /*2360*/  ISETP.GE.AND P2, PT, R52, RZ, PT ;  /* 0x000000ff3400720c */ /* 0x000fe20003f46270 */
[----:B------:R-:W-:Y:S01]  /*2370*/  IMAD.MOV R7, RZ, RZ, -R7 ;  /* 0x000000ffff077224 */ /* 0x000fe200078e0a07 */
[----:B------:R-:W-:Y:S01]  /*2380*/  IABS R52, R56 ;  /* 0x0000003800347213 */ /* 0x000fe20000000000 */
[--C-:B------:R-:W-:Y:S01]  /*2390*/  @!P5 IMAD.IADD R49, R49, 0x1, -R0.reuse ;  /* 0x000000013131d824 */ /* 0x100fe200078e0a00 */
[----:B------:R-:W-:Y:S01]  /*23a0*/  IABS R63, R55 ;  /* 0x00000037003f7213 */ /* 0x000fe20000000000 */
[----:B------:R-:W-:Y:S01]  /*23b0*/  @!P3 IMAD.IADD R48, R48, 0x1, -R0 ;  /* 0x000000013030b824 */ /* 0x000fe200078e0a00 */
[----:B------:R-:W-:Y:S01]  /*23c0*/  ISETP.GE.AND P3, PT, R50, RZ, PT ;  /* 0x000000ff3200720c */ /* 0x000fe20003f66270 */
[C---:B------:R-:W-:Y:S01]  /*23d0*/  IMAD R7, R0.reuse, R7, R11 ;  /* 0x0000000700077224 */ /* 0x040fe200078e020b */
[----:B------:R-:W-:Y:S01]  /*23e0*/  ISETP.GT.U32.AND P5, PT, R0, R49, PT ;  /* 0x000000310000720c */ /* 0x000fe20003fa4070 */
[----:B------:R-:W-:-:S04]  /*23f0*/  IMAD.HI.U32 R11, R5, R51, RZ ;  /* 0x00000033050b7227 */ /* 0x000fc800078e00ff */
[----:B------:R-:W-:-:S04]  /*2400*/  IMAD.HI.U32 R50, R5, R52, RZ ;  /* 0x0000003405327227 */ /* 0x000fc800078e00ff */
[----:B------:R-:W-:Y:S02]  /*2410*/  IMAD.MOV R11, RZ, RZ, -R11 ;  /* 0x000000ffff0b7224 */ /* 0x000fe400078e0a0b */
[----:B------:R-:W-:Y:S02]  /*2420*/  IMAD.MOV R53, RZ, RZ, -R50 ;  /* 0x000000ffff357224 */ /* 0x000fe400078e0a32 */
[C---:B------:R-:W-:Y:S02]  /*2430*/  IMAD R11, R0.reuse, R11, R51 ;  /* 0x0000000b000b7224 */ /* 0x040fe400078e0233 */
[----:B------:R-:W-:Y:S01]  /*2440*/  @!P4 IMAD.MOV R45, RZ, RZ, -R45 ;  /* 0x000000ffff2dc224 */ /* 0x000fe200078e0a2d */
[C---:B------:R-:W-:Y:S01]  /*2450*/  ISETP.GT.U32.AND P4, PT, R0.reuse, R48, PT ;  /* 0x000000300000720c */ /* 0x040fe20003f84070 */
[----:B------:R-:W-:Y:S02]  /*2460*/  IMAD R51, R0, R53, R52 ;  /* 0x0000003500337224 */ /* 0x000fe400078e0234 */
[----:B------:R-:W-:-:S02]  /*2470*/  @!P5 IMAD.IADD R49, R49, 0x1, -R0 ;  /* 0x000000013131d824 */ /* 0x000fc400078e0a00 */
[----:B------:R-:W-:Y:S01]  /*2480*/  @!P0 IMAD.MOV R46, RZ, RZ, -R46 ;  /* 0x000000ffff2e8224 */ /* 0x000fe200078e0a2e */
[C---:B------:R-:W-:Y:S01]  /*2490*/  ISETP.GT.U32.AND P5, PT, R0.reuse, R51, PT ;  /* 0x000000330000720c */ /* 0x040fe20003fa4070 */
[----:B------:R-:W-:Y:S01]  /*24a0*/  IMAD.HI.U32 R50, R5, R54, RZ ;  /* 0x0000003605327227 */ /* 0x000fe200078e00ff */
[----:B------:R-:W-:-:S03]  /*24b0*/  ISETP.GT.U32.AND P0, PT, R0, R7, PT ;  /* 0x000000070000720c */ /* 0x000fc60003f04070 */
[----:B------:R-:W-:Y:S02]  /*24c0*/  IMAD.MOV R53, RZ, RZ, -R50 ;  /* 0x000000ffff357224 */ /* 0x000fe400078e0a32 */
[----:B------:R-:W-:Y:S01]  /*24d0*/  @!P4 IMAD.IADD R48, R48, 0x1, -R0 ;  /* 0x000000013030c824 */ /* 0x000fe200078e0a00 */
[----:B------:R-:W-:Y:S01]  /*24e0*/  ISETP.GT.U32.AND P4, PT, R0, R11, PT ;  /* 0x0000000b0000720c */ /* 0x000fe20003f84070 */
[----:B------:R-:W-:-:S04]  /*24f0*/  IMAD.HI.U32 R50, R5, R63, RZ ;  /* 0x0000003f05327227 */ /* 0x000fc800078e00ff */
[----:B------:R-:W-:Y:S02]  /*2500*/  @!P5 IMAD.IADD R51, R51, 0x1, -R0 ;  /* 0x000000013333d824 */ /* 0x000fe400078e0a00 */
[----:B------:R-:W-:Y:S02]  /*2510*/  @!P6 IMAD.MOV R48, RZ, RZ, -R48 ;  /* 0x000000ffff30e224 */ /* 0x000fe400078e0a30 */
[----:B------:R-:W-:Y:S01]  /*2520*/  IMAD.MOV R50, RZ, RZ, -R50 ;  /* 0x000000ffff327224 */ /* 0x000fe200078e0a32 */
[----:B------:R-:W-:Y:S01]  /*2530*/  ISETP.GT.U32.AND P6, PT, R0, R51, PT ;  /* 0x000000330000720c */ /* 0x000fe20003fc4070 */
[--C-:B------:R-:W-:Y:S01]  /*2540*/  @!P0 IMAD.IADD R7, R7, 0x1, -R0.reuse ;  /* 0x0000000107078824 */ /* 0x100fe200078e0a00 */
[----:B------:R-:W-:Y:S01]  /*2550*/  ISETP.GE.AND P0, PT, R56, RZ, PT ;  /* 0x000000ff3800720c */ /* 0x000fe20003f06270 */
[----:B------:R-:W-:Y:S01]  /*2560*/  @!P4 IMAD.IADD R11, R11, 0x1, -R0 ;  /* 0x000000010b0bc824 */ /* 0x000fe200078e0a00 */
[----:B------:R-:W-:Y:S01]  /*2570*/  LOP3.LUT R56, R6, 0xb0, RZ, 0xfc, !PT ;  /* 0x000000b006387812 */ /* 0x000fe200078efcff */
[C---:B------:R-:W-:Y:S01]  /*2580*/  IMAD R63, R0.reuse, R50, R63 ;  /* 0x00000032003f7224 */ /* 0x040fe200078e023f */
[C---:B------:R-:W-:Y:S01]  /*2590*/  ISETP.GT.U32.AND P4, PT, R0.reuse, R7, PT ;  /* 0x000000070000720c */ /* 0x040fe20003f84070 */
[C---:B------:R-:W-:Y:S01]  /*25a0*/  IMAD R53, R0.reuse, R53, R54 ;  /* 0x0000003500357224 */ /* 0x040fe200078e0236 */
[----:B------:R-:W-:Y:S01]  /*25b0*/  ISETP.GT.U32.AND P5, PT, R0, R11, PT ;  /* 0x0000000b0000720c */ /* 0x000fe20003fa4070 */
[----:B------:R-:W-:Y:S01]  /*25c0*/  @!P2 IMAD.MOV R49, RZ, RZ, -R49 ;  /* 0x000000ffff31a224 */ /* 0x000fe200078e0a31 */
[----:B------:R-:W-:-:S02]  /*25d0*/  IABS R65, R56 ;  /* 0x0000003800417213 */ /* 0x000fc40000000000 */
[C---:B------:R-:W-:Y:S01]  /*25e0*/  ISETP.GT.U32.AND P2, PT, R0.reuse, R53, PT ;  /* 0x000000350000720c */ /* 0x040fe20003f44070 */
[----:B------:R-:W-:Y:S01]  /*25f0*/  @!P6 IMAD.IADD R51, R51, 0x1, -R0 ;  /* 0x000000013333e824 */ /* 0x000fe200078e0a00 */
[----:B------:R-:W-:Y:S01]  /*2600*/  ISETP.GT.U32.AND P6, PT, R0, R63, PT ;  /* 0x0000003f0000720c */ /* 0x000fe20003fc4070 */
[----:B------:R-:W-:Y:S01]  /*2610*/  IMAD.HI.U32 R50, R5, R65, RZ ;  /* 0x0000004105327227 */ /* 0x000fe200078e00ff */
[----:B------:R-:W-:-:S03]  /*2620*/  LOP3.LUT R54, R6, 0xb4, RZ, 0xfc, !PT ;  /* 0x000000b406367812 */ /* 0x000fc600078efcff */
[----:B------:R-:W-:Y:S01]  /*2630*/  IMAD.MOV R50, RZ, RZ, -R50 ;  /* 0x000000ffff327224 */ /* 0x000fe200078e0a32 */
[----:B------:R-:W-:Y:S01]  /*2640*/  IABS R67, R54 ;  /* 0x0000003600437213 */ /* 0x000fe20000000000 */
[--C-:B------:R-:W-:Y:S01]  /*2650*/  @!P5 IMAD.IADD R11, R11, 0x1, -R0.reuse ;  /* 0x000000010b0bd824 */ /* 0x100fe200078e0a00 */
[----:B------:R-:W-:Y:S01]  /*2660*/  ISETP.GE.AND P5, PT, R55, RZ, PT ;  /* 0x000000ff3700720c */ /* 0x000fe20003fa6270 */
[--C-:B------:R-:W-:Y:S01]  /*2670*/  @!P4 IMAD.IADD R7, R7, 0x1, -R0.reuse ;  /* 0x000000010707c824 */ /* 0x100fe200078e0a00 */
[----:B------:R-:W-:Y:S01]  /*2680*/  ISETP.GE.AND P4, PT, R57, RZ, PT ;  /* 0x000000ff3900720c */ /* 0x000fe20003f86270 */
[C---:B------:R-:W-:Y:S01]  /*2690*/  IMAD R65, R0.reuse, R50, R65 ;  /* 0x0000003200417224 */ /* 0x040fe200078e0241 */
[----:B------:R-:W-:Y:S01]  /*26a0*/  IABS R50, R58 ;  /* 0x0000003a00327213 */ /* 0x000fe20000000000 */
[----:B------:R-:W-:Y:S02]  /*26b0*/  @!P6 IMAD.IADD R63, R63, 0x1, -R0 ;  /* 0x000000013f3fe824 */ /* 0x000fe400078e0a00 */
[----:B------:R-:W-:Y:S01]  /*26c0*/  IMAD.MOV.U32 R57, RZ, RZ, R11 ;  /* 0x000000ffff397224 */ /* 0x000fe200078e000b */
[----:B------:R-:W-:Y:S01]  /*26d0*/  ISETP.GT.U32.AND P6, PT, R0, R65, PT ;  /* 0x000000410000720c */ /* 0x000fe20003fc4070 */
[----:B------:R-:W-:-:S02]  /*26e0*/  IMAD.MOV.U32 R55, RZ, RZ, R7 ;  /* 0x000000ffff377224 */ /* 0x000fc400078e0007 */
[----:B------:R-:W-:Y:S01]  /*26f0*/  @!P1 IMAD.MOV R57, RZ, RZ, -R57 ;  /* 0x000000ffff399224 */ /* 0x000fe200078e0a39 */
[----:B------:R-:W-:Y:S01]  /*2700*/  ISETP.GT.U32.AND P1, PT, R0, R63, PT ;  /* 0x0000003f0000720c */ /* 0x000fe20003f24070 */
[----:B------:R-:W-:-:S04]  /*2710*/  IMAD.HI.U32 R7, R5, R50, RZ ;  /* 0x0000003205077227 */ /* 0x000fc800078e00ff */
[----:B------:R-:W-:Y:S01]  /*2720*/  @!P2 IMAD.IADD R53, R53, 0x1, -R0 ;  /* 0x000000013535a824 */ /* 0x000fe200078e0a00 */
[----:B------:R-:W-:Y:S01]  /*2730*/  ISETP.GE.AND P2, PT, R56, RZ, PT ;  /* 0x000000ff3800720c */ /* 0x000fe20003f46270 */
[----:B------:R-:W-:Y:S01]  /*2740*/  IMAD.MOV R7, RZ, RZ, -R7 ;  /* 0x000000ffff077224 */ /* 0x000fe200078e0a07 */
[----:B------:R-:W-:Y:S01]  /*2750*/  LOP3.LUT R56, R6, 0xbc, RZ, 0xfc, !PT ;  /* 0x000000bc06387812 */ /* 0x000fe200078efcff */
[----:B------:R-:W-:Y:S01]  /*2760*/  @!P3 IMAD.MOV R55, RZ, RZ, -R55 ;  /* 0x000000ffff37b224 */ /* 0x000fe200078e0a37 */
[C---:B------:R-:W-:Y:S01]  /*2770*/  ISETP.GT.U32.AND P3, PT, R0.reuse, R53, PT ;  /* 0x000000350000720c */ /* 0x040fe20003f64070 */
[----:B------:R-:W-:Y:S01]  /*2780*/  IMAD R7, R0, R7, R50 ;  /* 0x0000000700077224 */ /* 0x000fe200078e0232 */
[----:B------:R-:W-:Y:S01]  /*2790*/  IABS R11, R56 ;  /* 0x00000038000b7213 */ /* 0x000fe20000000000 */
[----:B------:R-:W-:-:S04]  /*27a0*/  IMAD.HI.U32 R52, R5, R67, RZ ;  /* 0x0000004305347227 */ /* 0x000fc800078e00ff */
[----:B------:R-:W-:Y:S01]  /*27b0*/  @!P1 IMAD.IADD R63, R63, 0x1, -R0 ;  /* 0x000000013f3f9824 */ /* 0x000fe200078e0a00 */
[C---:B------:R-:W-:Y:S01]  /*27c0*/  ISETP.GT.U32.AND P1, PT, R0.reuse, R7, PT ;  /* 0x000000070000720c */ /* 0x040fe20003f24070 */
[----:B------:R-:W-:Y:S02]  /*27d0*/  IMAD.MOV R52, RZ, RZ, -R52 ;  /* 0x000000ffff347224 */ /* 0x000fe400078e0a34 */
[----:B------:R-:W-:Y:S02]  /*27e0*/  IMAD.MOV.U32 R59, RZ, RZ, R51 ;  /* 0x000000ffff3b7224 */ /* 0x000fe400078e0033 */
[----:B------:R-:W-:Y:S01]  /*27f0*/  IMAD R67, R0, R52, R67 ;  /* 0x0000003400437224 */ /* 0x000fe200078e0243 */
[----:B------:R-:W-:Y:S01]  /*2800*/  IABS R52, R60 ;  /* 0x0000003c00347213 */ /* 0x000fe20000000000 */
[----:B------:R-:W-:Y:S01]  /*2810*/  @!P3 IMAD.IADD R53, R53, 0x1, -R0 ;  /* 0x000000013535b824 */ /* 0x000fe200078e0a00 */
[----:B------:R-:W-:Y:S01]  /*2820*/  ISETP.GE.AND P3, PT, R54, RZ, PT ;  /* 0x000000ff3600720c */ /* 0x000fe20003f66270 */
[----:B------:R-:W-:Y:S01]  /*2830*/  @!P0 IMAD.MOV R59, RZ, RZ, -R59 ;  /* 0x000000ffff3b8224 */ /* 0x000fe200078e0a3b */
[----:B------:R-:W-:Y:S01]  /*2840*/  ISETP.GT.U32.AND P0, PT, R0, R67, PT ;  /* 0x000000430000720c */ /* 0x000fe20003f04070 */
[----:B------:R-:W-:Y:S01]  /*2850*/  IMAD.MOV.U32 R51, RZ, RZ, R11 ;  /* 0x000000ffff337224 */ /* 0x000fe200078e000b */
[----:B------:R-:W-:Y:S01]  /*2860*/  IABS R54, R62 ;  /* 0x0000003e00367213 */ /* 0x000fe20000000000 */
[----:B------:R-:W-:-:S02]  /*2870*/  IMAD.MOV.U32 R61, RZ, RZ, R53 ;  /* 0x000000ffff3d7224 */ /* 0x000fc400078e0035 */
[----:B------:R-:W-:Y:S02]  /*2880*/  @!P1 IMAD.IADD R7, R7, 0x1, -R0 ;  /* 0x0000000107079824 */ /* 0x000fe400078e0a00 */
[----:B------:R-:W-:-:S04]  /*2890*/  IMAD.HI.U32 R11, R5, R51, RZ ;  /* 0x00000033050b7227 */ /* 0x000fc800078e00ff */
[----:B------:R-:W-:Y:S01]  /*28a0*/  @!P4 IMAD.MOV R61, RZ, RZ, -R61 ;  /* 0x000000ffff3dc224 */ /* 0x000fe200078e0a3d */
[----:B------:R-:W-:Y:S01]  /*28b0*/  ISETP.GT.U32.AND P4, PT, R0, R7, PT ;  /* 0x000000070000720c */ /* 0x000fe20003f84070 */
[----:B------:R-:W-:Y:S02]  /*28c0*/  IMAD.MOV R11, RZ, RZ, -R11 ;  /* 0x000000ffff0b7224 */ /* 0x000fe400078e0a0b */
[----:B------:R-:W-:-:S04]  /*28d0*/  IMAD.HI.U32 R50, R5, R52, RZ ;  /* 0x0000003405327227 */ /* 0x000fc800078e00ff */
[----:B------:R-:W-:Y:S01]  /*28e0*/  IMAD.MOV.U32 R53, RZ, RZ, R54 ;  /* 0x000000ffff357224 */ /* 0x000fe200078e0036 */
[----:B------:R-:W-:Y:S01]  /*28f0*/  LOP3.LUT R54, R6, 0xd0, RZ, 0xfc, !PT ;  /* 0x000000d006367812 */ /* 0x000fe200078efcff */
[----:B------:R-:W-:Y:S01]  /*2900*/  @!P0 IMAD.IADD R67, R67, 0x1, -R0 ;  /* 0x0000000143438824 */ /* 0x000fe200078e0a00 */
[----:B------:R-:W-:Y:S01]  /*2910*/  ISETP.GE.AND P0, PT, R58, RZ, PT ;  /* 0x000000ff3a00720c */ /* 0x000fe20003f06270 */
[C---:B------:R-:W-:Y:S01]  /*2920*/  IMAD R11, R0.reuse, R11, R51 ;  /* 0x0000000b000b7224 */ /* 0x040fe200078e0233 */
[----:B------:R-:W-:Y:S01]  /*2930*/  IABS R81, R54 ;  /* 0x0000003600517213 */ /* 0x000fe20000000000 */
[----:B------:R-:W-:Y:S01]  /*2940*/  IMAD.MOV R51, RZ, RZ, -R50 ;  /* 0x000000ffff337224 */ /* 0x000fe200078e0a32 */
[----:B------:R-:W-:Y:S01]  /*2950*/  ISETP.GT.U32.AND P1, PT, R0, R67, PT ;  /* 0x000000430000720c */ /* 0x000fe20003f24070 */
[----:B------:R-:W-:-:S04]  /*2960*/  IMAD.HI.U32 R50, R5, R53, RZ ;  /* 0x0000003505327227 */ /* 0x000fc800078e00ff */
[----:B------:R-:W-:Y:S02]  /*2970*/  IMAD.MOV R50, RZ, RZ, -R50 ;  /* 0x000000ffff327224 */ /* 0x000fe400078e0a32 */
[--C-:B------:R-:W-:Y:S01]  /*2980*/  @!P4 IMAD.IADD R7, R7, 0x1, -R0.reuse ;  /* 0x000000010707c824 */ /* 0x100fe200078e0a00 */
[----:B------:R-:W-:Y:S01]  /*2990*/  ISETP.GE.AND P4, PT, R62, RZ, PT ;  /* 0x000000ff3e00720c */ /* 0x000fe20003f86270 */
[----:B------:R-:W-:Y:S01]  /*29a0*/  @!P6 IMAD.IADD R65, R65, 0x1, -R0 ;  /* 0x000000014141e824 */ /* 0x000fe200078e0a00 */
[----:B------:R-:W-:Y:S01]  /*29b0*/  LOP3.LUT R62, R6, 0xd8, RZ, 0xfc, !PT ;  /* 0x000000d8063e7812 */ /* 0x000fe200078efcff */
[----:B------:R-:W-:Y:S01]  /*29c0*/  IMAD R53, R0, R50, R53 ;  /* 0x0000003200357224 */ /* 0x000fe200078e0235 */
[----:B------:R-:W-:Y:S01]  /*29d0*/  LOP3.LUT R50, R6, 0xc8, RZ, 0xfc, !PT ;  /* 0x000000c806327812 */ /* 0x000fe200078efcff */
[----:B------:R-:W-:Y:S01]  /*29e0*/  IMAD.MOV.U32 R69, RZ, RZ, R7 ;  /* 0x000000ffff457224 */ /* 0x000fe200078e0007 */
[----:B------:R-:W-:Y:S01]  /*29f0*/  ISETP.GT.U32.AND P6, PT, R0, R65, PT ;  /* 0x000000410000720c */ /* 0x000fe20003fc4070 */
[----:B------:R-:W-:Y:S01]  /*2a00*/  @!P5 IMAD.MOV R63, RZ, RZ, -R63 ;  /* 0x000000ffff3fd224 */ /* 0x000fe200078e0a3f */
[----:B------:R-:W-:Y:S01]  /*2a10*/  ISETP.GE.AND P5, PT, R56, RZ, PT ;  /* 0x000000ff3800720c */ /* 0x000fe20003fa6270 */
[----:B------:R-:W-:Y:S01]  /*2a20*/  @!P0 IMAD.MOV R69, RZ, RZ, -R69 ;  /* 0x000000ffff458224 */ /* 0x000fe200078e0a45 */
[C---:B------:R-:W-:Y:S01]  /*2a30*/  ISETP.GT.U32.AND P0, PT, R0.reuse, R53, PT ;  /* 0x000000350000720c */ /* 0x040fe20003f04070 */
[----:B------:R-:W-:Y:S01]  /*2a40*/  IMAD R51, R0, R51, R52 ;  /* 0x0000003300337224 */ /* 0x000fe200078e0234 */
[----:B------:R-:W-:Y:S01]  /*2a50*/  IABS R56, R50 ;  /* 0x0000003200387213 */ /* 0x000fe20000000000 */
[----:B------:R-:W-:Y:S01]  /*2a60*/  @!P1 IMAD.IADD R67, R67, 0x1, -R0 ;  /* 0x0000000143439824 */ /* 0x000fe200078e0a00 */
[----:B------:R-:W-:Y:S01]  /*2a70*/  LOP3.LUT R52, R6, 0xcc, RZ, 0xfc, !PT ;  /* 0x000000cc06347812 */ /* 0x000fe200078efcff */
[----:B------:R-:W-:Y:S01]  /*2a80*/  IMAD.HI.U32 R58, R5, R93, RZ ;  /* 0x0000005d053a7227 */ /* 0x000fe200078e00ff */
[----:B------:R-:W-:-:S02]  /*2a90*/  ISETP.GE.AND P1, PT, R60, RZ, PT ;  /* 0x000000ff3c00720c */ /* 0x000fc40003f26270 */
[----:B------:R-:W-:Y:S01]  /*2aa0*/  IABS R79, R52 ;  /* 0x00000034004f7213 */ /* 0x000fe20000000000 */
[--C-:B------:R-:W-:Y:S01]  /*2ab0*/  @!P6 IMAD.IADD R65, R65, 0x1, -R0.reuse ;  /* 0x000000014141e824 */ /* 0x100fe200078e0a00 */
[----:B------:R-:W-:Y:S01]  /*2ac0*/  ISETP.GT.U32.AND P6, PT, R0, R11, PT ;  /* 0x0000000b0000720c */ /* 0x000fe20003fc4070 */
[----:B------:R-:W-:Y:S01]  /*2ad0*/  IMAD.HI.U32 R7, R5, R56, RZ ;  /* 0x0000003805077227 */ /* 0x000fe200078e00ff */
[----:B------:R-:W-:Y:S02]  /*2ae0*/  LOP3.LUT R60, R6, 0xd4, RZ, 0xfc, !PT ;  /* 0x000000d4063c7812 */ /* 0x000fe400078efcff */
[----:B------:R-:W-:Y:S01]  /*2af0*/  IABS R85, R62 ;  /* 0x0000003e00557213 */ /* 0x000fe20000000000 */
[----:B------:R-:W-:Y:S01]  /*2b00*/  @!P0 IMAD.IADD R53, R53, 0x1, -R0 ;  /* 0x0000000135358824 */ /* 0x000fe200078e0a00 */
[----:B------:R-:W-:Y:S01]  /*2b10*/  IABS R83, R60 ;  /* 0x0000003c00537213 */ /* 0x000fe20000000000 */
[----:B------:R-:W-:Y:S01]  /*2b20*/  @!P2 IMAD.MOV R65, RZ, RZ, -R65 ;  /* 0x000000ffff41a224 */ /* 0x000fe200078e0a41 */
[C---:B------:R-:W-:Y:S01]  /*2b30*/  ISETP.GT.U32.AND P2, PT, R0.reuse, R51, PT ;  /* 0x000000330000720c */ /* 0x040fe20003f44070 */
[----:B------:R-:W-:Y:S01]  /*2b40*/  IMAD.MOV R7, RZ, RZ, -R7 ;  /* 0x000000ffff077224 */ /* 0x000fe200078e0a07 */
[----:B------:R-:W-:Y:S01]  /*2b50*/  ISETP.GT.U32.AND P0, PT, R0, R53, PT ;  /* 0x000000350000720c */ /* 0x000fe20003f04070 */
[----:B------:R-:W-:-:S02]  /*2b60*/  @!P3 IMAD.MOV R67, RZ, RZ, -R67 ;  /* 0x000000ffff43b224 */ /* 0x000fc400078e0a43 */
[----:B------:R-:W-:Y:S02]  /*2b70*/  @!P6 IMAD.IADD R11, R11, 0x1, -R0 ;  /* 0x000000010b0be824 */ /* 0x000fe400078e0a00 */
[C---:B------:R-:W-:Y:S02]  /*2b80*/  IMAD R7, R0.reuse, R7, R56 ;  /* 0x0000000700077224 */ /* 0x040fe400078e0238 */
[----:B------:R-:W-:Y:S01]  /*2b90*/  IMAD.HI.U32 R56, R5, R91, RZ ;  /* 0x0000005b05387227 */ /* 0x000fe200078e00ff */
[----:B------:R-:W-:-:S03]  /*2ba0*/  ISETP.GT.U32.AND P6, PT, R0, R11, PT ;  /* 0x0000000b0000720c */ /* 0x000fc60003fc4070 */
[--C-:B------:R-:W-:Y:S01]  /*2bb0*/  @!P2 IMAD.IADD R51, R51, 0x1, -R0.reuse ;  /* 0x000000013333a824 */ /* 0x100fe200078e0a00 */
[----:B------:R-:W-:Y:S01]  /*2bc0*/  ISETP.GE.AND P2, PT, R50, RZ, PT ;  /* 0x000000ff3200720c */ /* 0x000fe20003f46270 */
[----:B------:R-:W-:Y:S01]  /*2bd0*/  @!P0 IMAD.IADD R53, R53, 0x1, -R0 ;  /* 0x0000000135358824 */ /* 0x000fe200078e0a00 */
[C---:B------:R-:W-:Y:S01]  /*2be0*/  ISETP.GT.U32.AND P0, PT, R0.reuse, R7, PT ;  /* 0x000000070000720c */ /* 0x040fe20003f04070 */
[----:B------:R-:W-:Y:S01]  /*2bf0*/  IMAD.HI.U32 R50, R5, R79, RZ ;  /* 0x0000004f05327227 */ /* 0x000fe200078e00ff */
[----:B------:R-:W-:-:S03]  /*2c00*/  ISETP.GT.U32.AND P3, PT, R0, R51, PT ;  /* 0x000000330000720c */ /* 0x000fc60003f64070 */
[----:B------:R-:W-:Y:S02]  /*2c10*/  IMAD.MOV R50, RZ, RZ, -R50 ;  /* 0x000000ffff327224 */ /* 0x000fe400078e0a32 */
[----:B------:R-:W-:Y:S01]  /*2c20*/  @!P6 IMAD.IADD R11, R11, 0x1, -R0 ;  /* 0x000000010b0be824 */ /* 0x000fe200078e0a00 */
[----:B------:R-:W-:Y:S01]  /*2c30*/  ISETP.GE.AND P6, PT, R52, RZ, PT ;  /* 0x000000ff3400720c */ /* 0x000fe20003fc6270 */
[----:B------:R-:W-:Y:S02]  /*2c40*/  IMAD R79, R0, R50, R79 ;  /* 0x00000032004f7224 */ /* 0x000fe400078e024f */
[----:B------:R-:W-:-:S04]  /*2c50*/  IMAD.HI.U32 R52, R5, R81, RZ ;  /* 0x0000005105347227 */ /* 0x000fc800078e00ff */
[----:B------:R-:W-:Y:S01]  /*2c60*/  @!P0 IMAD.IADD R7, R7, 0x1, -R0 ;  /* 0x0000000107078824 */ /* 0x000fe200078e0a00 */
[----:B------:R-:W-:Y:S01]  /*2c70*/  ISETP.GT.U32.AND P0, PT, R0, R79, PT ;  /* 0x0000004f0000720c */ /* 0x000fe20003f04070 */
[----:B------:R-:W-:Y:S02]  /*2c80*/  IMAD.MOV R52, RZ, RZ, -R52 ;  /* 0x000000ffff347224 */ /* 0x000fe400078e0a34 */
[----:B------:R-:W-:Y:S01]  /*2c90*/  @!P3 IMAD.IADD R51, R51, 0x1, -R0 ;  /* 0x000000013333b824 */ /* 0x000fe200078e0a00 */
[----:B------:R-:W-:Y:S01]  /*2ca0*/  ISETP.GE.AND P3, PT, R54, RZ, PT ;  /* 0x000000ff3600720c */ /* 0x000fe20003f66270 */
[----:B------:R-:W-:Y:S02]  /*2cb0*/  IMAD R81, R0, R52, R81 ;  /* 0x0000003400517224 */ /* 0x000fe400078e0251 */
[----:B------:R-:W-:-:S04]  /*2cc0*/  IMAD.HI.U32 R54, R5, R83, RZ ;  /* 0x0000005305367227 */ /* 0x000fc800078e00ff */
[----:B------:R-:W-:Y:S02]  /*2cd0*/  IMAD.MOV R54, RZ, RZ, -R54 ;  /* 0x000000ffff367224 */ /* 0x000fe400078e0a36 */
[----:B------:R-:W-:Y:S01]  /*2ce0*/  @!P0 IMAD.IADD R79, R79, 0x1, -R0 ;  /* 0x000000014f4f8824 */ /* 0x000fe200078e0a00 */
[----:B------:R-:W-:Y:S01]  /*2cf0*/  ISETP.GT.U32.AND P0, PT, R0, R81, PT ;  /* 0x000000510000720c */ /* 0x000fe20003f04070 */
[----:B------:R-:W-:-:S04]  /*2d00*/  IMAD.HI.U32 R50, R5, R85, RZ ;  /* 0x0000005505327227 */ /* 0x000fc800078e00ff */
[C---:B------:R-:W-:Y:S02]  /*2d10*/  IMAD R83, R0.reuse, R54, R83 ;  /* 0x0000003600537224 */ /* 0x040fe400078e0253 */
[----:B------:R-:W-:Y:S02]  /*2d20*/  IMAD.MOV R50, RZ, RZ, -R50 ;  /* 0x000000ffff327224 */ /* 0x000fe400078e0a32 */
[----:B------:R-:W-:Y:S02]  /*2d30*/  IMAD.MOV.U32 R75, RZ, RZ, R53 ;  /* 0x000000ffff4b7224 */ /* 0x000fe400078e0035 */
[----:B------:R-:W-:Y:S01]  /*2d40*/  IMAD.MOV.U32 R73, RZ, RZ, R51 ;  /* 0x000000ffff497224 */ /* 0x000fe200078e0033 */
[----:B------:R-:W-:Y:S01]  /*2d50*/  IABS R51, R10 ;  /* 0x0000000a00337213 */ /* 0x000fe20000000000 */
[----:B------:R-:W-:Y:S01]  /*2d60*/  @!P0 IMAD.IADD R81, R81, 0x1, -R0 ;  /* 0x0000000151518824 */ /* 0x000fe200078e0a00 */
[C---:B------:R-:W-:Y:S01]  /*2d70*/  ISETP.GT.U32.AND P0, PT, R0.reuse, R7, PT ;  /* 0x000000070000720c */ /* 0x040fe20003f04070 */
[----:B------:R-:W-:-:S02]  /*2d80*/  IMAD R85, R0, R50, R85 ;  /* 0x0000003200557224 */ /* 0x000fc400078e0255 */
[----:B------:R-:W-:Y:S01]  /*2d90*/  @!P4 IMAD.MOV R75, RZ, RZ, -R75 ;  /* 0x000000ffff4bc224 */ /* 0x000fe200078e0a4b */
[C---:B------:R-:W-:Y:S01]  /*2da0*/  ISETP.GT.U32.AND P4, PT, R0.reuse, R83, PT ;  /* 0x000000530000720c */ /* 0x040fe20003f84070 */
[----:B------:R-:W-:Y:S02]  /*2db0*/  IMAD.MOV.U32 R71, RZ, RZ, R11 ;  /* 0x000000ffff477224 */ /* 0x000fe400078e000b */
[----:B------:R-:W-:Y:S01]  /*2dc0*/  @!P1 IMAD.MOV R73, RZ, RZ, -R73 ;  /* 0x000000ffff499224 */ /* 0x000fe200078e0a49 */
[----:B------:R-:W-:Y:S01]  /*2dd0*/  ISETP.GT.U32.AND P1, PT, R0, R79, PT ;  /* 0x0000004f0000720c */ /* 0x000fe20003f24070 */
[----:B------:R-:W-:-:S04]  /*2de0*/  IMAD.HI.U32 R52, R5, R87, RZ ;  /* 0x0000005705347227 */ /* 0x000fc800078e00ff */
[----:B------:R-:W-:Y:S01]  /*2df0*/  @!P0 IMAD.IADD R7, R7, 0x1, -R0 ;  /* 0x0000000107078824 */ /* 0x000fe200078e0a00 */
[C---:B------:R-:W-:Y:S01]  /*2e00*/  ISETP.GT.U32.AND P0, PT, R0.reuse, R85, PT ;  /* 0x000000550000720c */ /* 0x040fe20003f04070 */
[----:B------:R-:W-:Y:S01]  /*2e10*/  @!P5 IMAD.MOV R71, RZ, RZ, -R71 ;  /* 0x000000ffff47d224 */ /* 0x000fe200078e0a47 */
[----:B------:R-:W-:Y:S01]  /*2e20*/  ISETP.GT.U32.AND P5, PT, R0, R81, PT ;  /* 0x000000510000720c */ /* 0x000fe20003fa4070 */
[----:B------:R-:W-:-:S04]  /*2e30*/  IMAD.HI.U32 R54, R5, R89, RZ ;  /* 0x0000005905367227 */ /* 0x000fc800078e00ff */
[----:B------:R-:W-:Y:S02]  /*2e40*/  IMAD.MOV R52, RZ, RZ, -R52 ;  /* 0x000000ffff347224 */ /* 0x000fe400078e0a34 */
[----:B------:R-:W-:Y:S02]  /*2e50*/  IMAD.MOV R54, RZ, RZ, -R54 ;  /* 0x000000ffff367224 */ /* 0x000fe400078e0a36 */
[----:B------:R-:W-:Y:S01]  /*2e60*/  IMAD R87, R0, R52, R87 ;  /* 0x0000003400577224 */ /* 0x000fe200078e0257 */
[----:B------:R-:W-:Y:S01]  /*2e70*/  LOP3.LUT R52, R6, 0xf8, RZ, 0xfc, !PT ;  /* 0x000000f806347812 */ /* 0x000fe200078efcff */
[--C-:B------:R-:W-:Y:S02]  /*2e80*/  @!P4 IMAD.IADD R83, R83, 0x1, -R0.reuse ;  /* 0x000000015353c824 */ /* 0x100fe400078e0a00 */
[----:B------:R-:W-:Y:S01]  /*2e90*/  IMAD R89, R0, R54, R89 ;  /* 0x0000003600597224 */ /* 0x000fe200078e0259 */
[----:B------:R-:W-:Y:S01]  /*2ea0*/  LOP3.LUT R54, R6, 0xec, RZ, 0xfc, !PT ;  /* 0x000000ec06367812 */ /* 0x000fe200078efcff */
[--C-:B------:R-:W-:Y:S01]  /*2eb0*/  @!P1 IMAD.IADD R79, R79, 0x1, -R0.reuse ;  /* 0x000000014f4f9824 */ /* 0x100fe200078e0a00 */
[C---:B------:R-:W-:Y:S01]  /*2ec0*/  ISETP.GT.U32.AND P1, PT, R0.reuse, R87, PT ;  /* 0x000000570000720c */ /* 0x040fe20003f24070 */
[----:B------:R-:W-:Y:S01]  /*2ed0*/  @!P0 IMAD.IADD R85, R85, 0x1, -R0 ;  /* 0x0000000155558824 */ /* 0x000fe200078e0a00 */
[C---:B------:R-:W-:Y:S01]  /*2ee0*/  ISETP.GT.U32.AND P0, PT, R0.reuse, R83, PT ;  /* 0x000000530000720c */ /* 0x040fe20003f04070 */
[----:B------:R-:W-:Y:S01]  /*2ef0*/  IMAD.MOV R56, RZ, RZ, -R56 ;  /* 0x000000ffff387224 */ /* 0x000fe200078e0a38 */
[----:B------:R-:W-:Y:S01]  /*2f00*/  IABS R95, R54 ;  /* 0x00000036005f7213 */ /* 0x000fe20000000000 */
[----:B------:R-:W-:Y:S01]  /*2f10*/  IMAD.MOV R58, RZ, RZ, -R58 ;  /* 0x000000ffff3a7224 */ /* 0x000fe200078e0a3a */
[----:B------:R-:W-:Y:S01]  /*2f20*/  IABS R101, R52 ;  /* 0x0000003400657213 */ /* 0x000fe20000000000 */
[--C-:B------:R-:W-:Y:S01]  /*2f30*/  @!P5 IMAD.IADD R81, R81, 0x1, -R0.reuse ;  /* 0x000000015151d824 */ /* 0x100fe200078e0a00 */
[C---:B------:R-:W-:Y:S01]  /*2f40*/  ISETP.GT.U32.AND P5, PT, R0.reuse, R89, PT ;  /* 0x000000590000720c */ /* 0x040fe20003fa4070 */
[----:B------:R-:W-:Y:S01]  /*2f50*/  IMAD R91, R0, R56, R91 ;  /* 0x00000038005b7224 */ /* 0x000fe200078e025b */
[----:B------:R-:W-:Y:S01]  /*2f60*/  LOP3.LUT R56, R6, 0xf0, RZ, 0xfc, !PT ;  /* 0x000000f006387812 */ /* 0x000fe200078efcff */
[----:B------:R-:W-:Y:S01]  /*2f70*/  IMAD R93, R0, R58, R93 ;  /* 0x0000003a005d7224 */ /* 0x000fe200078e025d */
[----:B------:R-:W-:Y:S01]  /*2f80*/  LOP3.LUT R58, R6, 0xf4, RZ, 0xfc, !PT ;  /* 0x000000f4063a7812 */ /* 0x000fe200078efcff */
[--C-:B------:R-:W-:Y:S01]  /*2f90*/  @!P1 IMAD.IADD R87, R87, 0x1, -R0.reuse ;  /* 0x0000000157579824 */ /* 0x100fe200078e0a00 */
[----:B------:R-:W-:Y:S01]  /*2fa0*/  IABS R97, R56 ;  /* 0x0000003800617213 */ /* 0x000fe20000000000 */
[----:B------:R-:W-:Y:S01]  /*2fb0*/  @!P0 IMAD.IADD R83, R83, 0x1, -R0 ;  /* 0x0000000153538824 */ /* 0x000fe200078e0a00 */
[----:B------:R-:W-:Y:S01]  /*2fc0*/  IABS R99, R58 ;  /* 0x0000003a00637213 */ /* 0x000fe20000000000 */
[----:B------:R-:W-:Y:S01]  /*2fd0*/  IMAD.HI.U32 R6, R5, R95, RZ ;  /* 0x0000005f05067227 */ /* 0x000fe200078e00ff */
[----:B------:R-:W-:-:S02]  /*2fe0*/  ISETP.GT.U32.AND P4, PT, R0, R91, PT ;  /* 0x0000005b0000720c */ /* 0x000fc40003f84070 */
[C---:B------:R-:W-:Y:S01]  /*2ff0*/  ISETP.GT.U32.AND P0, PT, R0.reuse, R93, PT ;  /* 0x0000005d0000720c */ /* 0x040fe20003f04070 */
[----:B------:R-:W-:Y:S01]  /*3000*/  IMAD.HI.U32 R11, R5, R97, RZ ;  /* 0x00000061050b7227 */ /* 0x000fe200078e00ff */
[----:B------:R-:W-:-:S03]  /*3010*/  ISETP.GT.U32.AND P1, PT, R0, R85, PT ;  /* 0x000000550000720c */ /* 0x000fc60003f24070 */
[----:B------:R-:W-:-:S04]  /*3020*/  IMAD.HI.U32 R50, R5, R99, RZ ;  /* 0x0000006305327227 */ /* 0x000fc800078e00ff */
[----:B------:R-:W-:Y:S01]  /*3030*/  @!P5 IMAD.IADD R89, R89, 0x1, -R0 ;  /* 0x000000015959d824 */ /* 0x000fe200078e0a00 */
[----:B------:R-:W-:Y:S01]  /*3040*/  ISETP.GT.U32.AND P5, PT, R0, R87, PT ;  /* 0x000000570000720c */ /* 0x000fe20003fa4070 */
[----:B------:R-:W-:-:S04]  /*3050*/  IMAD.HI.U32 R5, R5, R101, RZ ;  /* 0x0000006505057227 */ /* 0x000fc800078e00ff */
[----:B------:R-:W-:Y:S02]  /*3060*/  IMAD.MOV R11, RZ, RZ, -R11 ;  /* 0x000000ffff0b7224 */ /* 0x000fe400078e0a0b */
[----:B------:R-:W-:Y:S02]  /*3070*/  IMAD.MOV R5, RZ, RZ, -R5 ;  /* 0x000000ffff057224 */ /* 0x000fe400078e0a05 */
[C---:B------:R-:W-:Y:S02]  /*3080*/  IMAD R97, R0.reuse, R11, R97 ;  /* 0x0000000b00617224 */ /* 0x040fe400078e0261 */
[----:B------:R-:W-:Y:S02]  /*3090*/  IMAD.MOV R6, RZ, RZ, -R6 ;  /* 0x000000ffff067224 */ /* 0x000fe400078e0a06 */
[----:B------:R-:W-:Y:S02]  /*30a0*/  IMAD R101, R0, R5, R101 ;  /* 0x0000000500657224 */ /* 0x000fe400078e0265 */
[----:B------:R-:W-:-:S02]  /*30b0*/  VIADD R11, R10, 0x80 ;  /* 0x000000800a0b7836 */ /* 0x000fc40000000000 */
[--C-:B------:R-:W-:Y:S01]  /*30c0*/  @!P4 IMAD.IADD R91, R91, 0x1, -R0.reuse ;  /* 0x000000015b5bc824 */ /* 0x100fe200078e0a00 */
[C---:B------:R-:W-:Y:S01]  /*30d0*/  ISETP.GT.U32.AND P4, PT, R0.reuse, R89, PT ;  /* 0x000000590000720c */ /* 0x040fe20003f84070 */
[----:B------:R-:W-:Y:S01]  /*30e0*/  IMAD.MOV.U32 R77, RZ, RZ, R7 ;  /* 0x000000ffff4d7224 */ /* 0x000fe200078e0007 */
[----:B------:R-:W-:Y:S01]  /*30f0*/  IABS R53, R11 ;  /* 0x0000000b00357213 */ /* 0x000fe20000000000 */
[C---:B------:R-:W-:Y:S01]  /*3100*/  IMAD R95, R0.reuse, R6, R95 ;  /* 0x00000006005f7224 */ /* 0x040fe200078e025f */
[----:B------:R1:W-:Y:S01]  /*3110*/  STL.64 [R1+0x890], R10 ;  /* 0x0008900a01007387 */ /* 0x0003e20000100a00 */
[--C-:B------:R-:W-:Y:S01]  /*3120*/  @!P0 IMAD.IADD R93, R93, 0x1, -R0.reuse ;  /* 0x000000015d5d8824 */ /* 0x100fe200078e0a00 */
[C---:B------:R-:W-:Y:S01]  /*3130*/  ISETP.GT.U32.AND P0, PT, R0.reuse, R101, PT ;  /* 0x000000650000720c */ /* 0x040fe20003f04070 */
[----:B------:R-:W-:Y:S01]  /*3140*/  @!P5 IMAD.IADD R87, R87, 0x1, -R0 ;  /* 0x000000015757d824 */ /* 0x000fe200078e0a00 */
[----:B------:R-:W-:Y:S01]  /*3150*/  ISETP.GT.U32.AND P5, PT, R0, R97, PT ;  /* 0x000000610000720c */ /* 0x000fe20003fa4070 */
[----:B------:R-:W-:Y:S01]  /*3160*/  IMAD.HI.U32 R5, R4, R51, RZ ;  /* 0x0000003304057227 */ /* 0x000fe200078e00ff */
[----:B------:R-:W2:Y:S03]  /*3170*/  LDC.64 R6, c[0x0][0x230] ;  /* 0x00008c00ff067b82 */ /* 0x000ea60000000a00 */
[----:B------:R-:W-:-:S02]  /*3180*/  IMAD.MOV R50, RZ, RZ, -R50 ;  /* 0x000000ffff327224 */ /* 0x000fc400078e0a32 */
[----:B------:R-:W-:Y:S01]  /*3190*/  @!P2 IMAD.MOV R77, RZ, RZ, -R77 ;  /* 0x000000ffff4da224 */ /* 0x000fe200078e0a4d */
[C---:B------:R-:W-:Y:S01]  /*31a0*/  ISETP.GT.U32.AND P2, PT, R0.reuse, R91, PT ;  /* 0x0000005b0000720c */ /* 0x040fe20003f44070 */
[----:B------:R-:W-:Y:S01]  /*31b0*/  @!P1 IMAD.IADD R85, R85, 0x1, -R0 ;  /* 0x0000000155559824 */ /* 0x000fe200078e0a00 */
[----:B------:R-:W-:Y:S01]  /*31c0*/  ISETP.GT.U32.AND P1, PT, R0, R95, PT ;  /* 0x0000005f0000720c */ /* 0x000fe20003f24070 */
[----:B------:R-:W-:-:S04]  /*31d0*/  IMAD.HI.U32 R4, R4, R53, RZ ;  /* 0x0000003504047227 */ /* 0x000fc800078e00ff */
[----:B------:R-:W-:Y:S02]  /*31e0*/  IMAD.MOV R5, RZ, RZ, -R5 ;  /* 0x000000ffff057224 */ /* 0x000fe400078e0a05 */
[----:B------:R-:W-:Y:S02]  /*31f0*/  IMAD R99, R0, R50, R99 ;  /* 0x0000003200637224 */ /* 0x000fe400078e0263 */
[----:B------:R-:W-:Y:S02]  /*3200*/  IMAD.MOV R4, RZ, RZ, -R4 ;  /* 0x000000ffff047224 */ /* 0x000fe400078e0a04 */
[----:B------:R-:W-:Y:S02]  /*3210*/  IMAD R51, R2, R5, R51 ;  /* 0x0000000502337224 */ /* 0x000fe400078e0233 */
[----:B------:R-:W-:Y:S01]  /*3220*/  @!P4 IMAD.IADD R89, R89, 0x1, -R0 ;  /* 0x000000015959c824 */ /* 0x000fe200078e0a00 */
[----:B------:R-:W-:Y:S01]  /*3230*/  ISETP.GT.U32.AND P4, PT, R0, R99, PT ;  /* 0x000000630000720c */ /* 0x000fe20003f84070 */
[----:B------:R-:W-:-:S02]  /*3240*/  IMAD R53, R2, R4, R53 ;  /* 0x0000000402357224 */ /* 0x000fc400078e0235 */
[--C-:B------:R-:W-:Y:S01]  /*3250*/  @!P0 IMAD.IADD R101, R101, 0x1, -R0.reuse ;  /* 0x0000000165658824 */ /* 0x100fe200078e0a00 */
[----:B------:R-:W-:Y:S01]  /*3260*/  ISETP.GT.U32.AND P0, PT, R2, R51, PT ;  /* 0x000000330200720c */ /* 0x000fe20003f04070 */
[--C-:B------:R-:W-:Y:S01]  /*3270*/  @!P5 IMAD.IADD R97, R97, 0x1, -R0.reuse ;  /* 0x000000016161d824 */ /* 0x100fe200078e0a00 */
[----:B------:R-:W-:Y:S01]  /*3280*/  ISETP.GE.AND P5, PT, R64, RZ, PT ;  /* 0x000000ff4000720c */ /* 0x000fe20003fa6270 */
[--C-:B------:R-:W-:Y:S01]  /*3290*/  @!P2 IMAD.IADD R91, R91, 0x1, -R0.reuse ;  /* 0x000000015b5ba824 */ /* 0x100fe200078e0a00 */
[----:B------:R-:W-:Y:S01]  /*32a0*/  ISETP.GE.AND P2, PT, R60, RZ, PT ;  /* 0x000000ff3c00720c */ /* 0x000fe20003f46270 */
[--C-:B------:R-:W-:Y:S01]  /*32b0*/  @!P1 IMAD.IADD R95, R95, 0x1, -R0.reuse ;  /* 0x000000015f5f9824 */ /* 0x100fe200078e0a00 */
[----:B------:R-:W-:Y:S01]  /*32c0*/  ISETP.GE.AND P1, PT, R62, RZ, PT ;  /* 0x000000ff3e00720c */ /* 0x000fe20003f26270 */
[----:B------:R-:W-:Y:S01]  /*32d0*/  @!P3 IMAD.MOV R81, RZ, RZ, -R81 ;  /* 0x000000ffff51b224 */ /* 0x000fe200078e0a51 */
[----:B------:R-:W-:Y:S01]  /*32e0*/  ISETP.GT.U32.AND P3, PT, R2, R53, PT ;  /* 0x000000350200720c */ /* 0x000fe20003f64070 */
[----:B------:R-:W-:Y:S01]  /*32f0*/  @!P4 IMAD.IADD R99, R99, 0x1, -R0 ;  /* 0x000000016363c824 */ /* 0x000fe200078e0a00 */
[----:B------:R-:W-:Y:S01]  /*3300*/  ISETP.GE.AND P4, PT, R66, RZ, PT ;  /* 0x000000ff4200720c */ /* 0x000fe20003f86270 */
[----:B------:R-:W-:Y:S01]  /*3310*/  @!P6 IMAD.MOV R79, RZ, RZ, -R79 ;  /* 0x000000ffff4fe224 */ /* 0x000fe200078e0a4f */
[C---:B------:R-:W-:Y:S01]  /*3320*/  ISETP.GT.U32.AND P6, PT, R0.reuse, R97, PT ;  /* 0x000000610000720c */ /* 0x040fe20003fc4070 */
[--C-:B------:R-:W-:Y:S01]  /*3330*/  @!P0 IMAD.IADD R51, R51, 0x1, -R2.reuse ;  /* 0x0000000133338824 */ /* 0x100fe200078e0a02 */
[C---:B------:R-:W-:Y:S01]  /*3340*/  ISETP.GT.U32.AND P0, PT, R0.reuse, R101, PT ;  /* 0x000000650000720c */ /* 0x040fe20003f04070 */
[----:B------:R-:W-:Y:S01]  /*3350*/  @!P5 IMAD.MOV R87, RZ, RZ, -R87 ;  /* 0x000000ffff57d224 */ /* 0x000fe200078e0a57 */
[C---:B------:R-:W-:Y:S01]  /*3360*/  ISETP.GT.U32.AND P5, PT, R0.reuse, R99, PT ;  /* 0x000000630000720c */ /* 0x040fe20003fa4070 */
[----:B------:R-:W-:Y:S01]  /*3370*/  @!P2 IMAD.MOV R83, RZ, RZ, -R83 ;  /* 0x000000ffff53a224 */ /* 0x000fe200078e0a53 */
[C---:B------:R-:W-:Y:S01]  /*3380*/  ISETP.GT.U32.AND P2, PT, R0.reuse, R93, PT ;  /* 0x0000005d0000720c */ /* 0x040fe20003f44070 */
[----:B------:R-:W-:Y:S01]  /*3390*/  @!P1 IMAD.MOV R85, RZ, RZ, -R85 ;  /* 0x000000ffff559224 */ /* 0x000fe200078e0a55 */
[----:B------:R-:W-:Y:S01]  /*33a0*/  ISETP.GT.U32.AND P1, PT, R0, R95, PT ;  /* 0x0000005f0000720c */ /* 0x000fe20003f24070 */
[----:B------:R-:W-:Y:S01]  /*33b0*/  @!P3 IMAD.IADD R53, R53, 0x1, -R2 ;  /* 0x000000013535b824 */ /* 0x000fe200078e0a02 */
[C---:B------:R-:W-:Y:S01]  /*33c0*/  ISETP.GT.U32.AND P3, PT, R2.reuse, R51, PT ;  /* 0x000000330200720c */ /* 0x040fe20003f64070 */
[----:B------:R-:W-:Y:S01]  /*33d0*/  @!P4 IMAD.MOV R89, RZ, RZ, -R89 ;  /* 0x000000ffff59c224 */ /* 0x000fe200078e0a59 */
[----:B------:R-:W3:Y:S01]  /*33e0*/  LDC.64 R4, c[0x0][0x238] ;  /* 0x00008e00ff047b82 */ /* 0x000ee20000000a00 */
        /* <DEDUP_REMOVED lines=8> */
[----:B------:R-:W-:Y:S01]  /*3470*/  @!P1 IMAD.IADD R95, R95, 0x1, -R0 ;  /* 0x000000015f5f9824 */ /* 0x000fe200078e0a00 */
[----:B------:R-:W-:Y:S01]  /*3480*/  ISETP.GE.AND P1, PT, R70, RZ, PT ;  /* 0x000000ff4600720c */ /* 0x000fe20003f26270 */
[--C-:B------:R-:W-:Y:S01]  /*3490*/  @!P3 IMAD.IADD R51, R51, 0x1, -R2.reuse ;  /* 0x000000013333b824 */ /* 0x100fe200078e0a02 */
[----:B------:R-:W-:Y:S01]  /*34a0*/  ISETP.GE.AND P0, PT, R58, RZ, PT ;  /* 0x000000ff3a00720c */ /* 0x000fe20003f06270 */
[----:B--2---:R-:W-:Y:S01]  /*34b0*/  VIADD R148, R6, 0xfffffff9 ;  /* 0xfffffff906947836 */ /* 0x004fe20000000000 */
[----:B------:R-:W-:Y:S01]  /*34c0*/  ISETP.GE.AND P3, PT, R52, RZ, PT ;  /* 0x000000ff3400720c */ /* 0x000fe20003f66270 */
[----:B------:R-:W-:Y:S01]  /*34d0*/  @!P4 IMAD.IADD R53, R53, 0x1, -R2 ;  /* 0x000000013535c824 */ /* 0x000fe200078e0a02 */
[----:B------:R-:W-:Y:S01]  /*34e0*/  ISETP.GE.AND P4, PT, R10, RZ, PT ;  /* 0x000000ff0a00720c */ /* 0x000fe20003f86270 */
[----:B------:R-:W-:Y:S01]  /*34f0*/  @!P6 IMAD.MOV R95, RZ, RZ, -R95 ;  /* 0x000000ffff5fe224 */ /* 0x000fe200078e0a5f */
[----:B------:R-:W-:Y:S01]  /*3500*/  LOP3.LUT R2, RZ, R76, RZ, 0x33, !PT ;  /* 0x0000004cff027212 */ /* 0x000fe200078e33ff */
[----:B------:R-:W-:Y:S01]  /*3510*/  @!P5 IMAD.MOV R97, RZ, RZ, -R97 ;  /* 0x000000ffff61d224 */ /* 0x000fe200078e0a61 */
[----:B------:R-:W-:Y:S01]  /*3520*/  ISETP.GE.AND P5, PT, R11, RZ, PT ;  /* 0x000000ff0b00720c */ /* 0x000fe20003fa6270 */
[----:B------:R-:W-:Y:S01]  /*3530*/  @!P2 IMAD.MOV R91, RZ, RZ, -R91 ;  /* 0x000000ffff5ba224 */ /* 0x000fe200078e0a5b */
[----:B------:R-:W-:Y:S01]  /*3540*/  ISETP.NE.AND P2, PT, R76, RZ, PT ;  /* 0x000000ff4c00720c */ /* 0x000fe20003f45270 */
[----:B------:R-:W-:Y:S01]  /*3550*/  @!P1 IMAD.MOV R93, RZ, RZ, -R93 ;  /* 0x000000ffff5d9224 */ /* 0x000fe200078e0a5d */
[----:B------:R-:W-:Y:S01]  /*3560*/  ISETP.NE.AND P1, PT, R72, RZ, PT ;  /* 0x000000ff4800720c */ /* 0x000fe20003f25270 */
[----:B------:R-:W-:Y:S01]  /*3570*/  @!P0 IMAD.MOV R99, RZ, RZ, -R99 ;  /* 0x000000ffff638224 */ /* 0x000fe200078e0a63 */
[C---:B------:R-:W-:Y:S01]  /*3580*/  SEL R50, R2.reuse, R8, !P2 ;  /* 0x0000000802327207 */ /* 0x040fe20005000000 */
[----:B------:R-:W-:Y:S01]  /*3590*/  @!P3 IMAD.MOV R101, RZ, RZ, -R101 ;  /* 0x000000ffff65b224 */ /* 0x000fe200078e0a65 */
[C---:B------:R-:W-:Y:S01]  /*35a0*/  SEL R54, R2.reuse, R14, !P2 ;  /* 0x0000000e02367207 */ /* 0x040fe20005000000 */
[----:B---3--:R-:W-:Y:S01]  /*35b0*/  IMAD R252, R9, R5, RZ ;  /* 0x0000000509fc7224 */ /* 0x008fe200078e02ff */
[C---:B------:R-:W-:Y:S01]  /*35c0*/  SEL R56, R2.reuse, R15, !P2 ;  /* 0x0000000f02387207 */ /* 0x040fe20005000000 */
[----:B------:R-:W-:Y:S01]  /*35d0*/  @!P4 IMAD.MOV R51, RZ, RZ, -R51 ;  /* 0x000000ffff33c224 */ /* 0x000fe200078e0a33 */
[C---:B------:R-:W-:Y:S01]  /*35e0*/  SEL R60, R2.reuse, R17, !P2 ;  /* 0x00000011023c7207 */ /* 0x040fe20005000000 */
[----:B------:R-:W-:Y:S01]  /*35f0*/  @!P5 IMAD.MOV R53, RZ, RZ, -R53 ;  /* 0x000000ffff35d224 */ /* 0x000fe200078e0a35 */
[----:B------:R-:W-:Y:S01]  /*3600*/  SEL R64, R2, R19, !P2 ;  /* 0x0000001302407207 */ /* 0x000fe20005000000 */
[----:B------:R-:W-:Y:S01]  /*3610*/  IMAD R50, R50, UR5, RZ ;  /* 0x0000000532327c24 */ /* 0x000fe2000f8e02ff */
[----:B------:R-:W-:Y:S01]  /*3620*/  SEL R66, R2, R20, !P2 ;  /* 0x0000001402427207 */ /* 0x000fe20005000000 */
[----:B------:R-:W-:Y:S01]  /*3630*/  IMAD R54, R54, UR5, RZ ;  /* 0x0000000536367c24 */ /* 0x000fe2000f8e02ff */
[C---:B------:R-:W-:Y:S01]  /*3640*/  SEL R68, R2.reuse, R21, !P2 ;  /* 0x0000001502447207 */ /* 0x040fe20005000000 */
[----:B------:R2:W-:Y:S01]  /*3650*/  STL [R1+0x8bc], R5 ;  /* 0x0008bc0501007387 */ /* 0x0005e20000100800 */
[----:B------:R-:W-:Y:S01]  /*3660*/  SEL R70, R2, R22, !P2 ;  /* 0x0000001602467207 */ /* 0x000fe20005000000 */
[----:B------:R-:W-:Y:S01]  /*3670*/  IMAD R60, R60, UR5, RZ ;  /* 0x000000053c3c7c24 */ /* 0x000fe2000f8e02ff */
[----:B------:R-:W-:Y:S01]  /*3680*/  SEL R52, R2, R12, !P2 ;  /* 0x0000000c02347207 */ /* 0x000fe20005000000 */
[----:B-1----:R-:W-:Y:S01]  /*3690*/  IMAD.SHL.U32 R10, R74, 0x10, RZ ;  /* 0x000000104a0a7824 */ /* 0x002fe200078e00ff */
[----:B------:R-:W-:Y:S01]  /*36a0*/  SEL R13, R2, R13, !P2 ;  /* 0x0000000d020d7207 */ /* 0x000fe20005000000 */
[----:B------:R-:W-:Y:S01]  /*36b0*/  IMAD R64, R64, UR5, RZ ;  /* 0x0000000540407c24 */ /* 0x000fe2000f8e02ff */
[----:B------:R-:W-:Y:S01]  /*36c0*/  SEL R58, R2, R16, !P2 ;  /* 0x00000010023a7207 */ /* 0x000fe20005000000 */
[----:B------:R-:W-:Y:S01]  /*36d0*/  IMAD R52, R52, UR5, RZ ;  /* 0x0000000534347c24 */ /* 0x000fe2000f8e02ff */
[----:B------:R-:W-:Y:S01]  /*36e0*/  SEL R62, R2, R18, !P2 ;  /* 0x00000012023e7207 */ /* 0x000fe20005000000 */
[----:B------:R-:W-:Y:S01]  /*36f0*/  VIADD R18, R6, 0xfffffffc ;  /* 0xfffffffc06127836 */ /* 0x000fe20000000000 */
[----:B------:R-:W-:Y:S01]  /*3700*/  SEL R23, R2, R23, !P2 ;  /* 0x0000001702177207 */ /* 0x000fe20005000000 */
[----:B--2---:R-:W-:Y:S01]  /*3710*/  IMAD R5, R56, UR5, RZ ;  /* 0x0000000538057c24 */ /* 0x004fe2000f8e02ff */
[----:B------:R-:W-:Y:S01]  /*3720*/  SEL R24, R2, R24, !P2 ;  /* 0x0000001802187207 */ /* 0x000fe20005000000 */
[----:B------:R-:W-:Y:S01]  /*3730*/  IMAD R58, R58, UR5, RZ ;  /* 0x000000053a3a7c24 */ /* 0x000fe2000f8e02ff */
[----:B------:R-:W-:Y:S01]  /*3740*/  SEL R25, R2, R25, !P2 ;  /* 0x0000001902197207 */ /* 0x000fe20005000000 */
[----:B------:R-:W-:Y:S01]  /*3750*/  IMAD R62, R62, UR5, RZ ;  /* 0x000000053e3e7c24 */ /* 0x000fe2000f8e02ff */
[----:B------:R-:W-:Y:S01]  /*3760*/  SEL R26, R2, R26, !P2 ;  /* 0x0000001a021a7207 */ /* 0x000fe20005000000 */
[----:B------:R-:W-:Y:S01]  /*3770*/  IMAD R66, R66, UR5, RZ ;  /* 0x0000000542427c24 */ /* 0x000fe2000f8e02ff */
[----:B------:R-:W-:Y:S01]  /*3780*/  SEL R27, R2, R27, !P2 ;  /* 0x0000001b021b7207 */ /* 0x000fe20005000000 */
[----:B------:R-:W-:Y:S01]  /*3790*/  VIADD R16, R6, 0xfffffffd ;  /* 0xfffffffd06107836 */ /* 0x000fe20000000000 */
[----:B------:R-:W-:Y:S01]  /*37a0*/  SEL R28, R2, R28, !P2 ;  /* 0x0000001c021c7207 */ /* 0x000fe20005000000 */
[----:B------:R-:W-:Y:S01]  /*37b0*/  IMAD R68, R68, UR5, RZ ;  /* 0x0000000544447c24 */ /* 0x000fe2000f8e02ff */
[C---:B------:R-:W-:Y:S01]  /*37c0*/  SEL R29, R2.reuse, R29, !P2 ;  /* 0x0000001d021d7207 */ /* 0x040fe20005000000 */
[----:B------:R-:W-:Y:S01]  /*37d0*/  IMAD R25, R25, UR5, RZ ;  /* 0x0000000519197c24 */ /* 0x000fe2000f8e02ff */
        /* <DEDUP_REMOVED lines=9> */
[----:B------:R-:W-:Y:S01]  /*3870*/  VIADD R249, R6, 0x1f ;  /* 0x0000001f06f97836 */ /* 0x000fe20000000000 */
[----:B------:R-:W-:-:S02]  /*3880*/  SEL R35, R2, R35, !P2 ;  /* 0x0000002302237207 */ /* 0x000fc40005000000 */
[C---:B------:R-:W-:Y:S02]  /*3890*/  SEL R36, R2.reuse, R36, !P2 ;  /* 0x0000002402247207 */ /* 0x040fe40005000000 */
[C---:B------:R-:W-:Y:S02]  /*38a0*/  SEL R37, R2.reuse, R37, !P2 ;  /* 0x0000002502257207 */ /* 0x040fe40005000000 */
[----:B------:R-:W-:Y:S01]  /*38b0*/  SEL R38, R2, R38, !P2 ;  /* 0x0000002602267207 */ /* 0x000fe20005000000 */
[----:B------:R-:W-:Y:S01]  /*38c0*/  IMAD R36, R36, UR5, RZ ;  /* 0x0000000524247c24 */ /* 0x000fe2000f8e02ff */
[C---:B------:R-:W-:Y:S01]  /*38d0*/  SEL R39, R2.reuse, R39, !P2 ;  /* 0x0000002702277207 */ /* 0x040fe20005000000 */
[----:B------:R-:W-:Y:S01]  /*38e0*/  IMAD R37, R37, UR5, RZ ;  /* 0x0000000525257c24 */ /* 0x000fe2000f8e02ff */
[----:B------:R-:W-:Y:S01]  /*38f0*/  SEL R40, R2, R40, !P2 ;  /* 0x0000002802287207 */ /* 0x000fe20005000000 */
[----:B------:R-:W-:Y:S01]  /*3900*/  IMAD R38, R38, UR5, RZ ;  /* 0x0000000526267c24 */ /* 0x000fe2000f8e02ff */
[----:B------:R-:W-:-:S02]  /*3910*/  SEL R41, R2, R41, !P2 ;  /* 0x0000002902297207 */ /* 0x000fc40005000000 */
        /* <DEDUP_REMOVED lines=10> */
[----:B------:R-:W-:-:S02]  /*39c0*/  SEL R47, R2, R47, !P2 ;  /* 0x0000002f022f7207 */ /* 0x000fc40005000000 */
[C---:B------:R-:W-:Y:S02]  /*39d0*/  SEL R48, R2.reuse, R48, !P2 ;  /* 0x0000003002307207 */ /* 0x040fe40005000000 */
[C---:B------:R-:W-:Y:S02]  /*39e0*/  SEL R49, R2.reuse, R49, !P2 ;  /* 0x0000003102317207 */ /* 0x040fe40005000000 */
[C---:B------:R-:W-:Y:S02]  /*39f0*/  SEL R55, R2.reuse, R55, !P2 ;  /* 0x0000003702377207 */ /* 0x040fe40005000000 */
[C---:B------:R-:W-:Y:S02]  /*3a00*/  SEL R57, R2.reuse, R57, !P2 ;  /* 0x0000003902397207 */ /* 0x040fe40005000000 */
[C---:B------:R-:W-:Y:S02]  /*3a10*/  SEL R59, R2.reuse, R59, !P2 ;  /* 0x0000003b023b7207 */ /* 0x040fe40005000000 */
[----:B------:R-:W-:-:S02]  /*3a20*/  SEL R61, R2, R61, !P2 ;  /* 0x0000003d023d7207 */ /* 0x000fc40005000000 */
[C---:B------:R-:W-:Y:S02]  /*3a30*/  SEL R63, R2.reuse, R63, !P2 ;  /* 0x0000003f023f7207 */ /* 0x040fe40005000000 */
[----:B------:R-:W-:Y:S01]  /*3a40*/  SEL R82, R2, R65, !P2 ;  /* 0x0000004102527207 */ /* 0x000fe20005000000 */
[----:B------:R-:W-:Y:S01]  /*3a50*/  IMAD R65, R24, UR5, RZ ;  /* 0x0000000518417c24 */ /* 0x000fe2000f8e02ff */
[----:B------:R-:W-:Y:S01]  /*3a60*/  SEL R84, R2, R67, !P2 ;  /* 0x0000004302547207 */ /* 0x000fe20005000000 */
[----:B------:R-:W-:Y:S01]  /*3a70*/  IMAD R67, R70, UR5, RZ ;  /* 0x0000000546437c24 */ /* 0x000fe2000f8e02ff */
[C---:B------:R-:W-:Y:S01]  /*3a80*/  SEL R86, R2.reuse, R69, !P2 ;  /* 0x0000004502567207 */ /* 0x040fe20005000000 */
[----:B------:R-:W-:Y:S01]  /*3a90*/  IMAD R24, R45, UR5, RZ ;  /* 0x000000052d187c24 */ /* 0x000fe2000f8e02ff */
[C---:B------:R-:W-:Y:S02]  /*3aa0*/  SEL R88, R2.reuse, R71, !P2 ;  /* 0x0000004702587207 */ /* 0x040fe40005000000 */
[----:B------:R-:W-:-:S02]  /*3ab0*/  SEL R90, R2, R73, !P2 ;  /* 0x00000049025a7207 */ /* 0x000fc40005000000 */
[C---:B------:R-:W-:Y:S02]  /*3ac0*/  SEL R92, R2.reuse, R75, !P2 ;  /* 0x0000004b025c7207 */ /* 0x040fe40005000000 */
[C---:B------:R-:W-:Y:S02]  /*3ad0*/  SEL R94, R2.reuse, R77, !P2 ;  /* 0x0000004d025e7207 */ /* 0x040fe40005000000 */
[C---:B------:R-:W-:Y:S02]  /*3ae0*/  SEL R96, R2.reuse, R79, !P2 ;  /* 0x0000004f02607207 */ /* 0x040fe40005000000 */
[C---:B------:R-:W-:Y:S02]  /*3af0*/  SEL R98, R2.reuse, R81, !P2 ;  /* 0x0000005102627207 */ /* 0x040fe40005000000 */
[C---:B------:R-:W-:Y:S02]  /*3b00*/  SEL R83, R2.reuse, R83, !P2 ;  /* 0x0000005302537207 */ /* 0x040fe40005000000 */
[----:B------:R-:W-:-:S02]  /*3b10*/  SEL R85, R2, R85, !P2 ;  /* 0x0000005502557207 */ /* 0x000fc40005000000 */
        /* <DEDUP_REMOVED lines=10> */
[C---:B------:R-:W-:Y:S01]  /*3bc0*/  SEL R15, R2.reuse, R97, !P2 ;  /* 0x00000061020f7207 */ /* 0x040fe20005000000 */
[----:B------:R-:W-:Y:S01]  /*3bd0*/  IMAD R31, R61, UR5, RZ ;  /* 0x000000053d1f7c24 */ /* 0x000fe2000f8e02ff */
[C---:B------:R-:W-:Y:S01]  /*3be0*/  SEL R14, R2.reuse, R99, !P2 ;  /* 0x00000063020e7207 */ /* 0x040fe20005000000 */
[----:B------:R-:W-:Y:S01]  /*3bf0*/  IMAD R32, R59, UR5, RZ ;  /* 0x000000053b207c24 */ /* 0x000fe2000f8e02ff */
[C---:B------:R-:W-:Y:S01]  /*3c00*/  SEL R8, R2.reuse, R101, !P2 ;  /* 0x0000006502087207 */ /* 0x040fe20005000000 */
[----:B------:R-:W-:Y:S01]  /*3c10*/  IMAD R33, R55, UR5, RZ ;  /* 0x0000000537217c24 */ /* 0x000fe2000f8e02ff */
[----:B------:R-:W-:Y:S01]  /*3c20*/  SEL R2, R2, R3, !P2 ;  /* 0x0000000302027207 */ /* 0x000fe20005000000 */
[C---:B------:R-:W-:Y:S01]  /*3c30*/  VIADD R3, R6.reuse, 0xfffffffe ;  /* 0xfffffffe06037836 */ /* 0x040fe20000000000 */
[----:B------:R-:W-:Y:S01]  /*3c40*/  LOP3.LUT R0, RZ, R72, RZ, 0x33, !PT ;  /* 0x00000048ff007212 */ /* 0x000fe200078e33ff */
[----:B------:R-:W-:Y:S01]  /*3c50*/  VIADD R72, R6, 0xffffffff ;  /* 0xffffffff06487836 */ /* 0x000fe20000000000 */
[----:B------:R-:W-:Y:S01]  /*3c60*/  ISETP.GE.U32.AND P0, PT, R18, 0x7fffffdd, PT ;  /* 0x7fffffdd1200780c */ /* 0x000fe20003f06070 */
[----:B------:R-:W-:Y:S01]  /*3c70*/  IMAD R22, R22, UR5, RZ ;  /* 0x0000000516167c24 */ /* 0x000fe2000f8e02ff */
[----:B------:R-:W-:Y:S01]  /*3c80*/  ISETP.GE.U32.AND P3, PT, R3, 0x7fffffdf, PT ;  /* 0x7fffffdf0300780c */ /* 0x000fe20003f66070 */
[----:B------:R-:W-:Y:S01]  /*3c90*/  IMAD.SHL.U32 R3, R252, 0x4, RZ ;  /* 0x00000004fc037824 */ /* 0x000fe200078e00ff */
[----:B------:R-:W-:Y:S01]  /*3ca0*/  SEL R12, R0, R51, !P1 ;  /* 0x00000033000c7207 */ /* 0x000fe20004800000 */
[----:B------:R-:W-:Y:S01]  /*3cb0*/  VIADD R51, R6, 0xfffffffb ;  /* 0xfffffffb06337836 */ /* 0x000fe20000000000 */
[----:B------:R-:W-:Y:S01]  /*3cc0*/  SEL R0, R0, R53, !P1 ;  /* 0x0000003500007207 */ /* 0x000fe20004800000 */
[----:B------:R-:W-:Y:S01]  /*3cd0*/  IMAD R53, R34, UR5, RZ ;  /* 0x0000000522357c24 */ /* 0x000fe2000f8e02ff */
[----:B------:R-:W-:Y:S01]  /*3ce0*/  IADD3 R18, P5, R3, UR8, RZ ;  /* 0x0000000803127c10 */ /* 0x000fe2000ffbe0ff */
[-C--:B------:R-:W-:Y:S01]  /*3cf0*/  IMAD R150, R12, R7.reuse, RZ ;  /* 0x000000070c967224 */ /* 0x080fe200078e02ff */
[----:B------:R-:W-:Y:S01]  /*3d00*/  ISETP.GE.U32.AND P1, PT, R72, 0x7fffffe0, PT ;  /* 0x7fffffe04800780c */ /* 0x000fe20003f26070 */
[----:B------:R-:W-:Y:S01]  /*3d10*/  IMAD R149, R0, R7, RZ ;  /* 0x0000000700957224 */ /* 0x000fe200078e02ff */
[----:B------:R-:W-:Y:S01]  /*3d20*/  LEA.HI.X.SX32 R0, R252, UR9, 0x2, P5 ;  /* 0x00000009fc007c11 */ /* 0x000fe2000a8f16ff */
[----:B------:R-:W-:Y:S01]  /*3d30*/  IMAD R12, R13, UR5, RZ ;  /* 0x000000050d0c7c24 */ /* 0x000fe2000f8e02ff */
[-C--:B------:R-:W-:Y:S01]  /*3d40*/  LEA R142, P5, R50, R18.reuse, 0x2 ;  /* 0x00000012328e7211 */ /* 0x080fe200078a10ff */
[----:B------:R-:W-:Y:S01]  /*3d50*/  STL [R1+0x658], R150 ;  /* 0x0006589601007387 */ /* 0x000fe20000100800 */
[----:B------:R-:W-:Y:S01]  /*3d60*/  LEA R80, P6, R52, R18, 0x2 ;  /* 0x0000001234507211 */ /* 0x000fe200078c10ff */
[----:B------:R-:W-:Y:S01]  /*3d70*/  IMAD R34, R48, UR5, RZ ;  /* 0x0000000530227c24 */ /* 0x000fe2000f8e02ff */
[----:B------:R-:W-:Y:S01]  /*3d80*/  LEA.HI.X.SX32 R143, R50, R0, 0x2, P5 ;  /* 0x00000000328f7211 */ /* 0x000fe200028f16ff */
[----:B------:R-:W-:Y:S01]  /*3d90*/  STL [R1+0x65c], R149 ;  /* 0x00065c9501007387 */ /* 0x000fe20000100800 */
[----:B------:R-:W-:Y:S01]  /*3da0*/  LEA R140, P5, R12, R18, 0x2 ;  /* 0x000000120c8c7211 */ /* 0x000fe200078a10ff */
[----:B------:R-:W-:Y:S01]  /*3db0*/  IMAD R21, R21, UR5, RZ ;  /* 0x0000000515157c24 */ /* 0x000fe2000f8e02ff */
[----:B------:R-:W-:Y:S01]  /*3dc0*/  LEA.HI.X.SX32 R81, R52, R0, 0x2, P6 ;  /* 0x0000000034517211 */ /* 0x000fe200030f16ff */
[----:B------:R1:W-:Y:S01]  /*3dd0*/  STL [R1+0x8c0], R3 ;  /* 0x0008c00301007387 */ /* 0x0003e20000100800 */
[----:B------:R-:W-:Y:S01]  /*3de0*/  LEA R78, P6, R54, R18, 0x2 ;  /* 0x00000012364e7211 */ /* 0x000fe200078c10ff */
[----:B------:R-:W-:Y:S01]  /*3df0*/  IMAD R20, R20, UR5, RZ ;  /* 0x0000000514147c24 */ /* 0x000fe2000f8e02ff */
[-C--:B------:R-:W-:Y:S01]  /*3e00*/  LEA.HI.X.SX32 R141, R12, R0.reuse, 0x2, P5 ;  /* 0x000000000c8d7211 */ /* 0x080fe200028f16ff */
[----:B------:R-:W-:Y:S01]  /*3e10*/  STL [R1+0x8c4], R252 ;  /* 0x0008c4fc01007387 */ /* 0x000fe20000100800 */
[----:B------:R-:W-:Y:S01]  /*3e20*/  LEA.HI.X.SX32 R79, R54, R0, 0x2, P6 ;  /* 0x00000000364f7211 */ /* 0x000fe200030f16ff */
[----:B------:R-:W-:Y:S01]  /*3e30*/  IMAD R8, R8, UR5, RZ ;  /* 0x0000000508087c24 */ /* 0x000fe2000f8e02ff */
[----:B------:R-:W-:Y:S01]  /*3e40*/  LEA R76, P6, R58, R18, 0x2 ;  /* 0x000000123a4c7211 */ /* 0x000fe200078c10ff */
[----:B------:R-:W-:Y:S01]  /*3e50*/  STL [R1+0x714], R50 ;  /* 0x0007143201007387 */ /* 0x000fe20000100800 */
[----:B------:R-:W-:Y:S01]  /*3e60*/  ISETP.GE.U32.AND P4, PT, R16, 0x7fffffde, PT ;  /* 0x7fffffde1000780c */ /* 0x000fe20003f86070 */
[----:B-1----:R-:W-:Y:S01]  /*3e70*/  IMAD R3, R39, UR5, RZ ;  /* 0x0000000527037c24 */ /* 0x002fe2000f8e02ff */
[----:B------:R-:W-:Y:S01]  /*3e80*/  LEA.HI.X.SX32 R77, R58, R0, 0x2, P6 ;  /* 0x000000003a4d7211 */ /* 0x000fe200030f16ff */
[----:B------:R-:W-:Y:S01]  /*3e90*/  STL [R1+0x710], R52 ;  /* 0x0007103401007387 */ /* 0x000fe20000100800 */
[----:B------:R-:W-:Y:S01]  /*3ea0*/  LEA R74, P6, R62, R18, 0x2 ;  /* 0x000000123e4a7211 */ /* 0x000fe200078c10ff */
[----:B------:R-:W-:Y:S01]  /*3eb0*/  VIADD R7, R6, 0xfffffffa ;  /* 0xfffffffa06077836 */ /* 0x000fe20000000000 */
[----:B------:R-:W-:Y:S01]  /*3ec0*/  LOP3.LUT R16, R10, 0x70, RZ, 0xc0, !PT ;  /* 0x000000700a107812 */ /* 0x000fe200078ec0ff */
[----:B------:R1:W-:Y:S01]  /*3ed0*/  STL [R1+0x70c], R12 ;  /* 0x00070c0c01007387 */ /* 0x0003e20000100800 */
[----:B------:R-:W-:Y:S01]  /*3ee0*/  LEA.HI.X.SX32 R75, R62, R0, 0x2, P6 ;  /* 0x000000003e4b7211 */ /* 0x000fe200030f16ff */
[----:B------:R-:W-:Y:S01]  /*3ef0*/  IMAD R10, R23, UR5, RZ ;  /* 0x00000005170a7c24 */ /* 0x000fe2000f8e02ff */
[C---:B------:R-:W-:Y:S01]  /*3f00*/  LEA R72, P6, R66.reuse, R18, 0x2 ;  /* 0x0000001242487211 */ /* 0x040fe200078c10ff */
[----:B------:R-:W-:Y:S01]  /*3f10*/  STL [R1+0x708], R54 ;  /* 0x0007083601007387 */ /* 0x000fe20000100800 */
[----:B------:R-:W-:Y:S01]  /*3f20*/  ISETP.GE.U32.AND P2, PT, R51, 0x7fffffdc, PT ;  /* 0x7fffffdc3300780c */ /* 0x000fe20003f46070 */
[----:B------:R-:W-:Y:S01]  /*3f30*/  IMAD R51, R35, UR5, RZ ;  /* 0x0000000523337c24 */ /* 0x000fe2000f8e02ff */
[----:B------:R-:W-:Y:S01]  /*3f40*/  LEA.HI.X.SX32 R73, R66, R0, 0x2, P6 ;  /* 0x0000000042497211 */ /* 0x000fe200030f16ff */
[----:B------:R2:W-:Y:S01]  /*3f50*/  STL [R1+0x704], R5 ;  /* 0x0007040501007387 */ /* 0x0005e20000100800 */
[-C--:B------:R-:W-:Y:S01]  /*3f60*/  LEA R70, P6, R67, R18.reuse, 0x2 ;  /* 0x0000001243467211 */ /* 0x080fe200078c10ff */
[----:B------:R-:W-:Y:S01]  /*3f70*/  IMAD R35, R46, UR5, RZ ;  /* 0x000000052e237c24 */ /* 0x000fe2000f8e02ff */
[----:B-1----:R-:W-:Y:S01]  /*3f80*/  LEA R12, P5, R5, R18, 0x2 ;  /* 0x00000012050c7211 */ /* 0x002fe200078a10ff */
[----:B------:R-:W-:Y:S01]  /*3f90*/  STL [R1+0x700], R58 ;  /* 0x0007003a01007387 */ /* 0x000fe20000100800 */
[-C--:B------:R-:W-:Y:S01]  /*3fa0*/  LEA.HI.X.SX32 R71, R67, R0.reuse, 0x2, P6 ;  /* 0x0000000043477211 */ /* 0x080fe200030f16ff */
[----:B------:R-:W-:Y:S01]  /*3fb0*/  IMAD R23, R49, UR5, RZ ;  /* 0x0000000531177c24 */ /* 0x000fe2000f8e02ff */
[----:B------:R-:W-:Y:S01]  /*3fc0*/  LEA.HI.X.SX32 R13, R5, R0, 0x2, P5 ;  /* 0x00000000050d7211 */ /* 0x000fe200028f16ff */
[----:B------:R-:W-:Y:S01]  /*3fd0*/  STL [R1+0x6fc], R60 ;  /* 0x0006fc3c01007387 */ /* 0x000fe20000100800 */
[C---:B------:R-:W-:Y:S01]  /*3fe0*/  LEA R138, P5, R60.reuse, R18, 0x2 ;  /* 0x000000123c8a7211 */ /* 0x040fe200078a10ff */
[----:B--2---:R-:W-:Y:S01]  /*3ff0*/  IMAD R5, R47, UR5, RZ ;  /* 0x000000052f057c24 */ /* 0x004fe2000f8e02ff */
[----:B------:R-:W1:Y:S01]  /*4000*/  LDC R252, c[0x0][0x230] ;  /* 0x00008c00fffc7b82 */ /* 0x000e620000000800 */
[----:B------:R-:W-:Y:S01]  /*4010*/  STL [R1+0x6f8], R62 ;  /* 0x0006f83e01007387 */ /* 0x000fe20000100800 */
[----:B------:R-:W-:Y:S01]  /*4020*/  LEA.HI.X.SX32 R139, R60, R0, 0x2, P5 ;  /* 0x000000003c8b7211 */ /* 0x000fe200028f16ff */
[----:B------:R-:W-:Y:S01]  /*4030*/  IMAD R16, R151, 0x80, R16 ;  /* 0x0000008097107824 */ /* 0x000fe200078e0210 */
[C---:B------:R-:W-:Y:S01]  /*4040*/  LEA R136, P5, R64.reuse, R18, 0x2 ;  /* 0x0000001240887211 */ /* 0x040fe200078a10ff */
[----:B------:R-:W-:Y:S03]  /*4050*/  STL [R1+0x6f4], R64 ;  /* 0x0006f44001007387 */ /* 0x000fe60000100800 */
[----:B------:R-:W-:Y:S01]  /*4060*/  LEA.HI.X.SX32 R137, R64, R0, 0x2, P5 ;  /* 0x0000000040897211 */ /* 0x000fe200028f16ff */
[----:B------:R-:W-:Y:S01]  /*4070*/  STL [R1+0x6f0], R66 ;  /* 0x0006f04201007387 */ /* 0x000fe20000100800 */
[----:B------:R-:W-:-:S03]  /*4080*/  LEA R134, P5, R68, R18, 0x2 ;  /* 0x0000001244867211 */ /* 0x000fc600078a10ff */
[----:B------:R2:W-:Y:S01]  /*4090*/  STL [R1+0x6ec], R68 ;  /* 0x0006ec4401007387 */ /* 0x0005e20000100800 */
[----:B------:R-:W-:Y:S02]  /*40a0*/  LEA.HI.X.SX32 R135, R68, R0, 0x2, P5 ;  /* 0x0000000044877211 */ /* 0x000fe400028f16ff */
[C---:B------:R-:W-:Y:S01]  /*40b0*/  LEA R132, P5, R10.reuse, R18, 0x2 ;  /* 0x000000120a847211 */ /* 0x040fe200078a10ff */
[----:B------:R-:W-:Y:S03]  /*40c0*/  STL [R1+0x6e8], R67 ;  /* 0x0006e84301007387 */ /* 0x000fe60000100800 */
[----:B------:R-:W-:Y:S01]  /*40d0*/  LEA.HI.X.SX32 R133, R10, R0, 0x2, P5 ;  /* 0x000000000a857211 */ /* 0x000fe200028f16ff */
[----:B------:R3:W-:Y:S01]  /*40e0*/  STL [R1+0x6e4], R10 ;  /* 0x0006e40a01007387 */ /* 0x0007e20000100800 */
[-C--:B------:R-:W-:Y:S02]  /*40f0*/  LEA R130, P5, R25, R18.reuse, 0x2 ;  /* 0x0000001219827211 */ /* 0x080fe400078a10ff */
[----:B--2---:R-:W-:Y:S01]  /*4100*/  LEA R68, P6, R65, R18, 0x2 ;  /* 0x0000001241447211 */ /* 0x004fe200078c10ff */
[----:B------:R-:W-:Y:S01]  /*4110*/  STL [R1+0x6e0], R65 ;  /* 0x0006e04101007387 */ /* 0x000fe20000100800 */
[----:B------:R-:W-:-:S02]  /*4120*/  LEA.HI.X.SX32 R131, R25, R0, 0x2, P5 ;  /* 0x0000000019837211 */ /* 0x000fc400028f16ff */
[----:B------:R-:W-:Y:S01]  /*4130*/  LEA.HI.X.SX32 R69, R65, R0, 0x2, P6 ;  /* 0x0000000041457211 */ /* 0x000fe200030f16ff */
[----:B------:R2:W-:Y:S01]  /*4140*/  STL [R1+0x6dc], R25 ;  /* 0x0006dc1901007387 */ /* 0x0005e20000100800 */
[CC--:B------:R-:W-:Y:S01]  /*4150*/  LEA R66, P6, R26.reuse, R18.reuse, 0x2 ;  /* 0x000000121a427211 */ /* 0x0c0fe200078c10ff */
[----:B---3--:R-:W-:Y:S01]  /*4160*/  IMAD R10, R57, UR5, RZ ;  /* 0x00000005390a7c24 */ /* 0x008fe2000f8e02ff */
[C---:B------:R-:W-:Y:S01]  /*4170*/  LEA R128, P5, R27.reuse, R18, 0x2 ;  /* 0x000000121b807211 */ /* 0x040fe200078a10ff */
[----:B------:R3:W-:Y:S01]  /*4180*/  STL [R1+0x6d8], R26 ;  /* 0x0006d81a01007387 */ /* 0x0007e20000100800 */
[----:B------:R-:W-:Y:S02]  /*4190*/  LEA.HI.X.SX32 R67, R26, R0, 0x2, P6 ;  /* 0x000000001a437211 */ /* 0x000fe400030f16ff */
[----:B------:R-:W-:Y:S01]  /*41a0*/  LEA R64, P6, R28, R18, 0x2 ;  /* 0x000000121c407211 */ /* 0x000fe200078c10ff */
[----:B------:R4:W-:Y:S01]  /*41b0*/  STL [R1+0x6d4], R27 ;  /* 0x0006d41b01007387 */ /* 0x0009e20000100800 */
[----:B------:R-:W-:Y:S01]  /*41c0*/  LEA.HI.X.SX32 R129, R27, R0, 0x2, P5 ;  /* 0x000000001b817211 */ /* 0x000fe200028f16ff */
[----:B--2---:R-:W-:Y:S01]  /*41d0*/  IMAD R25, R92, UR5, RZ ;  /* 0x000000055c197c24 */ /* 0x004fe2000f8e02ff */
[----:B------:R-:W-:Y:S01]  /*41e0*/  LEA R126, P5, R29, R18, 0x2 ;  /* 0x000000121d7e7211 */ /* 0x000fe200078a10ff */
[----:B------:R2:W-:Y:S01]  /*41f0*/  STL [R1+0x6d0], R28 ;  /* 0x0006d01c01007387 */ /* 0x0005e20000100800 */
[----:B------:R-:W-:Y:S01]  /*4200*/  LEA.HI.X.SX32 R65, R28, R0, 0x2, P6 ;  /* 0x000000001c417211 */ /* 0x000fe200030f16ff */
[----:B---3--:R-:W-:Y:S01]  /*4210*/  IMAD R26, R88, UR5, RZ ;  /* 0x00000005581a7c24 */ /* 0x008fe2000f8e02ff */
[----:B------:R-:W-:Y:S01]  /*4220*/  LEA R62, P6, R93, R18, 0x2 ;  /* 0x000000125d3e7211 */ /* 0x000fe200078c10ff */
[----:B------:R3:W-:Y:S01]  /*4230*/  STL [R1+0x6cc], R29 ;  /* 0x0006cc1d01007387 */ /* 0x0007e20000100800 */
[----:B------:R-:W-:Y:S01]  /*4240*/  LEA.HI.X.SX32 R127, R29, R0, 0x2, P5 ;  /* 0x000000001d7f7211 */ /* 0x000fe200028f16ff */
[----:B----4-:R-:W-:Y:S01]  /*4250*/  IMAD R27, R86, UR5, RZ ;  /* 0x00000005561b7c24 */ /* 0x010fe2000f8e02ff */
[----:B------:R-:W-:Y:S01]  /*4260*/  LEA R124, P5, R91, R18, 0x2 ;  /* 0x000000125b7c7211 */ /* 0x000fe200078a10ff */
[----:B------:R-:W-:Y:S01]  /*4270*/  STL [R1+0x6c8], R93 ;  /* 0x0006c85d01007387 */ /* 0x000fe20000100800 */
[----:B------:R-:W-:Y:S01]  /*4280*/  LEA.HI.X.SX32 R63, R93, R0, 0x2, P6 ;  /* 0x000000005d3f7211 */ /* 0x000fe200030f16ff */
[----:B--2---:R-:W-:Y:S01]  /*4290*/  IMAD R28, R84, UR5, RZ ;  /* 0x00000005541c7c24 */ /* 0x004fe2000f8e02ff */
[----:B------:R-:W-:Y:S01]  /*42a0*/  LEA R60, P6, R89, R18, 0x2 ;  /* 0x00000012593c7211 */ /* 0x000fe200078c10ff */
[----:B------:R-:W-:Y:S01]  /*42b0*/  STL [R1+0x6c4], R91 ;  /* 0x0006c45b01007387 */ /* 0x000fe20000100800 */
[----:B------:R-:W-:Y:S01]  /*42c0*/  LEA.HI.X.SX32 R125, R91, R0, 0x2, P5 ;  /* 0x000000005b7d7211 */ /* 0x000fe200028f16ff */
[----:B---3--:R-:W-:Y:S01]  /*42d0*/  IMAD R29, R82, UR5, RZ ;  /* 0x00000005521d7c24 */ /* 0x008fe2000f8e02ff */
[----:B------:R-:W-:Y:S01]  /*42e0*/  LEA R122, P5, R87, R18, 0x2 ;  /* 0x00000012577a7211 */ /* 0x000fe200078a10ff */
[----:B------:R-:W-:Y:S01]  /*42f0*/  STL [R1+0x6c0], R89 ;  /* 0x0006c05901007387 */ /* 0x000fe20000100800 */
[----:B------:R-:W-:-:S02]  /*4300*/  LEA.HI.X.SX32 R61, R89, R0, 0x2, P6 ;  /* 0x00000000593d7211 */ /* 0x000fc400030f16ff */
[----:B------:R-:W-:Y:S01]  /*4310*/  LEA R58, P6, R53, R18, 0x2 ;  /* 0x00000012353a7211 */ /* 0x000fe200078c10ff */
[----:B------:R-:W-:Y:S01]  /*4320*/  STL [R1+0x6bc], R87 ;  /* 0x0006bc5701007387 */ /* 0x000fe20000100800 */
[----:B------:R-:W-:Y:S02]  /*4330*/  LEA.HI.X.SX32 R123, R87, R0, 0x2, P5 ;  /* 0x00000000577b7211 */ /* 0x000fe400028f16ff */
[----:B------:R-:W-:Y:S01]  /*4340*/  LEA R120, P5, R51, R18, 0x2 ;  /* 0x0000001233787211 */ /* 0x000fe200078a10ff */
[----:B------:R2:W-:Y:S01]  /*4350*/  STL [R1+0x6b8], R53 ;  /* 0x0006b83501007387 */ /* 0x0005e20000100800 */
[----:B------:R-:W-:Y:S02]  /*4360*/  LEA.HI.X.SX32 R59, R53, R0, 0x2, P6 ;  /* 0x00000000353b7211 */ /* 0x000fe400030f16ff */
[----:B------:R-:W-:Y:S01]  /*4370*/  LEA R56, P6, R36, R18, 0x2 ;  /* 0x0000001224387211 */ /* 0x000fe200078c10ff */
[----:B------:R-:W-:Y:S01]  /*4380*/  STL [R1+0x6b4], R51 ;  /* 0x0006b43301007387 */ /* 0x000fe20000100800 */
[----:B------:R-:W-:-:S02]  /*4390*/  LEA.HI.X.SX32 R121, R51, R0, 0x2, P5 ;  /* 0x0000000033797211 */ /* 0x000fc400028f16ff */
[C---:B------:R-:W-:Y:S01]  /*43a0*/  LEA R118, P5, R37.reuse, R18, 0x2 ;  /* 0x0000001225767211 */ /* 0x040fe200078a10ff */
[----:B------:R-:W-:Y:S01]  /*43b0*/  STL [R1+0x6b0], R36 ;  /* 0x0006b02401007387 */ /* 0x000fe20000100800 */
[----:B------:R-:W-:Y:S02]  /*43c0*/  LEA.HI.X.SX32 R57, R36, R0, 0x2, P6 ;  /* 0x0000000024397211 */ /* 0x000fe400030f16ff */
[C---:B------:R-:W-:Y:S01]  /*43d0*/  LEA R54, P6, R38.reuse, R18, 0x2 ;  /* 0x0000001226367211 */ /* 0x040fe200078c10ff */
[----:B------:R-:W-:Y:S01]  /*43e0*/  STL [R1+0x6ac], R37 ;  /* 0x0006ac2501007387 */ /* 0x000fe20000100800 */
[----:B------:R-:W-:Y:S02]  /*43f0*/  LEA.HI.X.SX32 R119, R37, R0, 0x2, P5 ;  /* 0x0000000025777211 */ /* 0x000fe400028f16ff */
[----:B------:R-:W-:Y:S01]  /*4400*/  LEA R116, P5, R3, R18, 0x2 ;  /* 0x0000001203747211 */ /* 0x000fe200078a10ff */
[----:B------:R-:W-:Y:S01]  /*4410*/  STL [R1+0x6a8], R38 ;  /* 0x0006a82601007387 */ /* 0x000fe20000100800 */
[----:B------:R-:W-:-:S02]  /*4420*/  LEA.HI.X.SX32 R55, R38, R0, 0x2, P6 ;  /* 0x0000000026377211 */ /* 0x000fc400030f16ff */
[C---:B------:R-:W-:Y:S01]  /*4430*/  LEA R52, P6, R40.reuse, R18, 0x2 ;  /* 0x0000001228347211 */ /* 0x040fe200078c10ff */
[----:B------:R3:W-:Y:S01]  /*4440*/  STL [R1+0x6a4], R3 ;  /* 0x0006a40301007387 */ /* 0x0007e20000100800 */
[----:B------:R-:W-:Y:S02]  /*4450*/  LEA.HI.X.SX32 R117, R3, R0, 0x2, P5 ;  /* 0x0000000003757211 */ /* 0x000fe400028f16ff */
[C---:B------:R-:W-:Y:S01]  /*4460*/  LEA R114, P5, R41.reuse, R18, 0x2 ;  /* 0x0000001229727211 */ /* 0x040fe200078a10ff */
[----:B------:R-:W-:Y:S01]  /*4470*/  STL [R1+0x6a0], R40 ;  /* 0x0006a02801007387 */ /* 0x000fe20000100800 */
[----:B--2---:R-:W-:Y:S02]  /*4480*/  LEA.HI.X.SX32 R53, R40, R0, 0x2, P6 ;  /* 0x0000000028357211 */ /* 0x004fe400030f16ff */
        /* <DEDUP_REMOVED lines=8> */
[----:B------:R2:W-:Y:S01]  /*4510*/  STL [R1+0x694], R11 ;  /* 0x0006940b01007387 */ /* 0x0005e20000100800 */
[----:B------:R-:W-:Y:S02]  /*4520*/  LEA.HI.X.SX32 R113, R11, R0, 0x2, P5 ;  /* 0x000000000b717211 */ /* 0x000fe400028f16ff */
[----:B------:R-:W-:Y:S01]  /*4530*/  LEA R110, P5, R24, R18, 0x2 ;  /* 0x00000012186e7211 */ /* 0x000fe200078a10ff */
[----:B------:R3:W-:Y:S01]  /*4540*/  STL [R1+0x690], R44 ;  /* 0x0006902c01007387 */ /* 0x0007e20000100800 */
[----:B------:R-:W-:Y:S02]  /*4550*/  LEA.HI.X.SX32 R49, R44, R0, 0x2, P6 ;  /* 0x000000002c317211 */ /* 0x000fe400030f16ff */
[----:B------:R-:W-:Y:S01]  /*4560*/  LEA R46, P6, R35, R18, 0x2 ;  /* 0x00000012232e7211 */ /* 0x000fe200078c10ff */
[----:B------:R4:W-:Y:S01]  /*4570*/  STL [R1+0x68c], R24 ;  /* 0x00068c1801007387 */ /* 0x0009e20000100800 */
[----:B------:R-:W-:Y:S01]  /*4580*/  LEA.HI.X.SX32 R111, R24, R0, 0x2, P5 ;  /* 0x00000000186f7211 */ /* 0x000fe200028f16ff */
[----:B--2---:R-:W-:Y:S01]  /*4590*/  IMAD R11, R94, UR5, RZ ;  /* 0x000000055e0b7c24 */ /* 0x004fe2000f8e02ff */
[----:B------:R-:W-:Y:S01]  /*45a0*/  LEA R108, P5, R5, R18, 0x2 ;  /* 0x00000012056c7211 */ /* 0x000fe200078a10ff */
[----:B------:R-:W-:Y:S01]  /*45b0*/  STL [R1+0x688], R35 ;  /* 0x0006882301007387 */ /* 0x000fe20000100800 */
[----:B------:R-:W-:-:S02]  /*45c0*/  LEA.HI.X.SX32 R47, R35, R0, 0x2, P6 ;  /* 0x00000000232f7211 */ /* 0x000fc400030f16ff */
[----:B---3--:R-:W-:Y:S01]  /*45d0*/  LEA R44, P6, R34, R18, 0x2 ;  /* 0x00000012222c7211 */ /* 0x008fe200078c10ff */
[----:B------:R2:W-:Y:S01]  /*45e0*/  STL [R1+0x684], R5 ;  /* 0x0006840501007387 */ /* 0x0005e20000100800 */
[----:B------:R-:W-:Y:S01]  /*45f0*/  LEA.HI.X.SX32 R109, R5, R0, 0x2, P5 ;  /* 0x00000000056d7211 */ /* 0x000fe200028f16ff */
[----:B----4-:R-:W-:Y:S01]  /*4600*/  IMAD R24, R96, UR5, RZ ;  /* 0x0000000560187c24 */ /* 0x010fe2000f8e02ff */
[----:B------:R-:W-:Y:S01]  /*4610*/  LEA R106, P5, R23, R18, 0x2 ;  /* 0x00000012176a7211 */ /* 0x000fe200078a10ff */
[----:B------:R-:W-:Y:S01]  /*4620*/  STL [R1+0x680], R34 ;  /* 0x0006802201007387 */ /* 0x000fe20000100800 */
        /* <DEDUP_REMOVED lines=8> */
[----:B------:R-:W-:Y:S01]  /*46b0*/  LEA R40, P6, R32, R18, 0x2 ;  /* 0x0000001220287211 */ /* 0x000fe200078c10ff */
[----:B------:R2:W-:Y:S01]  /*46c0*/  STL [R1+0x674], R10 ;  /* 0x0006740a01007387 */ /* 0x0005e20000100800 */
[----:B------:R-:W-:Y:S01]  /*46d0*/  LEA.HI.X.SX32 R105, R10, R0, 0x2, P5 ;  /* 0x000000000a697211 */ /* 0x000fe200028f16ff */
[----:B---3--:R-:W-:Y:S01]  /*46e0*/  IMAD R23, R83, UR5, RZ ;  /* 0x0000000553177c24 */ /* 0x008fe2000f8e02ff */
[C---:B------:R-:W-:Y:S01]  /*46f0*/  LEA R102, P5, R31.reuse, R18, 0x2 ;  /* 0x000000121f667211 */ /* 0x040fe200078a10ff */
[----:B------:R3:W-:Y:S01]  /*4700*/  STL [R1+0x670], R32 ;  /* 0x0006702001007387 */ /* 0x0007e20000100800 */
[----:B------:R-:W-:Y:S02]  /*4710*/  LEA.HI.X.SX32 R41, R32, R0, 0x2, P6 ;  /* 0x0000000020297211 */ /* 0x000fe400030f16ff */
[C---:B------:R-:W-:Y:S01]  /*4720*/  LEA R38, P6, R30.reuse, R18, 0x2 ;  /* 0x000000121e267211 */ /* 0x040fe200078c10ff */
[----:B------:R-:W-:Y:S01]  /*4730*/  STL [R1+0x66c], R31 ;  /* 0x00066c1f01007387 */ /* 0x000fe20000100800 */
[----:B------:R-:W-:Y:S01]  /*4740*/  LEA.HI.X.SX32 R103, R31, R0, 0x2, P5 ;  /* 0x000000001f677211 */ /* 0x000fe200028f16ff */
[----:B--2---:R-:W-:Y:S01]  /*4750*/  IMAD R10, R85, UR5, RZ ;  /* 0x00000005550a7c24 */ /* 0x004fe2000f8e02ff */
[----:B------:R-:W-:Y:S01]  /*4760*/  LEA R100, P5, R29, R18, 0x2 ;  /* 0x000000121d647211 */ /* 0x000fe200078a10ff */
[----:B------:R2:W-:Y:S01]  /*4770*/  STL [R1+0x660], R30 ;  /* 0x0006601e01007387 */ /* 0x0005e20000100800 */
        /* <DEDUP_REMOVED lines=10> */
[----:B------:R-:W-:Y:S01]  /*4820*/  LEA R96, P5, R3, R18, 0x2 ;  /* 0x0000001203607211 */ /* 0x000fe200078a10ff */
[----:B------:R-:W-:Y:S01]  /*4830*/  STL [R1+0x640], R26 ;  /* 0x0006401a01007387 */ /* 0x000fe20000100800 */
[----:B------:R-:W-:Y:S02]  /*4840*/  LEA.HI.X.SX32 R35, R26, R0, 0x2, P6 ;  /* 0x000000001a237211 */ /* 0x000fe400030f16ff */
[----:B---3--:R-:W-:Y:S01]  /*4850*/  LEA R32, P6, R25, R18, 0x2 ;  /* 0x0000001219207211 */ /* 0x008fe200078c10ff */
[----:B------:R3:W-:Y:S01]  /*4860*/  STL [R1+0x63c], R3 ;  /* 0x00063c0301007387 */ /* 0x0007e20000100800 */
[----:B------:R-:W-:Y:S02]  /*4870*/  LEA.HI.X.SX32 R97, R3, R0, 0x2, P5 ;  /* 0x0000000003617211 */ /* 0x000fe400028f16ff */
[----:B------:R-:W-:Y:S01]  /*4880*/  LEA R94, P5, R11, R18, 0x2 ;  /* 0x000000120b5e7211 */ /* 0x000fe200078a10ff */
[----:B------:R-:W-:Y:S01]  /*4890*/  STL [R1+0x638], R25 ;  /* 0x0006381901007387 */ /* 0x000fe20000100800 */
[----:B------:R-:W-:-:S02]  /*48a0*/  LEA.HI.X.SX32 R33, R25, R0, 0x2, P6 ;  /* 0x0000000019217211 */ /* 0x000fc400030f16ff */
[C---:B--2---:R-:W-:Y:S01]  /*48b0*/  LEA R30, P6, R24.reuse, R18, 0x2 ;  /* 0x00000012181e7211 */ /* 0x044fe200078c10ff */
[----:B------:R2:W-:Y:S01]  /*48c0*/  STL [R1+0x634], R11 ;  /* 0x0006340b01007387 */ /* 0x0005e20000100800 */
[----:B------:R-:W-:Y:S01]  /*48d0*/  LEA.HI.X.SX32 R95, R11, R0, 0x2, P5 ;  /* 0x000000000b5f7211 */ /* 0x000fe200028f16ff */
[----:B---3--:R-:W-:Y:S01]  /*48e0*/  IMAD R3, R19, UR5, RZ ;  /* 0x0000000513037c24 */ /* 0x008fe2000f8e02ff */
        /* <DEDUP_REMOVED lines=9> */
[----:B------:R-:W-:Y:S01]  /*4980*/  LEA.HI.X.SX32 R29, R23, R0, 0x2, P6 ;  /* 0x00000000171d7211 */ /* 0x000fe200030f16ff */
[----:B------:R-:W-:Y:S01]  /*4990*/  VIADD R17, R16, UR12 ;  /* 0x0000000c10117c36 */ /* 0x000fe20008000000 */
[----:B------:R-:W-:Y:S01]  /*49a0*/  LEA R26, P6, R22, R18, 0x2 ;  /* 0x00000012161a7211 */ /* 0x000fe200078c10ff */
[----:B------:R2:W-:Y:S01]  /*49b0*/  STL [R1+0x624], R10 ;  /* 0x0006240a01007387 */ /* 0x0005e20000100800 */
[----:B------:R-:W-:Y:S01]  /*49c0*/  LEA.HI.X.SX32 R91, R10, R0, 0x2, P5 ;  /* 0x000000000a5b7211 */ /* 0x000fe200028f16ff */
[----:B---3--:R-:W-:Y:S01]  /*49d0*/  IMAD R5, R15, UR5, RZ ;  /* 0x000000050f057c24 */ /* 0x008fe2000f8e02ff */
[----:B------:R-:W-:Y:S01]  /*49e0*/  LEA R88, P5, R21, R18, 0x2 ;  /* 0x0000001215587211 */ /* 0x000fe200078a10ff */
[----:B------:R3:W-:Y:S01]  /*49f0*/  STL [R1+0x620], R22 ;  /* 0x0006201601007387 */ /* 0x0007e20000100800 */
[----:B------:R-:W-:-:S02]  /*4a00*/  LEA.HI.X.SX32 R27, R22, R0, 0x2, P6 ;  /* 0x00000000161b7211 */ /* 0x000fc400030f16ff */
[----:B------:R-:W-:Y:S01]  /*4a10*/  LEA R24, P6, R20, R18, 0x2 ;  /* 0x0000001214187211 */ /* 0x000fe200078c10ff */
[----:B------:R-:W-:Y:S01]  /*4a20*/  STL [R1+0x61c], R21 ;  /* 0x00061c1501007387 */ /* 0x000fe20000100800 */
[----:B------:R-:W-:Y:S01]  /*4a30*/  LEA.HI.X.SX32 R89, R21, R0, 0x2, P5 ;  /* 0x0000000015597211 */ /* 0x000fe200028f16ff */
[----:B--2---:R-:W-:Y:S01]  /*4a40*/  IMAD R10, R14, UR5, RZ ;  /* 0x000000050e0a7c24 */ /* 0x004fe2000f8e02ff */
[----:B------:R-:W-:Y:S01]  /*4a50*/  LEA R86, P5, R3, R18, 0x2 ;  /* 0x0000001203567211 */ /* 0x000fe200078a10ff */
[----:B------:R2:W-:Y:S01]  /*4a60*/  STL [R1+0x618], R20 ;  /* 0x0006181401007387 */ /* 0x0005e20000100800 */
[----:B------:R-:W-:Y:S02]  /*4a70*/  LEA.HI.X.SX32 R25, R20, R0, 0x2, P6 ;  /* 0x0000000014197211 */ /* 0x000fe400030f16ff */
[----:B---3--:R-:W-:Y:S01]  /*4a80*/  LEA R22, P6, R11, R18, 0x2 ;  /* 0x000000120b167211 */ /* 0x008fe200078c10ff */
[----:B------:R3:W-:Y:S01]  /*4a90*/  STL [R1+0x614], R3 ;  /* 0x0006140301007387 */ /* 0x0007e20000100800 */
[----:B------:R-:W-:-:S02]  /*4aa0*/  LEA.HI.X.SX32 R87, R3, R0, 0x2, P5 ;  /* 0x0000000003577211 */ /* 0x000fc400028f16ff */
[----:B------:R-:W-:Y:S01]  /*4ab0*/  LEA R84, P5, R5, R18, 0x2 ;  /* 0x0000001205547211 */ /* 0x000fe200078a10ff */
[----:B------:R-:W-:Y:S01]  /*4ac0*/  STL [R1+0x610], R11 ;  /* 0x0006100b01007387 */ /* 0x000fe20000100800 */
[----:B------:R-:W-:Y:S02]  /*4ad0*/  LEA.HI.X.SX32 R23, R11, R0, 0x2, P6 ;  /* 0x000000000b177211 */ /* 0x000fe400030f16ff */
[----:B--2---:R-:W-:Y:S01]  /*4ae0*/  LEA R20, P6, R10, R18, 0x2 ;  /* 0x000000120a147211 */ /* 0x004fe200078c10ff */
[----:B------:R2:W-:Y:S01]  /*4af0*/  STL [R1+0x60c], R5 ;  /* 0x00060c0501007387 */ /* 0x0005e20000100800 */
[----:B------:R-:W-:Y:S01]  /*4b00*/  LEA.HI.X.SX32 R85, R5, R0, 0x2, P5 ;  /* 0x0000000005557211 */ /* 0x000fe200028f16ff */
[----:B---3--:R-:W-:Y:S01]  /*4b10*/  IMAD R3, R2, UR5, RZ ;  /* 0x0000000502037c24 */ /* 0x008fe2000f8e02ff */
[----:B------:R-:W-:Y:S01]  /*4b20*/  LEA R82, P5, R8, R18, 0x2 ;  /* 0x0000001208527211 */ /* 0x000fe200078a10ff */
[----:B------:R-:W-:Y:S01]  /*4b30*/  IMAD.SHL.U32 R2, R149, 0x4, RZ ;  /* 0x0000000495027824 */ /* 0x000fe200078e00ff */
[----:B------:R-:W-:Y:S01]  /*4b40*/  LEA.HI.X.SX32 R21, R10, R0, 0x2, P6 ;  /* 0x000000000a157211 */ /* 0x000fe200030f16ff */
[----:B------:R-:W-:Y:S01]  /*4b50*/  STL [R1+0x608], R10 ;  /* 0x0006080a01007387 */ /* 0x000fe20000100800 */
[----:B------:R-:W-:-:S02]  /*4b60*/  LEA R18, P6, R3, R18, 0x2 ;  /* 0x0000001203127211 */ /* 0x000fc400078c10ff */
[-C--:B------:R-:W-:Y:S01]  /*4b70*/  LEA.HI.X.SX32 R83, R8, R0.reuse, 0x2, P5 ;  /* 0x0000000008537211 */ /* 0x080fe200028f16ff */
[----:B--2---:R-:W-:Y:S01]  /*4b80*/  IMAD.SHL.U32 R5, R150, 0x4, RZ ;  /* 0x0000000496057824 */ /* 0x004fe200078e00ff */
[----:B------:R-:W-:Y:S01]  /*4b90*/  LEA.HI.X.SX32 R19, R3, R0, 0x2, P6 ;  /* 0x0000000003137211 */ /* 0x000fe200030f16ff */
[----:B------:R-:W-:Y:S01]  /*4ba0*/  STL [R1+0x604], R8 ;  /* 0x0006040801007387 */ /* 0x000fe20000100800 */
[----:B------:R-:W-:Y:S01]  /*4bb0*/  IADD3 R146, P6, R2, UR6, RZ ;  /* 0x0000000602927c10 */ /* 0x000fe2000ffde0ff */
[----:B------:R-:W-:Y:S01]  /*4bc0*/  VIADD R0, R6, 0xfffffff8 ;  /* 0xfffffff806007836 */ /* 0x000fe20000000000 */
[----:B------:R-:W-:Y:S01]  /*4bd0*/  IADD3 R144, P5, R5, UR6, RZ ;  /* 0x0000000605907c10 */ /* 0x000fe2000ffbe0ff */
[----:B------:R2:W-:Y:S01]  /*4be0*/  STL [R1+0x600], R3 ;  /* 0x0006000301007387 */ /* 0x0005e20000100800 */
[----:B------:R-:W-:Y:S02]  /*4bf0*/  LEA.HI.X.SX32 R147, R149, UR7, 0x2, P6 ;  /* 0x0000000795937c11 */ /* 0x000fe4000b0f16ff */
[----:B------:R-:W-:Y:S01]  /*4c00*/  LEA.HI.X.SX32 R145, R150, UR7, 0x2, P5 ;  /* 0x0000000796917c11 */ /* 0x000fe2000a8f16ff */
[----:B------:R-:W-:Y:S01]  /*4c10*/  STL [R1+0x654], R5 ;  /* 0x0006540501007387 */ /* 0x000fe20000100800 */
[----:B------:R-:W-:Y:S01]  /*4c20*/  ISETP.GE.U32.AND P5, PT, R7, 0x7fffffdb, PT ;  /* 0x7fffffdb0700780c */ /* 0x000fe20003fa6070 */
[----:B------:R-:W-:Y:S01]  /*4c30*/  IMAD.WIDE R232, R4, 0x4, R146 ;  /* 0x0000000404e87825 */ /* 0x000fe200078e0292 */
[----:B------:R-:W-:Y:S01]  /*4c40*/  LOP3.LUT R7, R16, 0x10, RZ, 0x3c, !PT ;  /* 0x0000001010077812 */ /* 0x000fe200078e3cff */
[----:B------:R3:W-:Y:S01]  /*4c50*/  STL [R1+0x650], R2 ;  /* 0x0006500201007387 */ /* 0x0007e20000100800 */
[----:B------:R-:W-:Y:S01]  /*4c60*/  ISETP.GE.U32.AND P6, PT, R148, 0x7fffffda, PT ;  /* 0x7fffffda9400780c */ /* 0x000fe20003fc6070 */
[C---:B--2---:R-:W-:Y:S01]  /*4c70*/  IMAD.SHL.U32 R3, R4.reuse, 0x2, RZ ;  /* 0x0000000204037824 */ /* 0x044fe200078e00ff */
[----:B------:R-:W2:Y:S01]  /*4c80*/  LDC R8, c[0x0][0x230] ;  /* 0x00008c00ff087b82 */ /* 0x000ea20000000800 */
[--C-:B------:R-:W-:Y:S01]  /*4c90*/  IMAD.WIDE R230, R4, 0x4, R144.reuse ;  /* 0x0000000404e67825 */ /* 0x100fe200078e0290 */
[----:B------:R-:W-:Y:S01]  /*4ca0*/  @!PT LDS RZ, [RZ] ;  /* 0x00000000fffff984 */ /* 0x000fe20000000800 */
[----:B------:R-:W-:Y:S01]  /*4cb0*/  @!PT LDS RZ, [RZ] ;  /* 0x00000000fffff984 */ /* 0x000fe20000000800 */
[----:B------:R-:W-:Y:S01]  /*4cc0*/  @!PT LDS RZ, [RZ] ;  /* 0x00000000fffff984 */ /* 0x000fe20000000800 */
[----:B------:R-:W-:Y:S03]  /*4cd0*/  LDGSTS.E [R17], desc[UR16][R144.64], !P1 ;  /* 0x0000000090117fae */ /* 0x000fe6000c921850 */
[----:B------:R-:W-:Y:S01]  /*4ce0*/  IMAD.WIDE R14, R3, 0x4, R144 ;  /* 0x00000004030e7825 */ /* 0x000fe200078e0290 */
[----:B------:R-:W-:Y:S01]  /*4cf0*/  LDGSTS.E [R17+0x4000], desc[UR16][R146.64], !P1 ;  /* 0x0400000092117fae */ /* 0x000fe2000c921850 */
[----:B------:R-:W-:-:S02]  /*4d00*/  ISETP.GE.U32.AND P1, PT, R0, 0x7fffffd9, PT ;  /* 0x7fffffd90000780c */ /* 0x000fc40003f26070 */
[----:B------:R-:W-:Y:S01]  /*4d10*/  IMAD.WIDE R10, R3, 0x4, R146 ;  /* 0x00000004030a7825 */ /* 0x000fe200078e0292 */
[----:B------:R4:W-:Y:S03]  /*4d20*/  STL [R1+0x78c], R3 ;  /* 0x00078c0301007387 */ /* 0x0009e60000100800 */
[C---:B---3--:R-:W-:Y:S01]  /*4d30*/  VIADD R2, R6.reuse, 0xfffffff6 ;  /* 0xfffffff606027836 */ /* 0x048fe20000000000 */
[----:B------:R-:W-:Y:S01]  /*4d40*/  LDGSTS.E [R17+0x4], desc[UR16][R230.64], !P3 ;  /* 0x00004000e6117fae */ /* 0x000fe2000d921850 */
[----:B------:R-:W-:Y:S02]  /*4d50*/  VIADD R0, R6, 0xfffffff7 ;  /* 0xfffffff706007836 */ /* 0x000fe40000000000 */
[C---:B------:R-:W-:Y:S01]  /*4d60*/  IMAD.SHL.U32 R5, R4.reuse, 0x4, RZ ;  /* 0x0000000404057824 */ /* 0x040fe200078e00ff */
[----:B------:R-:W-:Y:S01]  /*4d70*/  LDGSTS.E [R17+0x4004], desc[UR16][R232.64], !P3 ;  /* 0x04004000e8117fae */ /* 0x000fe2000d921850 */
[----:B----4-:R-:W-:Y:S01]  /*4d80*/  IMAD R3, R4, 0x3, RZ ;  /* 0x0000000304037824 */ /* 0x010fe200078e02ff */
[----:B------:R-:W-:-:S02]  /*4d90*/  ISETP.GE.U32.AND P3, PT, R0, 0x7fffffd8, PT ;  /* 0x7fffffd80000780c */ /* 0x000fc40003f66070 */
[----:B------:R3:W-:Y:S01]  /*4da0*/  STL.64 [R1+0x40], R14 ;  /* 0x0000400e01007387 */ /* 0x0007e20000100a00 */
[----:B------:R-:W-:Y:S02]  /*4db0*/  VIADD R0, R6, 0xfffffff5 ;  /* 0xfffffff506007836 */ /* 0x000fe40000000000 */
[--C-:B------:R-:W-:Y:S01]  /*4dc0*/  IMAD.WIDE R150, R3, 0x4, R144.reuse ;  /* 0x0000000403967825 */ /* 0x100fe200078e0290 */
[----:B------:R3:W-:Y:S03]  /*4dd0*/  LDGSTS.E [R17+0x8], desc[UR16][R14.64], !P4 ;  /* 0x000080000e117fae */ /* 0x0007e6000e121850 */
[----:B------:R-:W-:Y:S01]  /*4de0*/  IMAD.WIDE R148, R5, 0x4, R144 ;  /* 0x0000000405947825 */ /* 0x000fe200078e0290 */
[----:B------:R-:W-:Y:S04]  /*4df0*/  STL.64 [R1+0x38], R10 ;  /* 0x0000380a01007387 */ /* 0x000fe80000100a00 */
[----:B------:R4:W-:Y:S01]  /*4e00*/  LDGSTS.E [R17+0x4008], desc[UR16][R10.64], !P4 ;  /* 0x040080000a117fae */ /* 0x0009e2000e121850 */
[----:B------:R-:W-:-:S03]  /*4e10*/  ISETP.GE.U32.AND P4, PT, R2, 0x7fffffd7, PT ;  /* 0x7fffffd70200780c */ /* 0x000fc60003f86070 */
[----:B------:R1:W-:Y:S01]  /*4e20*/  STL [R1+0x788], R3 ;  /* 0x0007880301007387 */ /* 0x0003e20000100800 */
[----:B---3--:R-:W-:Y:S01]  /*4e30*/  VIADD R15, R7, UR12 ;  /* 0x0000000c070f7c36 */ /* 0x008fe20008000000 */
[----:B------:R-:W3:Y:S01]  /*4e40*/  LDC R14, c[0x0][0x230] ;  /* 0x00008c00ff0e7b82 */ /* 0x000ee20000000800 */
[----:B------:R-:W-:Y:S01]  /*4e50*/  IMAD R7, R4, 0x7, RZ ;  /* 0x0000000704077824 */ /* 0x000fe200078e02ff */
[----:B------:R2:W-:Y:S03]  /*4e60*/  STL [R1+0x73c], R5 ;  /* 0x00073c0501007387 */ /* 0x0005e60000100800 */
[----:B------:R-:W-:Y:S01]  /*4e70*/  IMAD.WIDE R220, R7, 0x4, R144 ;  /* 0x0000000407dc7825 */ /* 0x000fe200078e0290 */
[----:B------:R-:W-:Y:S03]  /*4e80*/  LDGSTS.E [R17+0xc], desc[UR16][R150.64], !P0 ;  /* 0x0000c00096117fae */ /* 0x000fe6000c121850 */
[--C-:B-1----:R-:W-:Y:S01]  /*4e90*/  IMAD.WIDE R2, R3, 0x4, R146.reuse ;  /* 0x0000000403027825 */ /* 0x102fe200078e0292 */
[----:B------:R-:W-:Y:S03]  /*4ea0*/  STL.64 [R1+0x30], R150 ;  /* 0x0000309601007387 */ /* 0x000fe60000100a00 */
[----:B----4-:R-:W-:Y:S01]  /*4eb0*/  IMAD.WIDE R10, R5, 0x4, R146 ;  /* 0x00000004050a7825 */ /* 0x010fe200078e0292 */
[----:B------:R1:W-:Y:S01]  /*4ec0*/  LDGSTS.E [R17+0x400c], desc[UR16][R2.64], !P0 ;  /* 0x0400c00002117fae */ /* 0x0003e2000c121850 */
[----:B------:R-:W-:-:S02]  /*4ed0*/  ISETP.GE.U32.AND P0, PT, R0, 0x7fffffd6, PT ;  /* 0x7fffffd60000780c */ /* 0x000fc40003f06070 */
[----:B------:R-:W-:Y:S01]  /*4ee0*/  VIADD R0, R6, 0xfffffff4 ;  /* 0xfffffff406007836 */ /* 0x000fe20000000000 */
[----:B------:R1:W-:Y:S01]  /*4ef0*/  STL.64 [R1+0x28], R2 ;  /* 0x0000280201007387 */ /* 0x0003e20000100a00 */
[C---:B--2---:R-:W-:Y:S01]  /*4f00*/  LOP3.LUT R5, R16.reuse, 0x20, RZ, 0x3c, !PT ;  /* 0x0000002010057812 */ /* 0x044fe200078e3cff */
[----:B------:R-:W-:Y:S02]  /*4f10*/  IMAD.WIDE R174, R7, 0x4, R146 ;  /* 0x0000000407ae7825 */ /* 0x000fe400078e0292 */
[----:B------:R2:W-:Y:S02]  /*4f20*/  STL.64 [R1+0x20], R148 ;  /* 0x0000209401007387 */ /* 0x0005e40000100a00 */
[----:B------:R-:W-:Y:S01]  /*4f30*/  VIADD R244, R5, UR12 ;  /* 0x0000000c05f47c36 */ /* 0x000fe20008000000 */
[----:B------:R-:W-:Y:S01]  /*4f40*/  LOP3.LUT R5, R16, 0x30, RZ, 0x3c, !PT ;  /* 0x0000003010057812 */ /* 0x000fe200078e3cff */
[----:B------:R2:W-:Y:S01]  /*4f50*/  LDGSTS.E [R15], desc[UR16][R148.64], !P2 ;  /* 0x00000000940f7fae */ /* 0x0005e2000d121850 */
[----:B-1----:R-:W-:-:S03]  /*4f60*/  IMAD R2, R4, 0x5, RZ ;  /* 0x0000000504027824 */ /* 0x002fc600078e02ff */
[----:B------:R1:W-:Y:S01]  /*4f70*/  STL.64 [R1+0x18], R10 ;  /* 0x0000180a01007387 */ /* 0x0003e20000100a00 */
[----:B------:R-:W-:Y:S02]  /*4f80*/  IMAD R3, R4, 0x6, RZ ;  /* 0x0000000604037824 */ /* 0x000fe400078e02ff */
[--C-:B------:R-:W-:Y:S01]  /*4f90*/  IMAD.WIDE R150, R2, 0x4, R144.reuse ;  /* 0x0000000402967825 */ /* 0x100fe200078e0290 */
[----:B------:R1:W-:Y:S01]  /*4fa0*/  LDGSTS.E [R15+0x4000], desc[UR16][R10.64], !P2 ;  /* 0x040000000a0f7fae */ /* 0x0003e2000d121850 */
[----:B------:R-:W-:Y:S02]  /*4fb0*/  ISETP.GE.U32.AND P2, PT, R0, 0x7fffffd5, PT ;  /* 0x7fffffd50000780c */ /* 0x000fe40003f46070 */
[----:B------:R-:W-:Y:S01]  /*4fc0*/  VIADD R0, R6, 0xfffffff3 ;  /* 0xfffffff306007836 */ /* 0x000fe20000000000 */
[----:B------:R-:W-:Y:S01]  /*4fd0*/  LDGSTS.E [R15+0x4], desc[UR16][R150.64], !P5 ;  /* 0x00004000960f7fae */ /* 0x000fe2000e921850 */
[----:B--2---:R-:W-:-:S03]  /*4fe0*/  IMAD.WIDE R148, R3, 0x4, R144 ;  /* 0x0000000403947825 */ /* 0x004fc600078e0290 */
[----:B------:R2:W-:Y:S01]  /*4ff0*/  STL [R1+0x784], R2 ;  /* 0x0007840201007387 */ /* 0x0005e20000100800 */
[----:B------:R-:W-:-:S03]  /*5000*/  IMAD.WIDE R250, R3, 0x4, R146 ;  /* 0x0000000403fa7825 */ /* 0x000fc600078e0292 */
[----:B------:R4:W-:Y:S01]  /*5010*/  STL [R1+0x780], R3 ;  /* 0x0007800301007387 */ /* 0x0009e20000100800 */
[----:B-1----:R-:W-:-:S03]  /*5020*/  IMAD.WIDE R10, R2, 0x4, R146 ;  /* 0x00000004020a7825 */ /* 0x002fc600078e0292 */
[----:B------:R-:W-:Y:S01]  /*5030*/  STL.64 [R1+0x10], R150 ;  /* 0x0000109601007387 */ /* 0x000fe20000100a00 */
[----:B------:R-:W-:Y:S01]  /*5040*/  VIADD R245, R5, UR12 ;  /* 0x0000000c05f57c36 */ /* 0x000fe20008000000 */
[----:B------:R-:W-:Y:S01]  /*5050*/  LOP3.LUT R5, R16, 0x40, RZ, 0x3c, !PT ;  /* 0x0000004010057812 */ /* 0x000fe200078e3cff */
[----:B--2---:R-:W-:Y:S01]  /*5060*/  VIADD R2, R6, 0xfffffff2 ;  /* 0xfffffff206027836 */ /* 0x004fe20000000000 */
[----:B------:R1:W-:Y:S01]  /*5070*/  LDGSTS.E [R15+0x4004], desc[UR16][R10.64], !P5 ;  /* 0x040040000a0f7fae */ /* 0x0003e2000e921850 */
[----:B------:R-:W-:Y:S01]  /*5080*/  ISETP.GE.U32.AND P5, PT, R0, 0x7fffffd4, PT ;  /* 0x7fffffd40000780c */ /* 0x000fe20003fa6070 */
[----:B----4-:R-:W-:Y:S02]  /*5090*/  IMAD.SHL.U32 R3, R4, 0x8, RZ ;  /* 0x0000000804037824 */ /* 0x010fe400078e00ff */
[----:B------:R-:W-:Y:S01]  /*50a0*/  VIADD R0, R6, 0xfffffff1 ;  /* 0xfffffff106007836 */ /* 0x000fe20000000000 */
[----:B------:R-:W-:Y:S01]  /*50b0*/  LDGSTS.E [R15+0x8], desc[UR16][R148.64], !P6 ;  /* 0x00008000940f7fae */ /* 0x000fe2000f121850 */
[----:B------:R-:W-:-:S03]  /*50c0*/  IMAD.WIDE R228, R3, 0x4, R144 ;  /* 0x0000000403e47825 */ /* 0x000fc600078e0290 */
[----:B------:R-:W-:Y:S01]  /*50d0*/  LDGSTS.E [R15+0x4008], desc[UR16][R250.64], !P6 ;  /* 0x04008000fa0f7fae */ /* 0x000fe2000f121850 */
[----:B------:R-:W-:Y:S01]  /*50e0*/  ISETP.GE.U32.AND P6, PT, R2, 0x7fffffd3, PT ;  /* 0x7fffffd30200780c */ /* 0x000fe20003fc6070 */
[----:B------:R-:W-:Y:S02]  /*50f0*/  IMAD.WIDE R162, R3, 0x4, R146 ;  /* 0x0000000403a27825 */ /* 0x000fe400078e0292 */
[----:B------:R-:W-:Y:S02]  /*5100*/  LDGSTS.E [R15+0xc], desc[UR16][R220.64], !P1 ;  /* 0x0000c000dc0f7fae */ /* 0x000fe4000c921850 */
[----:B------:R-:W-:Y:S02]  /*5110*/  IMAD R2, R4, 0x9, RZ ;  /* 0x0000000904027824 */ /* 0x000fe400078e02ff */
[----:B------:R2:W-:Y:S01]  /*5120*/  LDGSTS.E [R15+0x400c], desc[UR16][R174.64], !P1 ;  /* 0x0400c000ae0f7fae */ /* 0x0005e2000c921850 */
[----:B------:R-:W-:Y:S01]  /*5130*/  ISETP.GE.U32.AND P1, PT, R0, 0x7fffffd2, PT ;  /* 0x7fffffd20000780c */ /* 0x000fe20003f26070 */
[----:B------:R-:W-:-:S02]  /*5140*/  VIADD R0, R6, 0xfffffff0 ;  /* 0xfffffff006007836 */ /* 0x000fc40000000000 */
[----:B------:R-:W-:Y:S01]  /*5150*/  STL.64 [R1], R148 ;  /* 0x0000009401007387 */ /* 0x000fe20000100a00 */
[----:B------:R-:W-:-:S03]  /*5160*/  IMAD.WIDE R224, R2, 0x4, R144 ;  /* 0x0000000402e07825 */ /* 0x000fc600078e0290 */
[----:B------:R1:W-:Y:S01]  /*5170*/  STL.64 [R1+0x8a8], R10 ;  /* 0x0008a80a01007387 */ /* 0x0003e20000100a00 */
[----:B------:R-:W-:-:S03]  /*5180*/  IMAD.WIDE R226, R2, 0x4, R146 ;  /* 0x0000000402e27825 */ /* 0x000fc600078e0292 */
[----:B------:R-:W-:Y:S01]  /*5190*/  STL.64 [R1+0x898], R250 ;  /* 0x000898fa01007387 */ /* 0x000fe20000100a00 */
[----:B------:R-:W-:Y:S01]  /*51a0*/  VIADD R246, R5, UR12 ;  /* 0x0000000c05f67c36 */ /* 0x000fe20008000000 */
[----:B------:R-:W-:Y:S02]  /*51b0*/  LOP3.LUT R5, R16, 0x50, RZ, 0x3c, !PT ;  /* 0x0000005010057812 */ /* 0x000fe400078e3cff */
[----:B------:R-:W-:Y:S03]  /*51c0*/  STL [R1+0x77c], R7 ;  /* 0x00077c0701007387 */ /* 0x000fe60000100800 */
[----:B------:R-:W-:Y:S01]  /*51d0*/  VIADD R247, R5, UR12 ;  /* 0x0000000c05f77c36 */ /* 0x000fe20008000000 */
[----:B------:R4:W-:Y:S01]  /*51e0*/  STL [R1+0x778], R3 ;  /* 0x0007780301007387 */ /* 0x0009e20000100800 */
[----:B------:R-:W-:Y:S02]  /*51f0*/  IMAD R5, R4, 0x18, RZ ;  /* 0x0000001804057824 */ /* 0x000fe400078e02ff */
[----:B-1----:R-:W-:Y:S01]  /*5200*/  IMAD.MOV.U32 R10, RZ, RZ, R232 ;  /* 0x000000ffff0a7224 */ /* 0x002fe200078e00e8 */
[----:B------:R-:W-:Y:S01]  /*5210*/  LDGSTS.E [R244], desc[UR16][R228.64], !P3 ;  /* 0x00000000e4f47fae */ /* 0x000fe2000d921850 */
[----:B------:R-:W-:-:S03]  /*5220*/  IMAD.WIDE R164, R5, 0x4, R144 ;  /* 0x0000000405a47825 */ /* 0x000fc600078e0290 */
[----:B------:R1:W-:Y:S01]  /*5230*/  LDGSTS.E [R244+0x4000], desc[UR16][R162.64], !P3 ;  /* 0x04000000a2f47fae */ /* 0x0003e2000d921850 */
[----:B------:R-:W-:Y:S01]  /*5240*/  ISETP.GE.U32.AND P3, PT, R0, 0x7fffffd1, PT ;  /* 0x7fffffd10000780c */ /* 0x000fe20003f66070 */
[----:B----4-:R-:W-:Y:S02]  /*5250*/  IMAD R3, R4, 0xa, RZ ;  /* 0x0000000a04037824 */ /* 0x010fe400078e02ff */
[----:B------:R-:W-:Y:S01]  /*5260*/  STL.64 [R1+0x8a0], R220 ;  /* 0x0008a0dc01007387 */ /* 0x000fe20000100a00 */
[----:B------:R-:W-:Y:S02]  /*5270*/  VIADD R0, R6, 0xffffffef ;  /* 0xffffffef06007836 */ /* 0x000fe40000000000 */
[----:B------:R-:W-:Y:S01]  /*5280*/  IMAD R7, R4, 0xb, RZ ;  /* 0x0000000b04077824 */ /* 0x000fe200078e02ff */
[----:B------:R2:W-:Y:S01]  /*5290*/  STL.64 [R1+0x8b0], R174 ;  /* 0x0008b0ae01007387 */ /* 0x0005e20000100a00 */
[----:B------:R-:W-:-:S03]  /*52a0*/  IMAD.WIDE R222, R3, 0x4, R144 ;  /* 0x0000000403de7825 */ /* 0x000fc600078e0290 */
[----:B------:R-:W-:Y:S01]  /*52b0*/  STL.64 [R1+0x8c8], R228 ;  /* 0x0008c8e401007387 */ /* 0x000fe20000100a00 */
[----:B------:R-:W-:-:S03]  /*52c0*/  IMAD.WIDE R216, R3, 0x4, R146 ;  /* 0x0000000403d87825 */ /* 0x000fc600078e0292 */
[----:B------:R4:W-:Y:S01]  /*52d0*/  STL [R1+0x774], R2 ;  /* 0x0007740201007387 */ /* 0x0009e20000100800 */
[----:B------:R-:W-:-:S03]  /*52e0*/  IMAD.WIDE R208, R7, 0x4, R144 ;  /* 0x0000000407d07825 */ /* 0x000fc600078e0290 */
[----:B------:R-:W-:Y:S01]  /*52f0*/  LDGSTS.E [R244+0x4], desc[UR16][R224.64], !P4 ;  /* 0x00004000e0f47fae */ /* 0x000fe2000e121850 */
[--C-:B------:R-:W-:Y:S01]  /*5300*/  IMAD.WIDE R218, R7, 0x4, R146.reuse ;  /* 0x0000000407da7825 */ /* 0x100fe200078e0292 */
[----:B--2---:R-:W-:Y:S02]  /*5310*/  LOP3.LUT R174, R238, 0x40, RZ, 0x3c, !PT ;  /* 0x00000040eeae7812 */ /* 0x004fe400078e3cff */
[----:B------:R-:W-:Y:S01]  /*5320*/  STL.64 [R1+0x8d0], R162 ;  /* 0x0008d0a201007387 */ /* 0x000fe20000100a00 */
[----:B------:R-:W-:-:S03]  /*5330*/  IMAD.WIDE R172, R5, 0x4, R146 ;  /* 0x0000000405ac7825 */ /* 0x000fc600078e0292 */
[----:B------:R2:W-:Y:S01]  /*5340*/  LDGSTS.E [R244+0x4004], desc[UR16][R226.64], !P4 ;  /* 0x04004000e2f47fae */ /* 0x0005e2000e121850 */
[----:B------:R-:W-:Y:S01]  /*5350*/  ISETP.GE.U32.AND P4, PT, R0, 0x7fffffd0, PT ;  /* 0x7fffffd00000780c */ /* 0x000fe20003f86070 */
[C---:B----4-:R-:W-:Y:S02]  /*5360*/  VIADD R2, R6.reuse, 0xffffffee ;  /* 0xffffffee06027836 */ /* 0x050fe40000000000 */
[----:B------:R4:W-:Y:S01]  /*5370*/  STL [R1+0x770], R3 ;  /* 0x0007700301007387 */ /* 0x0009e20000100800 */
[----:B------:R-:W-:Y:S02]  /*5380*/  VIADD R0, R6, 0xffffffed ;  /* 0xffffffed06007836 */ /* 0x000fe40000000000 */
[----:B------:R-:W-:Y:S01]  /*5390*/  IMAD.MOV.U32 R250, RZ, RZ, R230 ;  /* 0x000000fffffa7224 */ /* 0x000fe200078e00e6 */
[----:B------:R-:W-:Y:S01]  /*53a0*/  LDGSTS.E [R244+0x8], desc[UR16][R222.64], !P0 ;  /* 0x00008000def47fae */ /* 0x000fe2000c121850 */
[----:B------:R-:W-:Y:S02]  /*53b0*/  IMAD.MOV.U32 R251, RZ, RZ, R231 ;  /* 0x000000fffffb7224 */ /* 0x000fe400078e00e7 */
[----:B------:R-:W-:Y:S01]  /*53c0*/  IMAD.MOV.U32 R11, RZ, RZ, R233 ;  /* 0x000000ffff0b7224 */ /* 0x000fe200078e00e9 */
[----:B------:R-:W-:Y:S01]  /*53d0*/  LDGSTS.E [R244+0x4008], desc[UR16][R216.64], !P0 ;  /* 0x04008000d8f47fae */ /* 0x000fe2000c121850 */
[----:B------:R-:W-:Y:S01]  /*53e0*/  ISETP.GE.U32.AND P0, PT, R2, 0x7fffffcf, PT ;  /* 0x7fffffcf0200780c */ /* 0x000fe20003f06070 */
[----:B----4-:R-:W-:-:S02]  /*53f0*/  IMAD R3, R4, 0xc, RZ ;  /* 0x0000000c04037824 */ /* 0x010fc400078e02ff */
[----:B------:R-:W-:Y:S01]  /*5400*/  LDGSTS.E [R244+0xc], desc[UR16][R208.64], !P2 ;  /* 0x0000c000d0f47fae */ /* 0x000fe2000d121850 */
[----:B------:R-:W-:Y:S02]  /*5410*/  IMAD R2, R4, 0xd, RZ ;  /* 0x0000000d04027824 */ /* 0x000fe400078e02ff */
[C---:B------:R-:W-:Y:S01]  /*5420*/  IMAD.WIDE R204, R3.reuse, 0x4, R144 ;  /* 0x0000000403cc7825 */ /* 0x040fe200078e0290 */
[----:B------:R-:W-:Y:S01]  /*5430*/  LDGSTS.E [R244+0x400c], desc[UR16][R218.64], !P2 ;  /* 0x0400c000daf47fae */ /* 0x000fe2000d121850 */
[----:B------:R-:W-:Y:S02]  /*5440*/  ISETP.GE.U32.AND P2, PT, R0, 0x7fffffce, PT ;  /* 0x7fffffce0000780c */ /* 0x000fe40003f46070 */
[----:B------:R-:W-:Y:S01]  /*5450*/  IMAD.WIDE R214, R3, 0x4, R146 ;  /* 0x0000000403d67825 */ /* 0x000fe200078e0292 */
[----:B------:R-:W-:Y:S03]  /*5460*/  STL.64 [R1+0x8d8], R224 ;  /* 0x0008d8e001007387 */ /* 0x000fe60000100a00 */
[----:B------:R-:W-:Y:S01]  /*5470*/  VIADD R0, R6, 0xffffffec ;  /* 0xffffffec06007836 */ /* 0x000fe20000000000 */
[----:B------:R-:W-:Y:S01]  /*5480*/  STL.64 [R1+0x8e0], R226 ;  /* 0x0008e0e201007387 */ /* 0x000fe20000100a00 */
[----:B------:R-:W-:-:S03]  /*5490*/  IMAD.WIDE R212, R2, 0x4, R144 ;  /* 0x0000000402d47825 */ /* 0x000fc600078e0290 */
[----:B------:R-:W-:Y:S01]  /*54a0*/  STL [R1+0x76c], R7 ;  /* 0x00076c0701007387 */ /* 0x000fe20000100800 */
[----:B------:R-:W-:-:S03]  /*54b0*/  IMAD.WIDE R206, R2, 0x4, R146 ;  /* 0x0000000402ce7825 */ /* 0x000fc600078e0292 */
[----:B------:R4:W-:Y:S01]  /*54c0*/  STL [R1+0x768], R3 ;  /* 0x0007680301007387 */ /* 0x0009e20000100800 */
[C---:B-1----:R-:W-:Y:S02]  /*54d0*/  IMAD R163, R4.reuse, 0x1e, RZ ;  /* 0x0000001e04a37824 */ /* 0x042fe400078e02ff */
[----:B------:R-:W-:Y:S01]  /*54e0*/  IMAD R162, R4, 0x1f, RZ ;  /* 0x0000001f04a27824 */ /* 0x000fe200078e02ff */
[----:B------:R-:W-:Y:S01]  /*54f0*/  LDGSTS.E [R245], desc[UR16][R204.64], !P5 ;  /* 0x00000000ccf57fae */ /* 0x000fe2000e921850 */
[----:B------:R-:W-:-:S03]  /*5500*/  IMAD.WIDE R242, R163, 0x4, R146 ;  /* 0x00000004a3f27825 */ /* 0x000fc600078e0292 */
[----:B------:R-:W-:Y:S01]  /*5510*/  LDGSTS.E [R245+0x4000], desc[UR16][R214.64], !P5 ;  /* 0x04000000d6f57fae */ /* 0x000fe2000e921850 */
[----:B------:R-:W-:Y:S01]  /*5520*/  ISETP.GE.U32.AND P5, PT, R0, 0x7fffffcd, PT ;  /* 0x7fffffcd0000780c */ /* 0x000fe20003fa6070 */
[----:B----4-:R-:W-:Y:S02]  /*5530*/  IMAD R3, R4, 0xe, RZ ;  /* 0x0000000e04037824 */ /* 0x010fe400078e02ff */
[----:B------:R-:W-:Y:S01]  /*5540*/  VIADD R0, R6, 0xffffffeb ;  /* 0xffffffeb06007836 */ /* 0x000fe20000000000 */
[----:B------:R-:W-:Y:S01]  /*5550*/  LDGSTS.E [R245+0x4], desc[UR16][R212.64], !P6 ;  /* 0x00004000d4f57fae */ /* 0x000fe2000f121850 */
[----:B------:R-:W-:Y:S02]  /*5560*/  IMAD R7, R4, 0xf, RZ ;  /* 0x0000000f04077824 */ /* 0x000fe400078e02ff */
[C---:B------:R-:W-:Y:S01]  /*5570*/  IMAD.WIDE R210, R3.reuse, 0x4, R144 ;  /* 0x0000000403d27825 */ /* 0x040fe200078e0290 */
[----:B------:R1:W-:Y:S03]  /*5580*/  STL [R1+0x764], R2 ;  /* 0x0007640201007387 */ /* 0x0003e60000100800 */
[----:B------:R-:W-:Y:S01]  /*5590*/  IMAD.WIDE R188, R3, 0x4, R146 ;  /* 0x0000000403bc7825 */ /* 0x000fe200078e0292 */
[----:B------:R-:W-:Y:S01]  /*55a0*/  LDGSTS.E [R245+0x4004], desc[UR16][R206.64], !P6 ;  /* 0x04004000cef57fae */ /* 0x000fe2000f121850 */
[----:B------:R-:W-:-:S02]  /*55b0*/  ISETP.GE.U32.AND P6, PT, R0, 0x7fffffcc, PT ;  /* 0x7fffffcc0000780c */ /* 0x000fc40003fc6070 */
[C---:B------:R-:W-:Y:S01]  /*55c0*/  IMAD.WIDE R202, R7.reuse, 0x4, R144 ;  /* 0x0000000407ca7825 */ /* 0x040fe200078e0290 */
[----:B------:R4:W-:Y:S03]  /*55d0*/  STL [R1+0x760], R3 ;  /* 0x0007600301007387 */ /* 0x0009e60000100800 */
[----:B------:R-:W-:Y:S01]  /*55e0*/  IMAD.WIDE R190, R7, 0x4, R146 ;  /* 0x0000000407be7825 */ /* 0x000fe200078e0292 */
[----:B------:R-:W-:Y:S03]  /*55f0*/  LDGSTS.E [R245+0x8], desc[UR16][R210.64], !P1 ;  /* 0x00008000d2f57fae */ /* 0x000fe6000c921850 */
[C---:B------:R-:W-:Y:S01]  /*5600*/  VIADD R0, R6.reuse, 0xffffffe9 ;  /* 0xffffffe906007836 */ /* 0x040fe20000000000 */
[----:B------:R-:W-:Y:S01]  /*5610*/  LDGSTS.E [R245+0x4008], desc[UR16][R188.64], !P1 ;  /* 0x04008000bcf57fae */ /* 0x000fe2000c921850 */
[----:B-1----:R-:W-:-:S02]  /*5620*/  VIADD R2, R6, 0xffffffea ;  /* 0xffffffea06027836 */ /* 0x002fc40000000000 */
[----:B----4-:R-:W-:Y:S01]  /*5630*/  IMAD.SHL.U32 R3, R4, 0x10, RZ ;  /* 0x0000001004037824 */ /* 0x010fe200078e00ff */
[----:B------:R-:W-:Y:S01]  /*5640*/  LDGSTS.E [R245+0xc], desc[UR16][R202.64], !P3 ;  /* 0x0000c000caf57fae */ /* 0x000fe2000d921850 */
[--C-:B------:R-:W-:Y:S01]  /*5650*/  IMAD.WIDE R240, R162, 0x4, R144.reuse ;  /* 0x00000004a2f07825 */ /* 0x100fe200078e0290 */
[----:B------:R-:W-:Y:S02]  /*5660*/  ISETP.GE.U32.AND P1, PT, R2, 0x7fffffcb, PT ;  /* 0x7fffffcb0200780c */ /* 0x000fe40003f26070 */
[----:B------:R1:W-:Y:S01]  /*5670*/  STL [R1+0x75c], R7 ;  /* 0x00075c0701007387 */ /* 0x0003e20000100800 */
[----:B------:R-:W-:-:S03]  /*5680*/  IMAD.WIDE R200, R3, 0x4, R144 ;  /* 0x0000000403c87825 */ /* 0x000fc600078e0290 */
[----:B------:R-:W-:Y:S01]  /*5690*/  LDGSTS.E [R245+0x400c], desc[UR16][R190.64], !P3 ;  /* 0x0400c000bef57fae */ /* 0x000fe2000d921850 */
[----:B------:R-:W-:Y:S01]  /*56a0*/  IMAD.WIDE R192, R3, 0x4, R146 ;  /* 0x0000000403c07825 */ /* 0x000fe200078e0292 */
[----:B------:R-:W-:Y:S02]  /*56b0*/  ISETP.GE.U32.AND P3, PT, R0, 0x7fffffca, PT ;  /* 0x7fffffca0000780c */ /* 0x000fe40003f66070 */
[----:B------:R4:W-:Y:S01]  /*56c0*/  STL [R1+0x758], R3 ;  /* 0x0007580301007387 */ /* 0x0009e20000100800 */
[----:B------:R-:W-:Y:S01]  /*56d0*/  VIADD R0, R6, 0xffffffe8 ;  /* 0xffffffe806007836 */ /* 0x000fe20000000000 */
[----:B-1----:R-:W-:Y:S01]  /*56e0*/  LOP3.LUT R7, R16, 0x60, RZ, 0x3c, !PT ;  /* 0x0000006010077812 */ /* 0x002fe200078e3cff */
[----:B------:R-:W-:Y:S01]  /*56f0*/  IMAD R2, R4, 0x12, RZ ;  /* 0x0000001204027824 */ /* 0x000fe200078e02ff */
[----:B------:R-:W-:Y:S03]  /*5700*/  LDGSTS.E [R246], desc[UR16][R200.64], !P4 ;  /* 0x00000000c8f67fae */ /* 0x000fe6000e121850 */
[----:B------:R-:W-:Y:S01]  /*5710*/  IMAD.WIDE R194, R2, 0x4, R144 ;  /* 0x0000000402c27825 */ /* 0x000fe200078e0290 */
[----:B------:R-:W-:Y:S01]  /*5720*/  LDGSTS.E [R246+0x4000], desc[UR16][R192.64], !P4 ;  /* 0x04000000c0f67fae */ /* 0x000fe2000e121850 */
[----:B------:R-:W-:-:S02]  /*5730*/  ISETP.GE.U32.AND P4, PT, R0, 0x7fffffc9, PT ;  /* 0x7fffffc90000780c */ /* 0x000fc40003f86070 */
[----:B----4-:R-:W-:Y:S02]  /*5740*/  IMAD R3, R4, 0x11, RZ ;  /* 0x0000001104037824 */ /* 0x010fe400078e02ff */
[----:B------:R-:W-:Y:S02]  /*5750*/  VIADD R0, R6, 0xffffffe7 ;  /* 0xffffffe706007836 */ /* 0x000fe40000000000 */
[C---:B------:R-:W-:Y:S01]  /*5760*/  IMAD.WIDE R198, R3.reuse, 0x4, R144 ;  /* 0x0000000403c67825 */ /* 0x040fe200078e0290 */
[----:B------:R1:W-:Y:S03]  /*5770*/  STL [R1+0x754], R3 ;  /* 0x0007540301007387 */ /* 0x0003e60000100800 */
[--C-:B------:R-:W-:Y:S01]  /*5780*/  IMAD.WIDE R196, R3, 0x4, R146.reuse ;  /* 0x0000000403c47825 */ /* 0x100fe200078e0292 */
[----:B------:R-:W-:Y:S03]  /*5790*/  LDGSTS.E [R246+0x4], desc[UR16][R198.64], !P0 ;  /* 0x00004000c6f67fae */ /* 0x000fe6000c121850 */
[----:B------:R-:W-:Y:S01]  /*57a0*/  IMAD.WIDE R168, R2, 0x4, R146 ;  /* 0x0000000402a87825 */ /* 0x000fe200078e0292 */
[----:B------:R-:W-:Y:S01]  /*57b0*/  LDGSTS.E [R246+0x4004], desc[UR16][R196.64], !P0 ;  /* 0x04004000c4f67fae */ /* 0x000fe2000c121850 */
[----:B------:R-:W-:-:S02]  /*57c0*/  ISETP.GE.U32.AND P0, PT, R0, 0x7fffffc8, PT ;  /* 0x7fffffc80000780c */ /* 0x000fc40003f06070 */
[----:B------:R-:W-:Y:S01]  /*57d0*/  VIADD R0, R6, 0xffffffe6 ;  /* 0xffffffe606007836 */ /* 0x000fe20000000000 */
[----:B------:R4:W-:Y:S01]  /*57e0*/  STL [R1+0x750], R2 ;  /* 0x0007500201007387 */ /* 0x0009e20000100800 */
[----:B-1----:R-:W-:Y:S02]  /*57f0*/  IMAD R3, R4, 0x14, RZ ;  /* 0x0000001404037824 */ /* 0x002fe400078e02ff */
[----:B------:R-:W-:Y:S01]  /*5800*/  VIADD R248, R7, UR12 ;  /* 0x0000000c07f87c36 */ /* 0x000fe20008000000 */
[----:B------:R-:W-:Y:S01]  /*5810*/  LDGSTS.E [R246+0x8], desc[UR16][R194.64], !P2 ;  /* 0x00008000c2f67fae */ /* 0x000fe2000d121850 */
[----:B------:R-:W-:-:S03]  /*5820*/  IMAD.WIDE R150, R3, 0x4, R144 ;  /* 0x0000000403967825 */ /* 0x000fc600078e0290 */
[----:B------:R-:W-:Y:S01]  /*5830*/  LDGSTS.E [R246+0x4008], desc[UR16][R168.64], !P2 ;  /* 0x04008000a8f67fae */ /* 0x000fe2000d121850 */
[----:B------:R-:W-:Y:S01]  /*5840*/  ISETP.GE.U32.AND P2, PT, R0, 0x7fffffc7, PT ;  /* 0x7fffffc70000780c */ /* 0x000fe20003f46070 */
        /* <DEDUP_REMOVED lines=9> */
[----:B-1----:R-:W-:Y:S01]  /*58e0*/  IMAD R2, R4, 0x15, RZ ;  /* 0x0000001504027824 */ /* 0x002fe200078e02ff */
[----:B------:R1:W-:Y:S01]  /*58f0*/  STL [R1+0x748], R3 ;  /* 0x0007480301007387 */ /* 0x0003e20000100800 */
[----:B------:R-:W-:Y:S02]  /*5900*/  VIADD R0, R6, 0xffffffe4 ;  /* 0xffffffe406007836 */ /* 0x000fe40000000000 */
[C---:B------:R-:W-:Y:S01]  /*5910*/  IMAD.WIDE R180, R2.reuse, 0x4, R144 ;  /* 0x0000000402b47825 */ /* 0x040fe200078e0290 */
[----:B------:R4:W-:Y:S03]  /*5920*/  STL [R1+0x744], R2 ;  /* 0x0007440201007387 */ /* 0x0009e60000100800 */
[----:B------:R-:W-:Y:S01]  /*5930*/  IMAD.WIDE R176, R2, 0x4, R146 ;  /* 0x0000000402b07825 */ /* 0x000fe200078e0292 */
[----:B------:R-:W-:Y:S03]  /*5940*/  LDGSTS.E [R247], desc[UR16][R150.64], !P6 ;  /* 0x0000000096f77fae */ /* 0x000fe6000f121850 */
[----:B-1----:R-:W-:Y:S01]  /*5950*/  IMAD R3, R4, 0x17, RZ ;  /* 0x0000001704037824 */ /* 0x002fe200078e02ff */
[----:B------:R-:W-:Y:S01]  /*5960*/  LDGSTS.E [R247+0x4000], desc[UR16][R184.64], !P6 ;  /* 0x04000000b8f77fae */ /* 0x000fe2000f121850 */
[----:B------:R-:W-:Y:S01]  /*5970*/  ISETP.GE.U32.AND P6, PT, R0, 0x7fffffc5, PT ;  /* 0x7fffffc50000780c */ /* 0x000fe20003fc6070 */
[----:B----4-:R-:W-:-:S02]  /*5980*/  IMAD R2, R4, 0x16, RZ ;  /* 0x0000001604027824 */ /* 0x010fc400078e02ff */
[----:B------:R-:W-:Y:S01]  /*5990*/  VIADD R0, R6, 0xffffffe3 ;  /* 0xffffffe306007836 */ /* 0x000fe20000000000 */
[----:B------:R-:W-:Y:S01]  /*59a0*/  LDGSTS.E [R247+0x4], desc[UR16][R180.64], !P1 ;  /* 0x00004000b4f77fae */ /* 0x000fe2000c921850 */
[----:B------:R-:W-:-:S03]  /*59b0*/  IMAD.WIDE R178, R2, 0x4, R144 ;  /* 0x0000000402b27825 */ /* 0x000fc600078e0290 */
[----:B------:R-:W-:Y:S01]  /*59c0*/  STL [R1+0x740], R2 ;  /* 0x0007400201007387 */ /* 0x000fe20000100800 */
[----:B------:R-:W-:-:S03]  /*59d0*/  IMAD.WIDE R158, R2, 0x4, R146 ;  /* 0x00000004029e7825 */ /* 0x000fc600078e0292 */
[----:B------:R1:W-:Y:S01]  /*59e0*/  STL [R1+0x738], R3 ;  /* 0x0007380301007387 */ /* 0x0003e20000100800 */
[----:B------:R-:W-:-:S03]  /*59f0*/  IMAD.WIDE R154, R3, 0x4, R144 ;  /* 0x00000004039a7825 */ /* 0x000fc600078e0290 */
[----:B------:R-:W-:Y:S01]  /*5a00*/  LDGSTS.E [R247+0x4004], desc[UR16][R176.64], !P1 ;  /* 0x04004000b0f77fae */ /* 0x000fe2000c921850 */
[----:B------:R-:W-:Y:S01]  /*5a10*/  IMAD.WIDE R170, R3, 0x4, R146 ;  /* 0x0000000403aa7825 */ /* 0x000fe200078e0292 */
[----:B------:R-:W-:Y:S02]  /*5a20*/  ISETP.GE.U32.AND P1, PT, R0, 0x7fffffc4, PT ;  /* 0x7fffffc40000780c */ /* 0x000fe40003f26070 */
[----:B------:R-:W-:Y:S01]  /*5a30*/  LDGSTS.E [R247+0x8], desc[UR16][R178.64], !P3 ;  /* 0x00008000b2f77fae */ /* 0x000fe2000d921850 */
[----:B------:R-:W-:Y:S02]  /*5a40*/  VIADD R0, R6, 0xffffffe2 ;  /* 0xffffffe206007836 */ /* 0x000fe40000000000 */
[----:B-1----:R-:W-:Y:S01]  /*5a50*/  IMAD R3, R4, 0x19, RZ ;  /* 0x0000001904037824 */ /* 0x002fe200078e02ff */
[----:B------:R-:W-:Y:S01]  /*5a60*/  LDGSTS.E [R247+0x4008], desc[UR16][R158.64], !P3 ;  /* 0x040080009ef77fae */ /* 0x000fe2000d921850 */
[----:B------:R-:W-:Y:S01]  /*5a70*/  VIADD R2, R6, 0xffffffe1 ;  /* 0xffffffe106027836 */ /* 0x000fe20000000000 */
[----:B------:R-:W-:Y:S01]  /*5a80*/  ISETP.GE.U32.AND P3, PT, R0, 0x7fffffc3, PT ;  /* 0x7fffffc30000780c */ /* 0x000fe20003f66070 */
[C---:B------:R-:W-:Y:S01]  /*5a90*/  IMAD.WIDE R160, R3.reuse, 0x4, R144 ;  /* 0x0000000403a07825 */ /* 0x040fe200078e0290 */
[----:B------:R-:W-:Y:S03]  /*5aa0*/  LDGSTS.E [R247+0xc], desc[UR16][R154.64], !P4 ;  /* 0x0000c0009af77fae */ /* 0x000fe6000e121850 */
[----:B------:R-:W-:Y:S01]  /*5ab0*/  VIADD R6, R6, 0xffffffe0 ;  /* 0xffffffe006067836 */ /* 0x000fe20000000000 */
[----:B------:R-:W-:Y:S01]  /*5ac0*/  LDGSTS.E [R247+0x400c], desc[UR16][R170.64], !P4 ;  /* 0x0400c000aaf77fae */ /* 0x000fe2000e121850 */
[----:B------:R-:W-:Y:S01]  /*5ad0*/  IMAD.WIDE R166, R3, 0x4, R146 ;  /* 0x0000000403a67825 */ /* 0x000fe200078e0292 */
[----:B------:R-:W-:-:S02]  /*5ae0*/  ISETP.GE.U32.AND P4, PT, R2, 0x7fffffc2, PT ;  /* 0x7fffffc20200780c */ /* 0x000fc40003f86070 */
[----:B------:R-:W-:Y:S04]  /*5af0*/  LDGSTS.E [R248], desc[UR16][R164.64], !P0 ;  /* 0x00000000a4f87fae */ /* 0x000fe8000c121850 */
[----:B------:R-:W-:Y:S01]  /*5b00*/  LDGSTS.E [R248+0x4000], desc[UR16][R172.64], !P0 ;  /* 0x04000000acf87fae */ /* 0x000fe2000c121850 */
[----:B------:R-:W-:-:S03]  /*5b10*/  ISETP.GE.AND P0, PT, R9, R6, PT ;  /* 0x000000060900720c */ /* 0x000fc60003f06270 */
[----:B------:R-:W-:Y:S01]  /*5b20*/  LDGSTS.E [R248+0x4], desc[UR16][R160.64], !P2 ;  /* 0x00004000a0f87fae */ /* 0x000fe2000d121850 */
[----:B------:R-:W-:Y:S02]  /*5b30*/  SEL R2, RZ, 0x4, P0 ;  /* 0x00000004ff027807 */ /* 0x000fe40000000000 */
[----:B------:R-:W-:Y:S01]  /*5b40*/  ISETP.GE.AND P0, PT, R9, UR4, PT ;  /* 0x0000000409007c0c */ /* 0x000fe2000bf06270 */
[----:B------:R-:W-:Y:S01]  /*5b50*/  LDGSTS.E [R248+0x4004], desc[UR16][R166.64], !P2 ;  /* 0x04004000a6f87fae */ /* 0x000fe2000d121850 */
[----:B------:R-:W-:Y:S02]  /*5b60*/  ISETP.GT.AND P2, PT, R249, 0x1f, PT ;  /* 0x0000001ff900780c */ /* 0x000fe40003f44270 */
[----:B------:R-:W-:Y:S01]  /*5b70*/  LOP3.LUT R9, R16, 0x70, RZ, 0x3c, !PT ;  /* 0x0000007010097812 */ /* 0x000fe200078e3cff */
[----:B------:R1:W-:Y:S01]  /*5b80*/  STL [R1+0x734], R5 ;  /* 0x0007340501007387 */ /* 0x0003e20000100800 */
[----:B------:R-:W-:Y:S02]  /*5b90*/  SEL R0, RZ, 0x4, !P2 ;  /* 0x00000004ff007807 */ /* 0x000fe40005000000 */
[----:B------:R-:W-:Y:S01]  /*5ba0*/  ISETP.GE.U32.AND P2, PT, R6, 0x7fffffc1, PT ;  /* 0x7fffffc10600780c */ /* 0x000fe20003f46070 */
[----:B------:R4:W-:Y:S01]  /*5bb0*/  STL [R1+0x730], R3 ;  /* 0x0007300301007387 */ /* 0x0009e20000100800 */
[----:B------:R-:W-:-:S02]  /*5bc0*/  SEL R0, R0, RZ, !P0 ;  /* 0x000000ff00007207 */ /* 0x000fc40004000000 */
[----:B------:R-:W-:Y:S01]  /*5bd0*/  ISETP.GT.AND P0, PT, R249, 0x3f, PT ;  /* 0x0000003ff900780c */ /* 0x000fe20003f04270 */
[----:B-1----:R-:W-:-:S03]  /*5be0*/  IMAD R5, R4, 0x1a, RZ ;  /* 0x0000001a04057824 */ /* 0x002fc600078e02ff */
[----:B------:R-:W-:Y:S01]  /*5bf0*/  SEL R2, R2, RZ, P0 ;  /* 0x000000ff02027207 */ /* 0x000fe20000000000 */
[C---:B------:R-:W-:Y:S01]  /*5c00*/  IMAD.WIDE R152, R5.reuse, 0x4, R144 ;  /* 0x0000000405987825 */ /* 0x040fe200078e0290 */
[----:B------:R1:W-:Y:S02]  /*5c10*/  STL [R1+0x72c], R5 ;  /* 0x00072c0501007387 */ /* 0x0003e40000100800 */
[----:B------:R-:W-:Y:S01]  /*5c20*/  ISETP.NE.U32.AND P0, PT, R2, RZ, PT ;  /* 0x000000ff0200720c */ /* 0x000fe20003f05070 */
[----:B------:R-:W-:Y:S01]  /*5c30*/  IMAD.WIDE R156, R5, 0x4, R146 ;  /* 0x00000004059c7825 */ /* 0x000fe200078e0292 */
[----:B------:R-:W-:Y:S03]  /*5c40*/  LDGSTS.E [R248+0x8], desc[UR16][R152.64], !P5 ;  /* 0x0000800098f87fae */ /* 0x000fe6000e921850 */
[----:B----4-:R-:W-:Y:S01]  /*5c50*/  IMAD R3, R4, 0x1b, RZ ;  /* 0x0000001b04037824 */ /* 0x010fe200078e02ff */
[----:B------:R-:W-:Y:S01]  /*5c60*/  LDGSTS.E [R248+0x4008], desc[UR16][R156.64], !P5 ;  /* 0x040080009cf87fae */ /* 0x000fe2000e921850 */
[----:B------:R-:W-:Y:S01]  /*5c70*/  ISETP.NE.U32.AND P5, PT, R0, RZ, PT ;  /* 0x000000ff0000720c */ /* 0x000fe20003fa5070 */
[----:B-1----:R-:W-:-:S02]  /*5c80*/  IMAD R5, R4, 0x1c, RZ ;  /* 0x0000001c04057824 */ /* 0x002fc400078e02ff */
[C---:B------:R-:W-:Y:S01]  /*5c90*/  IMAD.WIDE R6, R3.reuse, 0x4, R144 ;  /* 0x0000000403067825 */ /* 0x040fe200078e0290 */
[----:B------:R1:W-:Y:S03]  /*5ca0*/  STL [R1+0x728], R3 ;  /* 0x0007280301007387 */ /* 0x0003e60000100800 */
[----:B------:R-:W-:Y:S01]  /*5cb0*/  IMAD.WIDE R148, R3, 0x4, R146 ;  /* 0x0000000403947825 */ /* 0x000fe200078e0292 */
[----:B------:R-:W-:Y:S03]  /*5cc0*/  LDGSTS.E [R248+0xc], desc[UR16][R6.64], !P6 ;  /* 0x0000c00006f87fae */ /* 0x000fe6000f121850 */
[----:B------:R-:W-:Y:S01]  /*5cd0*/  VIADD R0, R8, 0xffffffdf ;  /* 0xffffffdf08007836 */ /* 0x000fe20000000000 */
[----:B------:R-:W-:Y:S01]  /*5ce0*/  LDGSTS.E [R248+0x400c], desc[UR16][R148.64], !P6 ;  /* 0x0400c00094f87fae */ /* 0x000fe2000f121850 */
[----:B------:R-:W-:-:S02]  /*5cf0*/  VIADD R2, R9, UR12 ;  /* 0x0000000c09027c36 */ /* 0x000fc40008000000 */
[C---:B------:R-:W-:Y:S01]  /*5d00*/  IMAD.WIDE R230, R5.reuse, 0x4, R144 ;  /* 0x0000000405e67825 */ /* 0x040fe200078e0290 */
[----:B------:R-:W-:Y:S01]  /*5d10*/  ISETP.GE.U32.AND P6, PT, R0, 0x7fffffc0, PT ;  /* 0x7fffffc00000780c */ /* 0x000fe20003fc6070 */
[----:B------:R4:W-:Y:S01]  /*5d20*/  STL [R1+0x724], R5 ;  /* 0x0007240501007387 */ /* 0x0009e20000100800 */
[----:B------:R-:W2:Y:S01]  /*5d30*/  LDC R9, c[0x0][0x230] ;  /* 0x00008c00ff097b82 */ /* 0x000ea20000000800 */
[----:B------:R-:W-:Y:S02]  /*5d40*/  IMAD.WIDE R232, R5, 0x4, R146 ;  /* 0x0000000405e87825 */ /* 0x000fe400078e0292 */
[----:B------:R-:W-:Y:S02]  /*5d50*/  LDGSTS.E [R2], desc[UR16][R230.64], !P1 ;  /* 0x00000000e6027fae */ /* 0x000fe4000c921850 */
[----:B---3--:R-:W-:Y:S02]  /*5d60*/  VIADD R8, R14, 0xffffffde ;  /* 0xffffffde0e087836 */ /* 0x008fe40000000000 */
[----:B-1----:R-:W-:Y:S01]  /*5d70*/  IMAD R3, R4, 0x1d, RZ ;  /* 0x0000001d04037824 */ /* 0x002fe200078e02ff */
[----:B------:R-:W-:Y:S01]  /*5d80*/  LDGSTS.E [R2+0x4000], desc[UR16][R232.64], !P1 ;  /* 0x04000000e8027fae */ /* 0x000fe2000c921850 */
[----:B------:R-:W-:Y:S01]  /*5d90*/  VIADD R0, R234, 0xffffffdd ;  /* 0xffffffddea007836 */ /* 0x000fe20000000000 */
[----:B------:R-:W-:Y:S01]  /*5da0*/  ISETP.GE.U32.AND P1, PT, R8, 0x7fffffbf, PT ;  /* 0x7fffffbf0800780c */ /* 0x000fe20003f26070 */
[C---:B------:R-:W-:Y:S01]  /*5db0*/  IMAD.WIDE R234, R3.reuse, 0x4, R144 ;  /* 0x0000000403ea7825 */ /* 0x040fe200078e0290 */
[----:B------:R1:W-:Y:S01]  /*5dc0*/  STL [R1+0x720], R3 ;  /* 0x0007200301007387 */ /* 0x0003e20000100800 */
[----:B----4-:R-:W3:Y:S02]  /*5dd0*/  LDC R5, c[0x0][0x230] ;  /* 0x00008c00ff057b82 */ /* 0x010ee40000000800 */
[----:B------:R-:W-:Y:S01]  /*5de0*/  IMAD.SHL.U32 R14, R4, 0x20, RZ ;  /* 0x00000020040e7824 */ /* 0x000fe200078e00ff */
[----:B------:R-:W-:Y:S01]  /*5df0*/  LDGSTS.E [R2+0x4], desc[UR16][R234.64], !P3 ;  /* 0x00004000ea027fae */ /* 0x000fe2000d921850 */
[----:B------:R-:W-:-:S03]  /*5e00*/  IMAD.WIDE R236, R3, 0x4, R146 ;  /* 0x0000000403ec7825 */ /* 0x000fc600078e0292 */
[----:B------:R-:W-:Y:S01]  /*5e10*/  STL [R1+0x71c], R163 ;  /* 0x00071ca301007387 */ /* 0x000fe20000100800 */
[----:B------:R-:W-:Y:S01]  /*5e20*/  VIADD R8, R238, UR12 ;  /* 0x0000000cee087c36 */ /* 0x000fe20008000000 */
[----:B-1----:R-:W1:Y:S01]  /*5e30*/  LDC R3, c[0x0][0x230] ;  /* 0x00008c00ff037b82 */ /* 0x002e620000000800 */
[--C-:B------:R-:W-:Y:S01]  /*5e40*/  IMAD.WIDE R238, R163, 0x4, R144.reuse ;  /* 0x00000004a3ee7825 */ /* 0x100fe200078e0290 */
[----:B------:R-:W-:Y:S01]  /*5e50*/  LDGSTS.E [R2+0x4004], desc[UR16][R236.64], !P3 ;  /* 0x04004000ec027fae */ /* 0x000fe2000d921850 */
[----:B------:R-:W-:Y:S02]  /*5e60*/  ISETP.GE.U32.AND P3, PT, R0, 0x7fffffbe, PT ;  /* 0x7fffffbe0000780c */ /* 0x000fe40003f66070 */
[----:B--2---:R-:W-:Y:S01]  /*5e70*/  IMAD.WIDE R226, R14, 0x4, R144 ;  /* 0x000000040ee27825 */ /* 0x004fe200078e0290 */
[----:B------:R-:W-:Y:S03]  /*5e80*/  LDGSTS.E [R2+0x8], desc[UR16][R238.64], !P4 ;  /* 0x00008000ee027fae */ /* 0x000fe6000e121850 */
[--C-:B------:R-:W-:Y:S01]  /*5e90*/  IMAD.WIDE R144, R162, 0x4, R146.reuse ;  /* 0x00000004a2907825 */ /* 0x100fe200078e0292 */
[----:B------:R-:W-:Y:S03]  /*5ea0*/  LDGSTS.E [R2+0x4008], desc[UR16][R242.64], !P4 ;  /* 0x04008000f2027fae */ /* 0x000fe6000e121850 */
[----:B------:R-:W-:Y:S01]  /*5eb0*/  VIADD R0, R174, UR12 ;  /* 0x0000000cae007c36 */ /* 0x000fe20008000000 */
[----:B------:R-:W-:Y:S01]  /*5ec0*/  LDGSTS.E [R2+0xc], desc[UR16][R240.64], !P2 ;  /* 0x0000c000f0027fae */ /* 0x000fe2000d121850 */
[----:B------:R-:W-:-:S03]  /*5ed0*/  IMAD.WIDE R224, R14, 0x4, R146 ;  /* 0x000000040ee07825 */ /* 0x000fc600078e0292 */
[----:B------:R-:W-:Y:S01]  /*5ee0*/  LDGSTS.E [R2+0x400c], desc[UR16][R144.64], !P2 ;  /* 0x0400c00090027fae */ /* 0x000fe2000d121850 */
[----:B------:R-:W-:-:S03]  /*5ef0*/  IMAD.WIDE R146, R14, 0x4, R10 ;  /* 0x000000040e927825 */ /* 0x000fc600078e020a */
[----:B------:R-:W0:Y:S04]  /*5f00*/  LDGDEPBAR ;  /* 0x00000000000079af */ /* 0x000e280000000000 */
[----:B------:R-:W-:Y:S04]  /*5f10*/  LDGSTS.E [R8+0x18000], desc[UR16][R142.64], P5 ;  /* 0x180000008e087fae */ /* 0x000fe8000a921850 */
        /* <DEDUP_REMOVED lines=63> */
[----:B------:R-:W0:Y:S01]  /*6310*/  LDGDEPBAR ;  /* 0x00000000000079af */ /* 0x000e220000000000 */
[----:B------:R-:W-:Y:S06]  /*6320*/  BAR.SYNC.DEFER_BLOCKING 0x0 ;  /* 0x0000000000007b1d */ /* 0x000fec0000010000 */
[----:B------:R2:W-:Y:S04]  /*6330*/  STL [R1+0x868], R174 ;  /* 0x000868ae01007387 */ /* 0x0005e80000100800 */
[----:B------:R4:W-:Y:S04]  /*6340*/  STL [R1+0x718], R162 ;  /* 0x000718a201007387 */ /* 0x0009e80000100800 */
[----:B------:R-:W3:Y:S04]  /*6350*/  LDL.LU.64 R228, [R1+0x40] ;  /* 0x0000400001e47983 */ /* 0x000ee80000300a00 */
[----:B--2---:R-:W2:Y:S01]  /*6360*/  LDL.LU.64 R174, [R1+0x30] ;  /* 0x0000300001ae7983 */ /* 0x004ea20000300a00 */
[----:B----4-:R-:W-:-:S03]  /*6370*/  IMAD.WIDE R162, R14, 0x4, R250 ;  /* 0x000000040ea27825 */ /* 0x010fc600078e02fa */
[----:B------:R-:W4:Y:S04]  /*6380*/  LDL.LU.64 R10, [R1+0x28] ;  /* 0x00002800010a7983 */ /* 0x000f280000300a00 */
[----:B------:R-:W4:Y:S04]  /*6390*/  LDL.LU.64 R220, [R1+0x18] ;  /* 0x0000180001dc7983 */ /* 0x000f280000300a00 */
[----:B------:R-:W4:Y:S04]  /*63a0*/  LDL.LU.64 R250, [R1+0x10] ;  /* 0x0000100001fa7983 */ /* 0x000f280000300a00 */
[----:B------:R-:W-:Y:S01]  /*63b0*/  @!PT LDS RZ, [RZ] ;  /* 0x00000000fffff984 */ /* 0x000fe20000000800 */
[----:B------:R-:W-:Y:S01]  /*63c0*/  @!PT LDS RZ, [RZ] ;  /* 0x00000000fffff984 */ /* 0x000fe20000000800 */
[----:B------:R-:W-:Y:S01]  /*63d0*/  @!PT LDS RZ, [RZ] ;  /* 0x00000000fffff984 */ /* 0x000fe20000000800 */
[----:B------:R-:W-:Y:S04]  /*63e0*/  LDGSTS.E [R17+0x8000], desc[UR16][R226.64], !P6 ;  /* 0x08000000e2117fae */ /* 0x000fe8000f121850 */
[----:B------:R-:W-:Y:S04]  /*63f0*/  LDGSTS.E [R17+0xc000], desc[UR16][R224.64], !P6 ;  /* 0x0c000000e0117fae */ /* 0x000fe8000f121850 */
[----:B------:R-:W-:Y:S04]  /*6400*/  LDGSTS.E [R17+0x8004], desc[UR16][R162.64], !P1 ;  /* 0x08004000a2117fae */ /* 0x000fe8000c921850 */
[----:B------:R-:W4:Y:S04]  /*6410*/  LDL.LU.64 R226, [R1+0x8e0] ;  /* 0x0008e00001e27983 */ /* 0x000f280000300a00 */
[----:B------:R-:W4:Y:S04]  /*6420*/  LDL.LU.64 R224, [R1+0x8d8] ;  /* 0x0008d80001e07983 */ /* 0x000f280000300a00 */
[----:B------:R-:W4:Y:S04]  /*6430*/  LDL.LU.64 R162, [R1+0x8d0] ;  /* 0x0008d00001a27983 */ /* 0x000f280000300a00 */
[----:B------:R2:W-:Y:S04]  /*6440*/  LDGSTS.E [R17+0xc004], desc[UR16][R146.64], !P1 ;  /* 0x0c00400092117fae */ /* 0x0005e8000c921850 */
[----:B------:R-:W2:Y:S01]  /*6450*/  LDL.LU.64 R146, [R1+0x38] ;  /* 0x0000380001927983 */ /* 0x000ea20000300a00 */
[----:B------:R-:W-:-:S02]  /*6460*/  VIADD R252, R252, 0xffffffdc ;  /* 0xffffffdcfcfc7836 */ /* 0x000fc40000000000 */
[----:B-1----:R-:W-:-:S03]  /*6470*/  VIADD R3, R3, 0xffffffdb ;  /* 0xffffffdb03037836 */ /* 0x002fc60000000000 */
[----:B------:R-:W-:Y:S02]  /*6480*/  ISETP.GE.U32.AND P1, PT, R252, 0x7fffffbd, PT ;  /* 0x7fffffbdfc00780c */ /* 0x000fe40003f26070 */
[----:B------:R-:W-:Y:S01]  /*6490*/  ISETP.GE.U32.AND P2, PT, R3, 0x7fffffbc, PT ;  /* 0x7fffffbc0300780c */ /* 0x000fe20003f46070 */
[----:B---3--:R-:W-:Y:S02]  /*64a0*/  VIADD R5, R5, 0xffffffda ;  /* 0xffffffda05057836 */ /* 0x008fe40000000000 */
[----:B------:R-:W-:-:S05]  /*64b0*/  VIADD R9, R9, 0xffffffd9 ;  /* 0xffffffd909097836 */ /* 0x000fca0000000000 */
[----:B------:R-:W-:Y:S01]  /*64c0*/  ISETP.GE.U32.AND P4, PT, R9, 0x7fffffba, PT ;  /* 0x7fffffba0900780c */ /* 0x000fe20003f86070 */
[----:B------:R-:W-:-:S05]  /*64d0*/  IMAD.WIDE R228, R14, 0x4, R228 ;  /* 0x000000040ee47825 */ /* 0x000fca00078e02e4 */
[----:B------:R-:W-:Y:S04]  /*64e0*/  LDGSTS.E [R17+0x8008], desc[UR16][R228.64], !P3 ;  /* 0x08008000e4117fae */ /* 0x000fe8000d921850 */
[----:B------:R-:W3:Y:S04]  /*64f0*/  LDL.LU.64 R228, [R1+0x8c8] ;  /* 0x0008c80001e47983 */ /* 0x000ee80000300a00 */
[----:B------:R-:W5:Y:S04]  /*6500*/  LDL.LU R252, [R1+0x8c4] ;  /* 0x0008c40001fc7983 */ /* 0x000f680000300800 */
[----:B------:R-:W5:Y:S01]  /*6510*/  LDL.LU R3, [R1+0x8c0] ;  /* 0x0008c00001037983 */ /* 0x000f620000300800 */
[----:B--2---:R-:W-:-:S05]  /*6520*/  IMAD.WIDE R146, R14, 0x4, R146 ;  /* 0x000000040e927825 */ /* 0x004fca00078e0292 */
[----:B------:R-:W-:Y:S04]  /*6530*/  LDGSTS.E [R17+0xc008], desc[UR16][R146.64], !P3 ;  /* 0x0c00800092117fae */ /* 0x000fe8000d921850 */
[----:B------:R-:W2:Y:S01]  /*6540*/  LDL.LU.64 R146, [R1+0x20] ;  /* 0x0000200001927983 */ /* 0x000ea20000300a00 */
[C---:B------:R-:W-:Y:S01]  /*6550*/  IMAD.WIDE R174, R14.reuse, 0x4, R174 ;  /* 0x000000040eae7825 */ /* 0x040fe200078e02ae */
[----:B------:R-:W-:Y:S02]  /*6560*/  ISETP.GE.U32.AND P3, PT, R5, 0x7fffffbb, PT ;  /* 0x7fffffbb0500780c */ /* 0x000fe40003f66070 */
[----:B------:R-:W3:Y:S01]  /*6570*/  LDL.LU R5, [R1+0x8bc] ;  /* 0x0008bc0001057983 */ /* 0x000ee20000300800 */
[----:B----4-:R-:W-:-:S03]  /*6580*/  IMAD.WIDE R10, R14, 0x4, R10 ;  /* 0x000000040e0a7825 */ /* 0x010fc600078e020a */
[----:B------:R-:W5:Y:S04]  /*6590*/  LDL.LU R9, [R1+0x8b8] ;  /* 0x0008b80001097983 */ /* 0x000f680000300800 */
[----:B------:R-:W-:Y:S04]  /*65a0*/  LDGSTS.E [R17+0x800c], desc[UR16][R174.64], !P1 ;  /* 0x0800c000ae117fae */ /* 0x000fe8000c921850 */
[----:B------:R1:W-:Y:S04]  /*65b0*/  LDGSTS.E [R17+0xc00c], desc[UR16][R10.64], !P1 ;  /* 0x0c00c0000a117fae */ /* 0x0003e8000c921850 */
[----:B------:R-:W4:Y:S04]  /*65c0*/  LDL.LU.64 R174, [R1+0x8b0] ;  /* 0x0008b00001ae7983 */ /* 0x000f280000300a00 */
[----:B------:R-:W3:Y:S01]  /*65d0*/  LDL.LU.64 R10, [R1+0x8a8] ;  /* 0x0008a800010a7983 */ /* 0x000ee20000300a00 */
[C---:B------:R-:W-:Y:S01]  /*65e0*/  IMAD.WIDE R220, R14.reuse, 0x4, R220 ;  /* 0x000000040edc7825 */ /* 0x040fe200078e02dc */
[----:B-1----:R-:W1:Y:S03]  /*65f0*/  LDC R17, c[0x0][0x230] ;  /* 0x00008c00ff117b82 */ /* 0x002e660000000800 */
[----:B------:R-:W-:-:S04]  /*6600*/  IMAD.WIDE R250, R14, 0x4, R250 ;  /* 0x000000040efa7825 */ /* 0x000fc800078e02fa */
[----:B--2---:R-:W-:-:S05]  /*6610*/  IMAD.WIDE R146, R14, 0x4, R146 ;  /* 0x000000040e927825 */ /* 0x004fca00078e0292 */
[----:B------:R2:W-:Y:S04]  /*6620*/  LDGSTS.E [R15+0x8000], desc[UR16][R146.64], !P2 ;  /* 0x08000000920f7fae */ /* 0x0005e8000d121850 */
[----:B------:R-:W-:Y:S04]  /*6630*/  LDGSTS.E [R15+0xc000], desc[UR16][R220.64], !P2 ;  /* 0x0c000000dc0f7fae */ /* 0x000fe8000d121850 */
[----:B------:R-:W-:Y:S04]  /*6640*/  LDGSTS.E [R15+0x8004], desc[UR16][R250.64], !P3 ;  /* 0x08004000fa0f7fae */ /* 0x000fe8000d921850 */
[----:B------:R-:W2:Y:S04]  /*6650*/  LDL.LU.64 R146, [R1] ;  /* 0x0000000001927983 */ /* 0x000ea80000300a00 */
[----:B------:R-:W4:Y:S04]  /*6660*/  LDL.LU.64 R220, [R1+0x8a0] ;  /* 0x0008a00001dc7983 */ /* 0x000f280000300a00 */
[----:B------:R-:W4:Y:S01]  /*6670*/  LDL.LU.64 R250, [R1+0x898] ;  /* 0x0008980001fa7983 */ /* 0x000f220000300a00 */
[----:B---3--:R-:W-:-:S05]  /*6680*/  IMAD.WIDE R10, R14, 0x4, R10 ;  /* 0x000000040e0a7825 */ /* 0x008fca00078e020a */
[----:B------:R-:W-:Y:S04]  /*6690*/  LDGSTS.E [R15+0xc004], desc[UR16][R10.64], !P3 ;  /* 0x0c0040000a0f7fae */ /* 0x000fe8000d921850 */
[----:B------:R-:W5:Y:S04]  /*66a0*/  LDL.LU.64 R10, [R1+0x890] ;  /* 0x00089000010a7983 */ /* 0x000f680000300a00 */
[----:B------:R3:W-:Y:S04]  /*66b0*/  STL [R1+0x400], RZ ;  /* 0x000400ff01007387 */ /* 0x0007e80000100800 */
        /* <DEDUP_REMOVED lines=105> */
[----:B------:R3:W-:Y:S01]  /*6d50*/  STL [R1+0x5a8], RZ ;  /* 0x0005a8ff01007387 */ /* 0x0007e20000100800 */
[----:B--2---:R-:W-:-:S03]  /*6d60*/  IMAD.WIDE R146, R14, 0x4, R146 ;  /* 0x000000040e927825 */ /* 0x004fc600078e0292 */
        /* <DEDUP_REMOVED lines=8> */
[----:B------:R2:W-:Y:S04]  /*6df0*/  LDGSTS.E [R15+0x8008], desc[UR16][R146.64], !P4 ;  /* 0x08008000920f7fae */ /* 0x0005e8000e121850 */
[----:B------:R3:W-:Y:S04]  /*6e00*/  STL [R1+0x5cc], RZ ;  /* 0x0005ccff01007387 */ /* 0x0007e80000100800 */
[----:B------:R3:W-:Y:S01]  /*6e10*/  STL [R1+0x5d0], RZ ;  /* 0x0005d0ff01007387 */ /* 0x0007e20000100800 */
[----:B--2---:R-:W2:Y:S03]  /*6e20*/  LDC R146, c[0x0][0x230] ;  /* 0x00008c00ff927b82 */ /* 0x004ea60000000800 */
[----:B------:R3:W-:Y:S04]  /*6e30*/  STL [R1+0x5d4], RZ ;  /* 0x0005d4ff01007387 */ /* 0x0007e80000100800 */
[----:B------:R3:W-:Y:S01]  /*6e40*/  STL [R1+0x5d8], RZ ;  /* 0x0005d8ff01007387 */ /* 0x0007e20000100800 */
[----:B-1----:R-:W-:-:S02]  /*6e50*/  VIADD R17, R17, 0xffffffd8 ;  /* 0xffffffd811117836 */ /* 0x002fc40000000000 */
[----:B----4-:R-:W-:Y:S01]  /*6e60*/  IMAD.WIDE R250, R14, 0x4, R250 ;  /* 0x000000040efa7825 */ /* 0x010fe200078e02fa */
[----:B------:R3:W-:Y:S01]  /*6e70*/  STL [R1+0x5dc], RZ ;  /* 0x0005dcff01007387 */ /* 0x0007e20000100800 */
[----:B------:R-:W1:Y:S03]  /*6e80*/  LDC R147, c[0x0][0x230] ;  /* 0x00008c00ff937b82 */ /* 0x000e660000000800 */
        /* <DEDUP_REMOVED lines=16> */
[----:B------:R-:W-:Y:S01]  /*6f90*/  ISETP.GE.U32.AND P2, PT, R17, 0x7fffffb9, PT ;  /* 0x7fffffb91100780c */ /* 0x000fe20003f46070 */
[----:B--2---:R-:W-:Y:S01]  /*6fa0*/  VIADD R146, R146, 0xffffffd7 ;  /* 0xffffffd792927836 */ /* 0x004fe20000000000 */
[----:B------:R-:W2:Y:S01]  /*6fb0*/  LDC R17, c[0x0][0x230] ;  /* 0x00008c00ff117b82 */ /* 0x000ea20000000800 */
[----:B------:R3:W-:Y:S04]  /*6fc0*/  STL [R1+0x220], RZ ;  /* 0x000220ff01007387 */ /* 0x0007e80000100800 */
[----:B------:R3:W-:Y:S04]  /*6fd0*/  STL [R1+0x224], RZ ;  /* 0x000224ff01007387 */ /* 0x0007e80000100800 */
[----:B------:R3:W-:Y:S04]  /*6fe0*/  STL [R1+0x228], RZ ;  /* 0x000228ff01007387 */ /* 0x0007e80000100800 */
[----:B------:R3:W-:Y:S04]  /*6ff0*/  STL [R1+0x22c], RZ ;  /* 0x00022cff01007387 */ /* 0x0007e80000100800 */
[----:B------:R3:W-:Y:S04]  /*7000*/  STL [R1+0x230], RZ ;  /* 0x000230ff01007387 */ /* 0x0007e80000100800 */
[----:B------:R3:W-:Y:S01]  /*7010*/  STL [R1+0x234], RZ ;  /* 0x000234ff01007387 */ /* 0x0007e20000100800 */
[----:B------:R-:W-:-:S02]  /*7020*/  ISETP.GE.U32.AND P3, PT, R146, 0x7fffffb8, PT ;  /* 0x7fffffb89200780c */ /* 0x000fc40003f66070 */
[----:B------:R-:W4:Y:S01]  /*7030*/  LDC R146, c[0x0][0x230] ;  /* 0x00008c00ff927b82 */ /* 0x000f220000000800 */
        /* <DEDUP_REMOVED lines=19> */
[----:B--2---:R-:W-:-:S03]  /*7170*/  VIADD R17, R17, 0xffffffd6 ;  /* 0xffffffd611117836 */ /* 0x004fc60000000000 */
[----:B------:R3:W-:Y:S04]  /*7180*/  STL [R1+0x284], RZ ;  /* 0x000284ff01007387 */ /* 0x0007e80000100800 */
[----:B------:R3:W-:Y:S04]  /*7190*/  STL [R1+0x288], RZ ;  /* 0x000288ff01007387 */ /* 0x0007e80000100800 */
[----:B------:R3:W-:Y:S04]  /*71a0*/  STL [R1+0x28c], RZ ;  /* 0x00028cff01007387 */ /* 0x0007e80000100800 */
[----:B------:R3:W-:Y:S04]  /*71b0*/  STL [R1+0x290], RZ ;  /* 0x000290ff01007387 */ /* 0x0007e80000100800 */
[----:B------:R3:W-:Y:S04]  /*71c0*/  STL [R1+0x294], RZ ;  /* 0x000294ff01007387 */ /* 0x0007e80000100800 */
[----:B------:R3:W-:Y:S04]  /*71d0*/  STL [R1+0x298], RZ ;  /* 0x000298ff01007387 */ /* 0x0007e80000100800 */
[----:B------:R3:W-:Y:S04]  /*71e0*/  STL [R1+0x29c], RZ ;  /* 0x00029cff01007387 */ /* 0x0007e80000100800 */
[----:B------:R2:W-:Y:S01]  /*71f0*/  LDGSTS.E [R15+0xc008], desc[UR16][R250.64], !P4 ;  /* 0x0c008000fa0f7fae */ /* 0x0005e2000e121850 */
[----:B------:R-:W-:Y:S01]  /*7200*/  ISETP.GE.U32.AND P4, PT, R17, 0x7fffffb7, PT ;  /* 0x7fffffb71100780c */ /* 0x000fe20003f86070 */
[----:B----4-:R-:W-:-:S02]  /*7210*/  VIADD R17, R146, 0xffffffd5 ;  /* 0xffffffd592117836 */ /* 0x010fc40000000000 */
[----:B------:R3:W-:Y:S01]  /*7220*/  STL [R1+0x2a0], RZ ;  /* 0x0002a0ff01007387 */ /* 0x0007e20000100800 */
[----:B------:R-:W4:Y:S03]  /*7230*/  LDC R146, c[0x0][0x230] ;  /* 0x00008c00ff927b82 */ /* 0x000f260000000800 */
[----:B------:R3:W-:Y:S04]  /*7240*/  STL [R1+0x2a4], RZ ;  /* 0x0002a4ff01007387 */ /* 0x0007e80000100800 */
[----:B------:R3:W-:Y:S01]  /*7250*/  STL [R1+0x2a8], RZ ;  /* 0x0002a8ff01007387 */ /* 0x0007e20000100800 */
[----:B--2---:R-:W2:Y:S03]  /*7260*/  LDC R251, c[0x0][0x230] ;  /* 0x00008c00fffb7b82 */ /* 0x004ea60000000800 */
[----:B------:R3:W-:Y:S04]  /*7270*/  STL [R1+0x2ac], RZ ;  /* 0x0002acff01007387 */ /* 0x0007e80000100800 */
[----:B------:R3:W-:Y:S04]  /*7280*/  STL [R1+0x2b0], RZ ;  /* 0x0002b0ff01007387 */ /* 0x0007e80000100800 */
[----:B------:R3:W-:Y:S04]  /*7290*/  STL [R1+0x2b4], RZ ;  /* 0x0002b4ff01007387 */ /* 0x0007e80000100800 */
[----:B------:R3:W-:Y:S01]  /*72a0*/  STL [R1+0x2b8], RZ ;  /* 0x0002b8ff01007387 */ /* 0x0007e20000100800 */
[----:B------:R-:W-:-:S03]  /*72b0*/  IMAD.WIDE R220, R14, 0x4, R220 ;  /* 0x000000040edc7825 */ /* 0x000fc600078e02dc */
[----:B------:R3:W-:Y:S04]  /*72c0*/  STL [R1+0x2bc], RZ ;  /* 0x0002bcff01007387 */ /* 0x0007e80000100800 */
        /* <DEDUP_REMOVED lines=8> */
[----:B------:R1:W-:Y:S04]  /*7350*/  LDGSTS.E [R15+0x800c], desc[UR16][R220.64], !P2 ;  /* 0x0800c000dc0f7fae */ /* 0x0003e8000d121850 */
[----:B------:R3:W-:Y:S01]  /*7360*/  STL [R1+0x2dc], RZ ;  /* 0x0002dcff01007387 */ /* 0x0007e20000100800 */
[----:B------:R-:W-:-:S03]  /*7370*/  IMAD.WIDE R228, R14, 0x4, R228 ;  /* 0x000000040ee47825 */ /* 0x000fc600078e02e4 */
[----:B------:R3:W-:Y:S01]  /*7380*/  STL [R1+0x2e0], RZ ;  /* 0x0002e0ff01007387 */ /* 0x0007e20000100800 */
[----:B-1----:R-:W1:Y:S03]  /*7390*/  LDC R220, c[0x0][0x230] ;  /* 0x00008c00ffdc7b82 */ /* 0x002e660000000800 */
[----:B------:R3:W-:Y:S01]  /*73a0*/  STL [R1+0x2e4], RZ ;  /* 0x0002e4ff01007387 */ /* 0x0007e20000100800 */
[----:B------:R-:W-:-:S03]  /*73b0*/  IMAD.WIDE R162, R14, 0x4, R162 ;  /* 0x000000040ea27825 */ /* 0x000fc600078e02a2 */
[----:B------:R3:W-:Y:S04]  /*73c0*/  STL [R1+0x2e8], RZ ;  /* 0x0002e8ff01007387 */ /* 0x0007e80000100800 */
[----:B------:R3:W-:Y:S04]  /*73d0*/  STL [R1+0x2ec], RZ ;  /* 0x0002ecff01007387 */ /* 0x0007e80000100800 */
[----:B------:R4:W-:Y:S04]  /*73e0*/  LDGSTS.E [R15+0xc00c], desc[UR16][R174.64], !P2 ;  /* 0x0c00c000ae0f7fae */ /* 0x0009e8000d121850 */
[----:B------:R3:W-:Y:S04]  /*73f0*/  STL [R1+0x2f0], RZ ;  /* 0x0002f0ff01007387 */ /* 0x0007e80000100800 */
[----:B------:R3:W-:Y:S01]  /*7400*/  STL [R1+0x2f4], RZ ;  /* 0x0002f4ff01007387 */ /* 0x0007e20000100800 */
[----:B----4-:R-:W-:-:S03]  /*7410*/  VIADD R15, R147, 0xffffffd4 ;  /* 0xffffffd4930f7836 */ /* 0x010fc60000000000 */
[----:B------:R3:W-:Y:S01]  /*7420*/  STL [R1+0x2f8], RZ ;  /* 0x0002f8ff01007387 */ /* 0x0007e20000100800 */
[----:B------:R-:W4:Y:S03]  /*7430*/  LDC R147, c[0x0][0x230] ;  /* 0x00008c00ff937b82 */ /* 0x000f260000000800 */
[----:B------:R3:W-:Y:S04]  /*7440*/  STL [R1+0x2fc], RZ ;  /* 0x0002fcff01007387 */ /* 0x0007e80000100800 */
[----:B------:R-:W-:Y:S04]  /*7450*/  LDGSTS.E [R244+0x8000], desc[UR16][R228.64], !P3 ;  /* 0x08000000e4f47fae */ /* 0x000fe8000d921850 */
[----:B------:R3:W-:Y:S04]  /*7460*/  STL [R1+0x300], RZ ;  /* 0x000300ff01007387 */ /* 0x0007e80000100800 */
[----:B------:R2:W-:Y:S01]  /*7470*/  LDGSTS.E [R244+0xc000], desc[UR16][R162.64], !P3 ;  /* 0x0c000000a2f47fae */ /* 0x0005e2000d921850 */
[----:B------:R-:W-:Y:S01]  /*7480*/  ISETP.GE.U32.AND P3, PT, R15, 0x7fffffb5, PT ;  /* 0x7fffffb50f00780c */ /* 0x000fe20003f66070 */
[----:B------:R-:W-:-:S02]  /*7490*/  VIADD R15, R146, 0xffffffd2 ;  /* 0xffffffd2920f7836 */ /* 0x000fc40000000000 */
[----:B------:R3:W-:Y:S01]  /*74a0*/  STL [R1+0x304], RZ ;  /* 0x000304ff01007387 */ /* 0x0007e20000100800 */
[----:B------:R-:W3:Y:S03]  /*74b0*/  LDC R146, c[0x0][0x230] ;  /* 0x00008c00ff927b82 */ /* 0x000ee60000000800 */
[----:B------:R1:W-:Y:S01]  /*74c0*/  STL [R1+0x308], RZ ;  /* 0x000308ff01007387 */ /* 0x0003e20000100800 */
[----:B------:R-:W-:-:S03]  /*74d0*/  IMAD.WIDE R224, R14, 0x4, R224 ;  /* 0x000000040ee07825 */ /* 0x000fc600078e02e0 */
[----:B------:R1:W-:Y:S01]  /*74e0*/  STL [R1+0x30c], RZ ;  /* 0x00030cff01007387 */ /* 0x0003e20000100800 */
[----:B------:R-:W-:Y:S01]  /*74f0*/  ISETP.GE.U32.AND P1, PT, R17, 0x7fffffb6, PT ;  /* 0x7fffffb61100780c */ /* 0x000fe20003f26070 */
[C---:B------:R-:W-:Y:S01]  /*7500*/  IMAD.WIDE R226, R14.reuse, 0x4, R226 ;  /* 0x000000040ee27825 */ /* 0x040fe200078e02e2 */
[----:B--2---:R-:W2:Y:S01]  /*7510*/  LDC R162, c[0x0][0x230] ;  /* 0x00008c00ffa27b82 */ /* 0x004ea20000000800 */
[----:B------:R1:W-:Y:S02]  /*7520*/  STL [R1+0x310], RZ ;  /* 0x000310ff01007387 */ /* 0x0003e40000100800 */
[----:B------:R-:W-:Y:S02]  /*7530*/  VIADD R17, R251, 0xffffffd3 ;  /* 0xffffffd3fb117836 */ /* 0x000fe40000000000 */
[----:B------:R1:W-:Y:S01]  /*7540*/  STL [R1+0x314], RZ ;  /* 0x000314ff01007387 */ /* 0x0003e20000100800 */
[----:B------:R-:W-:Y:S02]  /*7550*/  IMAD.WIDE R222, R14, 0x4, R222 ;  /* 0x000000040ede7825 */ /* 0x000fe400078e02de */
[----:B------:R-:W2:Y:S01]  /*7560*/  LDC R163, c[0x0][0x230] ;  /* 0x00008c00ffa37b82 */ /* 0x000ea20000000800 */
[----:B------:R1:W-:Y:S04]  /*7570*/  STL [R1+0x318], RZ ;  /* 0x000318ff01007387 */ /* 0x0003e80000100800 */
[----:B------:R1:W-:Y:S04]  /*7580*/  STL [R1+0x31c], RZ ;  /* 0x00031cff01007387 */ /* 0x0003e80000100800 */
[----:B------:R1:W-:Y:S04]  /*7590*/  STL [R1+0x320], RZ ;  /* 0x000320ff01007387 */ /* 0x0003e80000100800 */
[----:B------:R1:W-:Y:S04]  /*75a0*/  STL [R1+0x324], RZ ;  /* 0x000324ff01007387 */ /* 0x0003e80000100800 */
[----:B------:R-:W-:Y:S04]  /*75b0*/  LDGSTS.E [R244+0x8004], desc[UR16][R224.64], !P4 ;  /* 0x08004000e0f47fae */ /* 0x000fe8000e121850 */
[----:B------:R1:W-:Y:S04]  /*75c0*/  STL [R1+0x328], RZ ;  /* 0x000328ff01007387 */ /* 0x0003e80000100800 */
[----:B------:R-:W-:Y:S01]  /*75d0*/  LDGSTS.E [R244+0xc004], desc[UR16][R226.64], !P4 ;  /* 0x0c004000e2f47fae */ /* 0x000fe2000e121850 */
[----:B------:R-:W-:-:S02]  /*75e0*/  ISETP.GE.U32.AND P4, PT, R17, 0x7fffffb4, PT ;  /* 0x7fffffb41100780c */ /* 0x000fc40003f86070 */
[----:B------:R-:W2:Y:S01]  /*75f0*/  LDC R17, c[0x0][0x230] ;  /* 0x00008c00ff117b82 */ /* 0x000ea20000000800 */
[----:B------:R2:W-:Y:S01]  /*7600*/  STL [R1+0x32c], RZ ;  /* 0x00032cff01007387 */ /* 0x0005e20000100800 */
[----:B------:R-:W-:-:S03]  /*7610*/  ISETP.GE.U32.AND P5, PT, R15, 0x7fffffb3, PT ;  /* 0x7fffffb30f00780c */ /* 0x000fc60003fa6070 */
[----:B------:R2:W-:Y:S01]  /*7620*/  STL [R1+0x330], RZ ;  /* 0x000330ff01007387 */ /* 0x0005e20000100800 */
[----:B-1----:R-:W-:-:S03]  /*7630*/  VIADD R15, R220, 0xffffffd1 ;  /* 0xffffffd1dc0f7836 */ /* 0x002fc60000000000 */
[----:B------:R1:W-:Y:S04]  /*7640*/  STL [R1+0x334], RZ ;  /* 0x000334ff01007387 */ /* 0x0003e80000100800 */
[----:B------:R1:W-:Y:S04]  /*7650*/  STL [R1+0x338], RZ ;  /* 0x000338ff01007387 */ /* 0x0003e80000100800 */
[----:B------:R1:W-:Y:S01]  /*7660*/  STL [R1+0x33c], RZ ;  /* 0x00033cff01007387 */ /* 0x0003e20000100800 */
[----:B------:R-:W-:-:S03]  /*7670*/  IMAD.WIDE R216, R14, 0x4, R216 ;  /* 0x000000040ed87825 */ /* 0x000fc600078e02d8 */
[----:B------:R1:W-:Y:S01]  /*7680*/  STL [R1+0x340], RZ ;  /* 0x000340ff01007387 */ /* 0x0003e20000100800 */
[----:B------:R-:W-:-:S03]  /*7690*/  IMAD.WIDE R208, R14, 0x4, R208 ;  /* 0x000000040ed07825 */ /* 0x000fc600078e02d0 */
[----:B------:R1:W-:Y:S01]  /*76a0*/  STL [R1+0x344], RZ ;  /* 0x000344ff01007387 */ /* 0x0003e20000100800 */
[----:B------:R-:W-:-:S03]  /*76b0*/  IMAD.WIDE R218, R14, 0x4, R218 ;  /* 0x000000040eda7825 */ /* 0x000fc600078e02da */
[----:B------:R1:W-:Y:S01]  /*76c0*/  STL [R1+0x348], RZ ;  /* 0x000348ff01007387 */ /* 0x0003e20000100800 */
[----:B------:R-:W-:-:S03]  /*76d0*/  ISETP.GE.U32.AND P2, PT, R15, 0x7fffffb2, PT ;  /* 0x7fffffb20f00780c */ /* 0x000fc60003f46070 */
[----:B------:R1:W-:Y:S01]  /*76e0*/  STL [R1+0x34c], RZ ;  /* 0x00034cff01007387 */ /* 0x0003e20000100800 */
[----:B----4-:R-:W-:Y:S02]  /*76f0*/  VIADD R15, R147, 0xffffffd0 ;  /* 0xffffffd0930f7836 */ /* 0x010fe40000000000 */
[----:B------:R-:W4:Y:S01]  /*7700*/  LDC R147, c[0x0][0x230] ;  /* 0x00008c00ff937b82 */ /* 0x000f220000000800 */
[----:B------:R1:W-:Y:S04]  /*7710*/  STL [R1+0x350], RZ ;  /* 0x000350ff01007387 */ /* 0x0003e80000100800 */
[----:B------:R1:W-:Y:S04]  /*7720*/  STL [R1+0x354], RZ ;  /* 0x000354ff01007387 */ /* 0x0003e80000100800 */
[----:B------:R1:W-:Y:S04]  /*7730*/  STL [R1+0x358], RZ ;  /* 0x000358ff01007387 */ /* 0x0003e80000100800 */
[----:B------:R-:W-:Y:S04]  /*7740*/  LDGSTS.E [R244+0x8008], desc[UR16][R222.64], !P1 ;  /* 0x08008000def47fae */ /* 0x000fe8000c921850 */
[----:B------:R1:W-:Y:S04]  /*7750*/  STL [R1+0x35c], RZ ;  /* 0x00035cff01007387 */ /* 0x0003e80000100800 */
[----:B------:R-:W-:Y:S04]  /*7760*/  LDGSTS.E [R244+0xc008], desc[UR16][R216.64], !P1 ;  /* 0x0c008000d8f47fae */ /* 0x000fe8000c921850 */
[----:B------:R1:W-:Y:S04]  /*7770*/  STL [R1+0x360], RZ ;  /* 0x000360ff01007387 */ /* 0x0003e80000100800 */
[----:B------:R-:W-:Y:S04]  /*7780*/  LDGSTS.E [R244+0x800c], desc[UR16][R208.64], !P3 ;  /* 0x0800c000d0f47fae */ /* 0x000fe8000d921850 */
[----:B------:R1:W-:Y:S04]  /*7790*/  STL [R1+0x364], RZ ;  /* 0x000364ff01007387 */ /* 0x0003e80000100800 */
[----:B------:R-:W-:Y:S01]  /*77a0*/  LDGSTS.E [R244+0xc00c], desc[UR16][R218.64], !P3 ;  /* 0x0c00c000daf47fae */ /* 0x000fe2000d921850 */
[----:B------:R-:W-:Y:S01]  /*77b0*/  ISETP.GE.U32.AND P3, PT, R15, 0x7fffffb1, PT ;  /* 0x7fffffb10f00780c */ /* 0x000fe20003f66070 */
[----:B---3--:R-:W-:-:S02]  /*77c0*/  VIADD R15, R146, 0xffffffce ;  /* 0xffffffce920f7836 */ /* 0x008fc40000000000 */
[----:B------:R1:W-:Y:S01]  /*77d0*/  STL [R1+0x368], RZ ;  /* 0x000368ff01007387 */ /* 0x0003e20000100800 */
[----:B------:R-:W3:Y:S03]  /*77e0*/  LDC R146, c[0x0][0x230] ;  /* 0x00008c00ff927b82 */ /* 0x000ee60000000800 */
[----:B------:R1:W-:Y:S01]  /*77f0*/  STL [R1+0x36c], RZ ;  /* 0x00036cff01007387 */ /* 0x0003e20000100800 */
[----:B------:R-:W-:-:S03]  /*7800*/  IMAD.WIDE R204, R14, 0x4, R204 ;  /* 0x000000040ecc7825 */ /* 0x000fc600078e02cc */
[----:B------:R1:W-:Y:S01]  /*7810*/  STL [R1+0x370], RZ ;  /* 0x000370ff01007387 */ /* 0x0003e20000100800 */
[----:B------:R-:W-:-:S03]  /*7820*/  IMAD.WIDE R214, R14, 0x4, R214 ;  /* 0x000000040ed67825 */ /* 0x000fc600078e02d6 */
[----:B------:R1:W-:Y:S01]  /*7830*/  STL [R1+0x374], RZ ;  /* 0x000374ff01007387 */ /* 0x0003e20000100800 */
[----:B------:R-:W-:-:S03]  /*7840*/  IMAD.WIDE R212, R14, 0x4, R212 ;  /* 0x000000040ed47825 */ /* 0x000fc600078e02d4 */
[----:B------:R1:W-:Y:S01]  /*7850*/  STL [R1+0x378], RZ ;  /* 0x000378ff01007387 */ /* 0x0003e20000100800 */
[----:B------:R-:W-:-:S03]  /*7860*/  IMAD.WIDE R206, R14, 0x4, R206 ;  /* 0x000000040ece7825 */ /* 0x000fc600078e02ce */
[----:B------:R1:W-:Y:S04]  /*7870*/  STL [R1+0x37c], RZ ;  /* 0x00037cff01007387 */ /* 0x0003e80000100800 */
[----:B------:R1:W-:Y:S04]  /*7880*/  STL [R1+0x380], RZ ;  /* 0x000380ff01007387 */ /* 0x0003e80000100800 */
[----:B------:R1:W-:Y:S01]  /*7890*/  STL [R1+0x384], RZ ;  /* 0x000384ff01007387 */ /* 0x0003e20000100800 */
[----:B--2---:R-:W-:-:S03]  /*78a0*/  VIADD R17, R17, 0xffffffcf ;  /* 0xffffffcf11117836 */ /* 0x004fc60000000000 */
[----:B------:R1:W-:Y:S04]  /*78b0*/  STL [R1+0x388], RZ ;  /* 0x000388ff01007387 */ /* 0x0003e80000100800 */
[----:B------:R1:W-:Y:S04]  /*78c0*/  STL [R1+0x38c], RZ ;  /* 0x00038cff01007387 */ /* 0x0003e80000100800 */
[----:B------:R-:W-:Y:S04]  /*78d0*/  LDGSTS.E [R245+0x8000], desc[UR16][R204.64], !P4 ;  /* 0x08000000ccf57fae */ /* 0x000fe8000e121850 */
[----:B------:R1:W-:Y:S04]  /*78e0*/  STL [R1+0x390], RZ ;  /* 0x000390ff01007387 */ /* 0x0003e80000100800 */
[----:B------:R-:W-:Y:S04]  /*78f0*/  LDGSTS.E [R245+0xc000], desc[UR16][R214.64], !P4 ;  /* 0x0c000000d6f57fae */ /* 0x000fe8000e121850 */
[----:B------:R1:W-:Y:S04]  /*7900*/  STL [R1+0x394], RZ ;  /* 0x000394ff01007387 */ /* 0x0003e80000100800 */
[----:B------:R-:W-:Y:S04]  /*7910*/  LDGSTS.E [R245+0x8004], desc[UR16][R212.64], !P5 ;  /* 0x08004000d4f57fae */ /* 0x000fe8000e921850 */
[----:B------:R1:W-:Y:S01]  /*7920*/  STL [R1+0x398], RZ ;  /* 0x000398ff01007387 */ /* 0x0003e20000100800 */
[----:B------:R-:W-:-:S03]  /*7930*/  ISETP.GE.U32.AND P4, PT, R17, 0x7fffffb0, PT ;  /* 0x7fffffb01100780c */ /* 0x000fc60003f86070 */
[----:B------:R-:W-:Y:S01]  /*7940*/  LDGSTS.E [R245+0xc004], desc[UR16][R206.64], !P5 ;  /* 0x0c004000cef57fae */ /* 0x000fe2000e921850 */
[----:B------:R-:W-:Y:S01]  /*7950*/  ISETP.GE.U32.AND P5, PT, R15, 0x7fffffaf, PT ;  /* 0x7fffffaf0f00780c */ /* 0x000fe20003fa6070 */
[----:B------:R-:W-:Y:S02]  /*7960*/  VIADD R15, R162, 0xffffffcd ;  /* 0xffffffcda20f7836 */ /* 0x000fe40000000000 */
[----:B------:R1:W-:Y:S01]  /*7970*/  STL [R1+0x39c], RZ ;  /* 0x00039cff01007387 */ /* 0x0003e20000100800 */
[----:B------:R-:W-:Y:S01]  /*7980*/  IMAD.WIDE R210, R14, 0x4, R210 ;  /* 0x000000040ed27825 */ /* 0x000fe200078e02d2 */
[----:B------:R-:W2:Y:S02]  /*7990*/  LDC R162, c[0x0][0x230] ;  /* 0x00008c00ffa27b82 */ /* 0x000ea40000000800 */
[----:B------:R1:W-:Y:S04]  /*79a0*/  STL [R1+0x3a0], RZ ;  /* 0x0003a0ff01007387 */ /* 0x0003e80000100800 */
[----:B------:R1:W-:Y:S04]  /*79b0*/  STL [R1+0x3a4], RZ ;  /* 0x0003a4ff01007387 */ /* 0x0003e80000100800 */
[----:B------:R1:W-:Y:S01]  /*79c0*/  STL [R1+0x3a8], RZ ;  /* 0x0003a8ff01007387 */ /* 0x0003e20000100800 */
[----:B------:R-:W-:-:S03]  /*79d0*/  ISETP.GE.U32.AND P1, PT, R15, 0x7fffffae, PT ;  /* 0x7fffffae0f00780c */ /* 0x000fc60003f26070 */
        /* <DEDUP_REMOVED lines=15> */
[----:B---3--:R-:W-:-:S03]  /*7ad0*/  VIADD R17, R146, 0xffffffcc ;  /* 0xffffffcc92117836 */ /* 0x008fc60000000000 */
[----:B------:R-:W-:Y:S01]  /*7ae0*/  LDGSTS.E [R245+0x8008], desc[UR16][R210.64], !P2 ;  /* 0x08008000d2f57fae */ /* 0x000fe2000d121850 */
[----:B------:R-:W-:Y:S01]  /*7af0*/  IMAD.WIDE R194, R14, 0x4, R194 ;  /* 0x000000040ec27825 */ /* 0x000fe200078e02c2 */
[----:B------:R-:W3:Y:S02]  /*7b00*/  LDC R146, c[0x0][0x230] ;  /* 0x00008c00ff927b82 */ /* 0x000ee40000000800 */
[----:B------:R1:W-:Y:S01]  /*7b10*/  STL [R1+0x3cc], RZ ;  /* 0x0003ccff01007387 */ /* 0x0003e20000100800 */
[----:B----4-:R-:W-:-:S03]  /*7b20*/  VIADD R15, R147, 0xffffffcb ;  /* 0xffffffcb930f7836 */ /* 0x010fc60000000000 */
[----:B------:R-:W-:Y:S01]  /*7b30*/  LDGSTS.E [R245+0xc008], desc[UR16][R188.64], !P2 ;  /* 0x0c008000bcf57fae */ /* 0x000fe2000d121850 */
[----:B------:R-:W-:Y:S01]  /*7b40*/  IMAD.WIDE R168, R14, 0x4, R168 ;  /* 0x000000040ea87825 */ /* 0x000fe200078e02a8 */
[----:B------:R-:W4:Y:S02]  /*7b50*/  LDC R147, c[0x0][0x230] ;  /* 0x00008c00ff937b82 */ /* 0x000f240000000800 */
[----:B------:R1:W-:Y:S04]  /*7b60*/  STL [R1+0x3d0], RZ ;  /* 0x0003d0ff01007387 */ /* 0x0003e80000100800 */
[----:B------:R-:W-:Y:S04]  /*7b70*/  LDGSTS.E [R245+0x800c], desc[UR16][R202.64], !P3 ;  /* 0x0800c000caf57fae */ /* 0x000fe8000d921850 */
        /* <DEDUP_REMOVED lines=13> */
[----:B------:R2:W-:Y:S04]  /*7c50*/  LDGSTS.E [R246+0xc008], desc[UR16][R168.64], !P1 ;  /* 0x0c008000a8f67fae */ /* 0x0005e8000c921850 */
[----:B------:R1:W-:Y:S04]  /*7c60*/  STL [R1+0x3f0], RZ ;  /* 0x0003f0ff01007387 */ /* 0x0003e80000100800 */
[----:B------:R1:W-:Y:S01]  /*7c70*/  STL [R1+0x3f4], RZ ;  /* 0x0003f4ff01007387 */ /* 0x0003e20000100800 */
[----:B--2---:R-:W2:Y:S03]  /*7c80*/  LDC R168, c[0x0][0x230] ;  /* 0x00008c00ffa87b82 */ /* 0x004ea60000000800 */
[----:B------:R1:W-:Y:S01]  /*7c90*/  STL [R1+0x3f8], RZ ;  /* 0x0003f8ff01007387 */ /* 0x0003e20000100800 */
[----:B------:R-:W-:-:S03]  /*7ca0*/  ISETP.GE.U32.AND P2, PT, R17, 0x7fffffad, PT ;  /* 0x7fffffad1100780c */ /* 0x000fc60003f46070 */
[----:B------:R1:W-:Y:S01]  /*7cb0*/  STL [R1+0x3fc], RZ ;  /* 0x0003fcff01007387 */ /* 0x0003e20000100800 */
[----:B------:R-:W-:Y:S02]  /*7cc0*/  VIADD R17, R163, 0xffffffca ;  /* 0xffffffcaa3117836 */ /* 0x000fe40000000000 */
[----:B------:R-:W1:Y:S01]  /*7cd0*/  LDC R163, c[0x0][0x230] ;  /* 0x00008c00ffa37b82 */ /* 0x000e620000000800 */
[----:B------:R1:W-:Y:S04]  /*7ce0*/  STL [R1], RZ ;  /* 0x000000ff01007387 */ /* 0x0003e80000100800 */
[----:B------:R1:W-:Y:S01]  /*7cf0*/  STL [R1+0x4], RZ ;  /* 0x000004ff01007387 */ /* 0x0003e20000100800 */
[----:B------:R-:W-:-:S03]  /*7d00*/  ISETP.GE.U32.AND P3, PT, R15, 0x7fffffac, PT ;  /* 0x7fffffac0f00780c */ /* 0x000fc60003f66070 */
[----:B------:R1:W-:Y:S01]  /*7d10*/  STL [R1+0x8], RZ ;  /* 0x000008ff01007387 */ /* 0x0003e20000100800 */
[----:B------:R-:W-:Y:S01]  /*7d20*/  VIADD R15, R162, 0xffffffc9 ;  /* 0xffffffc9a20f7836 */ /* 0x000fe20000000000 */
[----:B------:R-:W-:Y:S01]  /*7d30*/  ISETP.GE.U32.AND P1, PT, R17, 0x7fffffab, PT ;  /* 0x7fffffab1100780c */ /* 0x000fe20003f26070 */
[----:B------:R-:W1:Y:S01]  /*7d40*/  LDC R162, c[0x0][0x230] ;  /* 0x00008c00ffa27b82 */ /* 0x000e620000000800 */
[----:B------:R1:W-:Y:S04]  /*7d50*/  STL [R1+0xc], RZ ;  /* 0x00000cff01007387 */ /* 0x0003e80000100800 */
[----:B------:R1:W-:Y:S04]  /*7d60*/  STL [R1+0x10], RZ ;  /* 0x000010ff01007387 */ /* 0x0003e80000100800 */
[----:B------:R1:W-:Y:S04]  /*7d70*/  STL [R1+0x14], RZ ;  /* 0x000014ff01007387 */ /* 0x0003e80000100800 */
[----:B------:R1:W-:Y:S04]  /*7d80*/  STL [R1+0x18], RZ ;  /* 0x000018ff01007387 */ /* 0x0003e80000100800 */
[----:B------:R1:W-:Y:S01]  /*7d90*/  STL [R1+0x1c], RZ ;  /* 0x00001cff01007387 */ /* 0x0003e20000100800 */
[----:B------:R-:W-:-:S03]  /*7da0*/  ISETP.GE.U32.AND P4, PT, R15, 0x7fffffaa, PT ;  /* 0x7fffffaa0f00780c */ /* 0x000fc60003f86070 */
[----:B------:R1:W-:Y:S04]  /*7db0*/  STL [R1+0x20], RZ ;  /* 0x000020ff01007387 */ /* 0x0003e80000100800 */
[----:B------:R1:W-:Y:S01]  /*7dc0*/  STL [R1+0x24], RZ ;  /* 0x000024ff01007387 */ /* 0x0003e20000100800 */
[----:B------:R-:W-:-:S03]  /*7dd0*/  IMAD.WIDE R182, R14, 0x4, R182 ;  /* 0x000000040eb67825 */ /* 0x000fc600078e02b6 */
[----:B------:R1:W-:Y:S01]  /*7de0*/  STL [R1+0x28], RZ ;  /* 0x000028ff01007387 */ /* 0x0003e20000100800 */
[----:B------:R-:W-:-:S03]  /*7df0*/  IMAD.WIDE R186, R14, 0x4, R186 ;  /* 0x000000040eba7825 */ /* 0x000fc600078e02ba */
[----:B------:R1:W-:Y:S01]  /*7e00*/  STL [R1+0x2c], RZ ;  /* 0x00002cff01007387 */ /* 0x0003e20000100800 */
[----:B---3--:R-:W-:Y:S02]  /*7e10*/  VIADD R17, R146, 0xffffffc7 ;  /* 0xffffffc792117836 */ /* 0x008fe40000000000 */
[----:B------:R-:W-:Y:S01]  /*7e20*/  IMAD.WIDE R150, R14, 0x4, R150 ;  /* 0x000000040e967825 */ /* 0x000fe200078e0296 */
[----:B------:R3:W-:Y:S01]  /*7e30*/  STL [R1+0x30], RZ ;  /* 0x000030ff01007387 */ /* 0x0007e20000100800 */
[----:B------:R-:W3:Y:S03]  /*7e40*/  LDC R146, c[0x0][0x230] ;  /* 0x00008c00ff927b82 */ /* 0x000ee60000000800 */
[----:B------:R1:W-:Y:S01]  /*7e50*/  STL [R1+0x34], RZ ;  /* 0x000034ff01007387 */ /* 0x0003e20000100800 */
[----:B----4-:R-:W-:-:S03]  /*7e60*/  VIADD R15, R147, 0xffffffc8 ;  /* 0xffffffc8930f7836 */ /* 0x010fc60000000000 */
[----:B------:R4:W-:Y:S01]  /*7e70*/  STL [R1+0x38], RZ ;  /* 0x000038ff01007387 */ /* 0x0009e20000100800 */
[C---:B------:R-:W-:Y:S01]  /*7e80*/  IMAD.WIDE R184, R14.reuse, 0x4, R184 ;  /* 0x000000040eb87825 */ /* 0x040fe200078e02b8 */
[----:B------:R-:W4:Y:S02]  /*7e90*/  LDC R147, c[0x0][0x230] ;  /* 0x00008c00ff937b82 */ /* 0x000f240000000800 */
[----:B------:R1:W-:Y:S01]  /*7ea0*/  STL [R1+0x3c], RZ ;  /* 0x00003cff01007387 */ /* 0x0003e20000100800 */
[----:B------:R-:W-:-:S03]  /*7eb0*/  IMAD.WIDE R180, R14, 0x4, R180 ;  /* 0x000000040eb47825 */ /* 0x000fc600078e02b4 */
[----:B------:R1:W-:Y:S01]  /*7ec0*/  STL [R1+0x40], RZ ;  /* 0x000040ff01007387 */ /* 0x0003e20000100800 */
[----:B------:R-:W-:-:S03]  /*7ed0*/  IMAD.WIDE R176, R14, 0x4, R176 ;  /* 0x000000040eb07825 */ /* 0x000fc600078e02b0 */
[----:B------:R1:W-:Y:S01]  /*7ee0*/  STL [R1+0x44], RZ ;  /* 0x000044ff01007387 */ /* 0x0003e20000100800 */
[----:B------:R-:W-:-:S03]  /*7ef0*/  IMAD.WIDE R178, R14, 0x4, R178 ;  /* 0x000000040eb27825 */ /* 0x000fc600078e02b2 */
[----:B------:R-:W-:Y:S01]  /*7f00*/  LDGSTS.E [R246+0x800c], desc[UR16][R182.64], !P2 ;  /* 0x0800c000b6f67fae */ /* 0x000fe2000d121850 */
[----:B------:R-:W-:-:S03]  /*7f10*/  IMAD.WIDE R158, R14, 0x4, R158 ;  /* 0x000000040e9e7825 */ /* 0x000fc600078e029e */
[----:B------:R1:W-:Y:S04]  /*7f20*/  STL [R1+0x48], RZ ;  /* 0x000048ff01007387 */ /* 0x0003e80000100800 */
[----:B------:R-:W-:Y:S01]  /*7f30*/  LDGSTS.E [R246+0xc00c], desc[UR16][R186.64], !P2 ;  /* 0x0c00c000baf67fae */ /* 0x000fe2000d121850 */
[----:B------:R-:W-:Y:S01]  /*7f40*/  ISETP.GE.U32.AND P2, PT, R15, 0x7fffffa9, PT ;  /* 0x7fffffa90f00780c */ /* 0x000fe20003f46070 */
[----:B--2---:R-:W-:Y:S02]  /*7f50*/  VIADD R15, R168, 0xffffffc6 ;  /* 0xffffffc6a80f7836 */ /* 0x004fe40000000000 */
[----:B------:R2:W-:Y:S04]  /*7f60*/  STL [R1+0x4c], RZ ;  /* 0x00004cff01007387 */ /* 0x0005e80000100800 */
[----:B------:R1:W-:Y:S04]  /*7f70*/  LDGSTS.E [R247+0x8000], desc[UR16][R150.64], !P3 ;  /* 0x0800000096f77fae */ /* 0x0003e8000d921850 */
[----:B------:R2:W-:Y:S04]  /*7f80*/  STL [R1+0x50], RZ ;  /* 0x000050ff01007387 */ /* 0x0005e80000100800 */
[----:B------:R-:W-:Y:S01]  /*7f90*/  LDGSTS.E [R247+0xc000], desc[UR16][R184.64], !P3 ;  /* 0x0c000000b8f77fae */ /* 0x000fe2000d921850 */
[----:B-1----:R-:W1:Y:S03]  /*7fa0*/  LDC R151, c[0x0][0x230] ;  /* 0x00008c00ff977b82 */ /* 0x002e660000000800 */
[----:B------:R2:W-:Y:S04]  /*7fb0*/  STL [R1+0x54], RZ ;  /* 0x000054ff01007387 */ /* 0x0005e80000100800 */
[----:B------:R-:W-:Y:S01]  /*7fc0*/  LDGSTS.E [R247+0x8004], desc[UR16][R180.64], !P1 ;  /* 0x08004000b4f77fae */ /* 0x000fe2000c921850 */
[----:B------:R-:W2:Y:S03]  /*7fd0*/  LDC R150, c[0x0][0x230] ;  /* 0x00008c00ff967b82 */ /* 0x000ea60000000800 */
[----:B------:R1:W-:Y:S04]  /*7fe0*/  STL [R1+0x58], RZ ;  /* 0x000058ff01007387 */ /* 0x0003e80000100800 */
[----:B------:R-:W-:Y:S04]  /*7ff0*/  LDGSTS.E [R247+0xc004], desc[UR16][R176.64], !P1 ;  /* 0x0c004000b0f77fae */ /* 0x000fe8000c921850 */
[----:B------:R1:W-:Y:S01]  /*8000*/  STL [R1+0x5c], RZ ;  /* 0x00005cff01007387 */ /* 0x0003e20000100800 */
[----:B------:R-:W-:-:S03]  /*8010*/  ISETP.GE.U32.AND P3, PT, R17, 0x7fffffa8, PT ;  /* 0x7fffffa81100780c */ /* 0x000fc60003f66070 */
[----:B------:R-:W-:Y:S04]  /*8020*/  LDGSTS.E [R247+0x8008], desc[UR16][R178.64], !P4 ;  /* 0x08008000b2f77fae */ /* 0x000fe8000e121850 */
[----:B------:R1:W-:Y:S04]  /*8030*/  STL [R1+0x60], RZ ;  /* 0x000060ff01007387 */ /* 0x0003e80000100800 */
[----:B------:R-:W-:Y:S01]  /*8040*/  LDGSTS.E [R247+0xc008], desc[UR16][R158.64], !P4 ;  /* 0x0c0080009ef77fae */ /* 0x000fe2000e121850 */
[----:B------:R-:W-:Y:S01]  /*8050*/  ISETP.GE.U32.AND P4, PT, R15, 0x7fffffa7, PT ;  /* 0x7fffffa70f00780c */ /* 0x000fe20003f86070 */
[----:B------:R-:W-:-:S02]  /*8060*/  VIADD R15, R163, 0xffffffc5 ;  /* 0xffffffc5a30f7836 */ /* 0x000fc40000000000 */
[----:B------:R1:W-:Y:S04]  /*8070*/  STL [R1+0x64], RZ ;  /* 0x000064ff01007387 */ /* 0x0003e80000100800 */
[----:B------:R1:W-:Y:S04]  /*8080*/  STL [R1+0x68], RZ ;  /* 0x000068ff01007387 */ /* 0x0003e80000100800 */
[----:B------:R1:W-:Y:S01]  /*8090*/  STL [R1+0x6c], RZ ;  /* 0x00006cff01007387 */ /* 0x0003e20000100800 */
[----:B------:R-:W-:-:S03]  /*80a0*/  IMAD.WIDE R154, R14, 0x4, R154 ;  /* 0x000000040e9a7825 */ /* 0x000fc600078e029a */
[----:B------:R1:W-:Y:S01]  /*80b0*/  STL [R1+0x70], RZ ;  /* 0x000070ff01007387 */ /* 0x0003e20000100800 */
[----:B------:R-:W-:-:S03]  /*80c0*/  IMAD.WIDE R170, R14, 0x4, R170 ;  /* 0x000000040eaa7825 */ /* 0x000fc600078e02aa */
[----:B------:R1:W-:Y:S01]  /*80d0*/  STL [R1+0x74], RZ ;  /* 0x000074ff01007387 */ /* 0x0003e20000100800 */
[----:B------:R-:W-:-:S03]  /*80e0*/  ISETP.GE.U32.AND P1, PT, R15, 0x7fffffa6, PT ;  /* 0x7fffffa60f00780c */ /* 0x000fc60003f26070 */
[----:B------:R1:W-:Y:S01]  /*80f0*/  STL [R1+0x78], RZ ;  /* 0x000078ff01007387 */ /* 0x0003e20000100800 */
[----:B------:R-:W-:-:S03]  /*8100*/  VIADD R15, R162, 0xffffffc4 ;  /* 0xffffffc4a20f7836 */ /* 0x000fc60000000000 */
        /* <DEDUP_REMOVED lines=9> */
[----:B------:R-:W-:Y:S04]  /*81a0*/  LDGSTS.E [R247+0x800c], desc[UR16][R154.64], !P2 ;  /* 0x0800c0009af77fae */ /* 0x000fe8000d121850 */
[----:B------:R1:W-:Y:S04]  /*81b0*/  STL [R1+0x90], RZ ;  /* 0x000090ff01007387 */ /* 0x0003e80000100800 */
[----:B------:R-:W-:Y:S01]  /*81c0*/  LDGSTS.E [R247+0xc00c], desc[UR16][R170.64], !P2 ;  /* 0x0c00c000aaf77fae */ /* 0x000fe2000d121850 */
[----:B------:R-:W-:Y:S01]  /*81d0*/  ISETP.GE.U32.AND P2, PT, R15, 0x7fffffa5, PT ;  /* 0x7fffffa50f00780c */ /* 0x000fe20003f46070 */
[----:B---3--:R-:W-:-:S02]  /*81e0*/  VIADD R15, R146, 0xffffffc2 ;  /* 0xffffffc2920f7836 */ /* 0x008fc40000000000 */
[----:B------:R3:W-:Y:S01]  /*81f0*/  STL [R1+0x94], RZ ;  /* 0x000094ff01007387 */ /* 0x0007e20000100800 */
[----:B----4-:R-:W-:-:S03]  /*8200*/  VIADD R17, R147, 0xffffffc3 ;  /* 0xffffffc393117836 */ /* 0x010fc60000000000 */
[----:B------:R3:W-:Y:S04]  /*8210*/  STL [R1+0x98], RZ ;  /* 0x000098ff01007387 */ /* 0x0007e80000100800 */
[----:B------:R3:W-:Y:S01]  /*8220*/  STL [R1+0x9c], RZ ;  /* 0x00009cff01007387 */ /* 0x0007e20000100800 */
[----:B------:R-:W-:-:S03]  /*8230*/  IMAD.WIDE R152, R14, 0x4, R152 ;  /* 0x000000040e987825 */ /* 0x000fc600078e0298 */
[----:B------:R-:W-:Y:S04]  /*8240*/  LDGSTS.E [R248+0x8000], desc[UR16][R164.64], !P3 ;  /* 0x08000000a4f87fae */ /* 0x000fe8000d921850 */
[----:B------:R3:W-:Y:S01]  /*8250*/  STL [R1+0xa0], RZ ;  /* 0x0000a0ff01007387 */ /* 0x0007e20000100800 */
[----:B------:R-:W-:-:S03]  /*8260*/  IMAD.WIDE R156, R14, 0x4, R156 ;  /* 0x000000040e9c7825 */ /* 0x000fc600078e029c */
[----:B------:R-:W-:Y:S04]  /*8270*/  LDGSTS.E [R248+0xc000], desc[UR16][R172.64], !P3 ;  /* 0x0c000000acf87fae */ /* 0x000fe8000d921850 */
[----:B------:R3:W-:Y:S04]  /*8280*/  STL [R1+0xa4], RZ ;  /* 0x0000a4ff01007387 */ /* 0x0007e80000100800 */
[----:B------:R-:W-:Y:S04]  /*8290*/  LDGSTS.E [R248+0x8004], desc[UR16][R160.64], !P4 ;  /* 0x08004000a0f87fae */ /* 0x000fe8000e121850 */
[----:B------:R3:W-:Y:S01]  /*82a0*/  STL [R1+0xa8], RZ ;  /* 0x0000a8ff01007387 */ /* 0x0007e20000100800 */
[----:B------:R-:W-:-:S03]  /*82b0*/  ISETP.GE.U32.AND P3, PT, R17, 0x7fffffa4, PT ;  /* 0x7fffffa41100780c */ /* 0x000fc60003f66070 */
[----:B------:R-:W-:Y:S01]  /*82c0*/  LDGSTS.E [R248+0xc004], desc[UR16][R166.64], !P4 ;  /* 0x0c004000a6f87fae */ /* 0x000fe2000e121850 */
[----:B------:R-:W-:Y:S01]  /*82d0*/  ISETP.GE.U32.AND P4, PT, R15, 0x7fffffa3, PT ;  /* 0x7fffffa30f00780c */ /* 0x000fe20003f86070 */
[----:B-1----:R-:W-:Y:S02]  /*82e0*/  VIADD R15, R151, 0xffffffc1 ;  /* 0xffffffc1970f7836 */ /* 0x002fe40000000000 */
[----:B------:R3:W-:Y:S01]  /*82f0*/  STL [R1+0xac], RZ ;  /* 0x0000acff01007387 */ /* 0x0007e20000100800 */
[----:B--2---:R-:W-:-:S03]  /*8300*/  VIADD R174, R150, 0xffffffc0 ;  /* 0xffffffc096ae7836 */ /* 0x004fc60000000000 */
[----:B------:R3:W-:Y:S04]  /*8310*/  STL [R1+0xb0], RZ ;  /* 0x0000b0ff01007387 */ /* 0x0007e80000100800 */
[----:B------:R3:W-:Y:S04]  /*8320*/  STL [R1+0xb4], RZ ;  /* 0x0000b4ff01007387 */ /* 0x0007e80000100800 */
[----:B------:R3:W-:Y:S04]  /*8330*/  STL [R1+0xb8], RZ ;  /* 0x0000b8ff01007387 */ /* 0x0007e80000100800 */
[----:B------:R3:W-:Y:S04]  /*8340*/  STL [R1+0xbc], RZ ;  /* 0x0000bcff01007387 */ /* 0x0007e80000100800 */
[----:B------:R-:W-:Y:S04]  /*8350*/  LDGSTS.E [R248+0x8008], desc[UR16][R152.64], !P1 ;  /* 0x0800800098f87fae */ /* 0x000fe8000c921850 */
[----:B------:R3:W-:Y:S01]  /*8360*/  STL [R1+0xc0], RZ ;  /* 0x0000c0ff01007387 */ /* 0x0007e20000100800 */
[----:B------:R-:W-:-:S03]  /*8370*/  IMAD.WIDE R6, R14, 0x4, R6 ;  /* 0x000000040e067825 */ /* 0x000fc600078e0206 */
[----:B------:R-:W-:Y:S01]  /*8380*/  LDGSTS.E [R248+0xc008], desc[UR16][R156.64], !P1 ;  /* 0x0c0080009cf87fae */ /* 0x000fe2000c921850 */
[----:B------:R-:W-:-:S03]  /*8390*/  ISETP.GE.U32.AND P1, PT, R15, 0x7fffffa2, PT ;  /* 0x7fffffa20f00780c */ /* 0x000fc60003f26070 */
        /* <DEDUP_REMOVED lines=16> */
[----:B------:R1:W-:Y:S01]  /*84a0*/  LDGSTS.E [R248+0x800c], desc[UR16][R6.64], !P2 ;  /* 0x0800c00006f87fae */ /* 0x0003e2000d121850 */
[----:B------:R-:W-:-:S03]  /*84b0*/  IMAD.WIDE R240, R14, 0x4, R240 ;  /* 0x000000040ef07825 */ /* 0x000fc600078e02f0 */
[----:B------:R3:W-:Y:S01]  /*84c0*/  STL [R1+0xe4], RZ ;  /* 0x0000e4ff01007387 */ /* 0x0007e20000100800 */
[----:B------:R-:W-:-:S03]  /*84d0*/  IMAD.WIDE R144, R14, 0x4, R144 ;  /* 0x000000040e907825 */ /* 0x000fc600078e0290 */
[----:B------:R-:W-:Y:S04]  /*84e0*/  LDGSTS.E [R248+0xc00c], desc[UR16][R148.64], !P2 ;  /* 0x0c00c00094f87fae */ /* 0x000fe8000d121850 */
[----:B------:R3:W-:Y:S01]  /*84f0*/  STL [R1+0xe8], RZ ;  /* 0x0000e8ff01007387 */ /* 0x0007e20000100800 */
[----:B-1----:R-:W-:-:S03]  /*8500*/  IMAD.SHL.U32 R6, R5, 0x20, RZ ;  /* 0x0000002005067824 */ /* 0x002fc600078e00ff */
[----:B------:R-:W-:Y:S04]  /*8510*/  LDGSTS.E [R2+0x8000], desc[UR16][R230.64], !P3 ;  /* 0x08000000e6027fae */ /* 0x000fe8000d921850 */
[----:B------:R3:W-:Y:S01]  /*8520*/  STL [R1+0xec], RZ ;  /* 0x0000ecff01007387 */ /* 0x0007e20000100800 */
[----:B------:R-:W-:-:S03]  /*8530*/  IMAD.WIDE R142, R6, 0x4, R142 ;  /* 0x00000004068e7825 */ /* 0x000fc600078e028e */
        /* <DEDUP_REMOVED lines=21> */
[----:B------:R-:W0:Y:S04]  /*8690*/  LDGDEPBAR ;  /* 0x00000000000079af */ /* 0x000e280000000000 */
[----:B------:R3:W-:Y:S01]  /*86a0*/  STL [R1+0x10c], RZ ;  /* 0x00010cff01007387 */ /* 0x0007e20000100800 */
[----:B------:R-:W-:-:S03]  /*86b0*/  IMAD.WIDE R128, R6, 0x4, R128 ;  /* 0x0000000406807825 */ /* 0x000fc600078e0280 */
[----:B------:R-:W-:Y:S04]  /*86c0*/  LDGSTS.E [R8+0x20000], desc[UR16][R142.64], P0 ;  /* 0x200000008e087fae */ /* 0x000fe80008121850 */
        /* <DEDUP_REMOVED lines=165> */
[----:B------:R3:W-:Y:S04]  /*9120*/  STL [R1+0x1ec], RZ ;  /* 0x0001ecff01007387 */ /* 0x0007e80000100800 */
        /* <DEDUP_REMOVED lines=8> */
[----:B------:R1:W-:Y:S04]  /*91b0*/  LDGSTS.E [R0+0x27200], desc[UR16][R24.64], P0 ;  /* 0x2720000018007fae */ /* 0x0003e80008121850 */
[----:B------:R3:W-:Y:S04]  /*91c0*/  LDGSTS.E [R0+0x27600], desc[UR16][R22.64], P0 ;  /* 0x2760000016007fae */ /* 0x0007e80008121850 */
[----:B------:R3:W-:Y:S04]  /*91d0*/  LDGSTS.E [R0+0x27a00], desc[UR16][R20.64], P0 ;  /* 0x27a0000014007fae */ /* 0x0007e80008121850 */
[----:B------:R3:W-:Y:S01]  /*91e0*/  LDGSTS.E [R0+0x27e00], desc[UR16][R18.64], P0 ;  /* 0x27e0000012007fae */ /* 0x0007e20008121850 */
[----:B------:R-:W-:-:S03]  /*91f0*/  ISETP.GE.AND P0, PT, R249, 0x20, PT ;  /* 0x00000020f900780c */ /* 0x000fc60003f06270 */
[----:B------:R-:W0:Y:S01]  /*9200*/  LDGDEPBAR ;  /* 0x00000000000079af */ /* 0x000e220000000000 */
[----:B-1----:R-:W-:Y:S02]  /*9210*/  CS2R R24, SRZ ;  /* 0x0000000000187805 */ /* 0x002fe4000001ff00 */
[----:B------:R-:W-:Y:S02]  /*9220*/  CS2R R26, SRZ ;  /* 0x00000000001a7805 */ /* 0x000fe4000001ff00 */
[----:B------:R-:W-:Y:S02]  /*9230*/  CS2R R28, SRZ ;  /* 0x00000000001c7805 */ /* 0x000fe4000001ff00 */
[----:B------:R-:W-:Y:S02]  /*9240*/  CS2R R30, SRZ ;  /* 0x00000000001e7805 */ /* 0x000fe4000001ff00 */
[----:B------:R-:W-:Y:S02]  /*9250*/  CS2R R32, SRZ ;  /* 0x0000000000207805 */ /* 0x000fe4000001ff00 */
[----:B------:R-:W-:-:S02]  /*9260*/  CS2R R34, SRZ ;  /* 0x0000000000227805 */ /* 0x000fc4000001ff00 */
[----:B------:R-:W-:Y:S02]  /*9270*/  CS2R R36, SRZ ;  /* 0x0000000000247805 */ /* 0x000fe4000001ff00 */
        /* <DEDUP_REMOVED lines=56> */
[----:B------:R-:W-:Y:S01]  /*9600*/  CS2R R150, SRZ ;  /* 0x0000000000967805 */ /* 0x000fe2000001ff00 */
[----:B---3--:R-:W-:Y:S06]  /*9610*/  @!P0 BRA `(.L_x_0) ;  /* 0x000000b800688947 */ /* 0x008fec0003800000 */
[----:B------:R-:W2:Y:S04]  /*9620*/  LDL.LU R175, [R1+0x658] ;  /* 0x0006580001af7983 */ /* 0x000ea80000300800 */
[----:B------:R-:W3:Y:S04]  /*9630*/  LDL.LU R221, [R1+0x65c] ;  /* 0x00065c0001dd7983 */ /* 0x000ee80000300800 */
[----:B------:R-:W4:Y:S04]  /*9640*/  LDL.LU R250, [R1+0x600] ;  /* 0x0006000001fa7983 */ /* 0x000f280000300800 */
[----:B------:R-:W4:Y:S04]  /*9650*/  LDL.LU R227, [R1+0x604] ;  /* 0x0006040001e37983 */ /* 0x000f280000300800 */
[----:B------:R-:W4:Y:S04]  /*9660*/  LDL.LU R228, [R1+0x608] ;  /* 0x0006080001e47983 */ /* 0x000f280000300800 */
[----:B------:R-:W4:Y:S04]  /*9670*/  LDL.LU R229, [R1+0x60c] ;  /* 0x00060c0001e57983 */ /* 0x000f280000300800 */
[----:B------:R-:W4:Y:S01]  /*9680*/  LDL.LU R251, [R1+0x610] ;  /* 0x0006100001fb7983 */ /* 0x000f220000300800 */
[----:B------:R-:W-:-:S03]  /*9690*/  SHF.R.S32.HI R5, RZ, 0x1f, R6 ;  /* 0x0000001fff057819 */ /* 0x000fc60000011406 */
[----:B------:R-:W-:Y:S01]  /*96a0*/  STL [R1+0x8a0], R16 ;  /* 0x0008a01001007387 */ /* 0x000fe20000100800 */
[----:B------:R-:W-:-:S03]  /*96b0*/  SHF.R.S32.HI R7, RZ, 0x1f, R4 ;  /* 0x0000001fff077819 */ /* 0x000fc60000011404 */
[----:B-----5:R-:W-:Y:S01]  /*96c0*/  STL [R1+0x89c], R11 ;  /* 0x00089c0b01007387 */ /* 0x020fe20000100800 */
[----:B------:R-:W-:-:S03]  /*96d0*/  SHF.R.S32.HI R13, RZ, 0x1f, R252 ;  /* 0x0000001fff0d7819 */ /* 0x000fc600000114fc */
[----:B------:R-:W-:Y:S01]  /*96e0*/  STL [R1+0x898], R10 ;  /* 0x0008980a01007387 */ /* 0x000fe20000100800 */
[----:B------:R-:W-:-:S03]  /*96f0*/  IMAD.SHL.U32 R28, R6, 0x8, RZ ;  /* 0x00000008061c7824 */ /* 0x000fc600078e00ff */
[----:B------:R-:W-:Y:S04]  /*9700*/  STL [R1+0x894], R9 ;  /* 0x0008940901007387 */ /* 0x000fe80000100800 */
[----:B------:R1:W-:Y:S01]  /*9710*/  STL [R1+0x890], R3 ;  /* 0x0008900301007387 */ /* 0x0003e20000100800 */
[----:B------:R-:W-:-:S03]  /*9720*/  SHF.L.U64.HI R134, R4, 0x2, R7 ;  /* 0x0000000204867819 */ /* 0x000fc60000010207 */
[----:B------:R-:W4:Y:S01]  /*9730*/  LDL.LU R223, [R1+0x614] ;  /* 0x0006140001df7983 */ /* 0x000f220000300800 */
[----:B------:R-:W-:-:S03]  /*9740*/  SHF.L.U64.HI R4, R252, 0x2, R13 ;  /* 0x00000002fc047819 */ /* 0x000fc6000001020d */
[----:B------:R-:W4:Y:S01]  /*9750*/  LDL.LU R226, [R1+0x618] ;  /* 0x0006180001e27983 */ /* 0x000f220000300800 */
[----:B------:R-:W-:-:S03]  /*9760*/  SHF.L.U64.HI R24, R6, 0x3, R5 ;  /* 0x0000000306187819 */ /* 0x000fc60000010205 */
[----:B------:R-:W4:Y:S04]  /*9770*/  LDL.LU R224, [R1+0x61c] ;  /* 0x00061c0001e07983 */ /* 0x000f280000300800 */
[----:B------:R-:W4:Y:S01]  /*9780*/  LDL.LU R225, [R1+0x620] ;  /* 0x0006200001e17983 */ /* 0x000f220000300800 */
[----:B--2---:R-:W-:Y:S02]  /*9790*/  SHF.R.S32.HI R0, RZ, 0x1f, R175 ;  /* 0x0000001fff007819 */ /* 0x004fe400000114af */
[----:B---3--:R-:W-:Y:S02]  /*97a0*/  SHF.R.S32.HI R2, RZ, 0x1f, R221 ;  /* 0x0000001fff027819 */ /* 0x008fe400000114dd */
[----:B-1----:R-:W-:Y:S02]  /*97b0*/  SHF.L.U64.HI R3, R175, 0x2, R0 ;  /* 0x00000002af037819 */ /* 0x002fe40000010200 */
[----:B------:R-:W-:-:S02]  /*97c0*/  SHF.R.S32.HI R0, RZ, 0x1f, R249 ;  /* 0x0000001fff007819 */ /* 0x000fc400000114f9 */
[----:B------:R-:W-:Y:S01]  /*97d0*/  SHF.L.U64.HI R9, R221, 0x2, R2 ;  /* 0x00000002dd097819 */ /* 0x000fe20000010202 */
[----:B------:R-:W-:Y:S01]  /*97e0*/  STL [R1+0x658], R3 ;  /* 0x0006580301007387 */ /* 0x000fe20000100800 */
[----:B------:R-:W-:Y:S02]  /*97f0*/  LEA.HI R135, R0, R249, RZ, 0x5 ;  /* 0x000000f900877211 */ /* 0x000fe400078f28ff */
[----:B----4-:R-:W-:Y:S01]  /*9800*/  SHF.R.S32.HI R17, RZ, 0x1f, R250 ;  /* 0x0000001fff117819 */ /* 0x010fe200000114fa */
[----:B------:R-:W-:Y:S01]  /*9810*/  STL [R1+0x8d8], R3 ;  /* 0x0008d80301007387 */ /* 0x000fe20000100800 */
[----:B------:R-:W-:-:S03]  /*9820*/  LEA R18, P0, R250, R28, 0x2 ;  /* 0x0000001cfa127211 */ /* 0x000fc600078010ff */
[----:B------:R-:W-:Y:S01]  /*9830*/  STL [R1+0x65c], R9 ;  /* 0x00065c0901007387 */ /* 0x000fe20000100800 */
[----:B------:R-:W-:-:S03]  /*9840*/  LEA.HI.X R17, R250, R24, R17, 0x2, P0 ;  /* 0x00000018fa117211 */ /* 0x000fc600000f1411 */
[----:B------:R-:W-:Y:S01]  /*9850*/  STL [R1+0x8a4], R134 ;  /* 0x0008a48601007387 */ /* 0x000fe20000100800 */
[----:B------:R-:W-:-:S03]  /*9860*/  SHF.R.S32.HI R19, RZ, 0x1f, R227 ;  /* 0x0000001fff137819 */ /* 0x000fc600000114e3 */
[----:B------:R-:W-:Y:S01]  /*9870*/  STL [R1+0x8a8], R4 ;  /* 0x0008a80401007387 */ /* 0x000fe20000100800 */
[----:B------:R-:W-:-:S03]  /*9880*/  LEA R20, P0, R227, R28, 0x2 ;  /* 0x0000001ce3147211 */ /* 0x000fc600078010ff */
[----:B------:R-:W-:Y:S01]  /*9890*/  STL [R1+0x8ac], R135 ;  /* 0x0008ac8701007387 */ /* 0x000fe20000100800 */
[----:B------:R-:W-:Y:S02]  /*98a0*/  SHF.R.S32.HI R21, RZ, 0x1f, R228 ;  /* 0x0000001fff157819 */ /* 0x000fe400000114e4 */
[-C--:B------:R-:W-:Y:S01]  /*98b0*/  LEA R22, P1, R228, R28.reuse, 0x2 ;  /* 0x0000001ce4167211 */ /* 0x080fe200078210ff */
[----:B------:R-:W2:Y:S01]  /*98c0*/  LDL.LU R174, [R1+0x624] ;  /* 0x0006240001ae7983 */ /* 0x000ea20000300800 */
[----:B------:R-:W-:Y:S02]  /*98d0*/  SHF.R.S32.HI R23, RZ, 0x1f, R229 ;  /* 0x0000001fff177819 */ /* 0x000fe400000114e5 */
[-C--:B------:R-:W-:Y:S01]  /*98e0*/  LEA R152, P2, R229, R28.reuse, 0x2 ;  /* 0x0000001ce5987211 */ /* 0x080fe200078410ff */
[----:B------:R-:W3:Y:S01]  /*98f0*/  LDL.LU R175, [R1+0x628] ;  /* 0x0006280001af7983 */ /* 0x000ee20000300800 */
[----:B------:R-:W-:Y:S02]  /*9900*/  SHF.R.S32.HI R153, RZ, 0x1f, R251 ;  /* 0x0000001fff997819 */ /* 0x000fe400000114fb */
[----:B------:R-:W-:Y:S01]  /*9910*/  LEA R154, P3, R251, R28, 0x2 ;  /* 0x0000001cfb9a7211 */ /* 0x000fe200078610ff */
[----:B------:R-:W4:Y:S01]  /*9920*/  LDL.LU R221, [R1+0x62c] ;  /* 0x00062c0001dd7983 */ /* 0x000f220000300800 */
[----:B------:R-:W-:-:S03]  /*9930*/  LEA.HI.X R19, R227, R24, R19, 0x2, P0 ;  /* 0x00000018e3137211 */ /* 0x000fc600000f1413 */
[----:B------:R-:W4:Y:S01]  /*9940*/  LDL.LU R250, [R1+0x630] ;  /* 0x0006300001fa7983 */ /* 0x000f220000300800 */
[-C--:B------:R-:W-:Y:S02]  /*9950*/  LEA.HI.X R21, R228, R24.reuse, R21, 0x2, P1 ;  /* 0x00000018e4157211 */ /* 0x080fe400008f1415 */
[-C--:B------:R-:W-:Y:S01]  /*9960*/  LEA.HI.X R23, R229, R24.reuse, R23, 0x2, P2 ;  /* 0x00000018e5177211 */ /* 0x080fe200010f1417 */
[----:B------:R-:W4:Y:S01]  /*9970*/  LDL.LU R227, [R1+0x634] ;  /* 0x0006340001e37983 */ /* 0x000f220000300800 */
[----:B------:R-:W-:-:S03]  /*9980*/  LEA.HI.X R153, R251, R24, R153, 0x2, P3 ;  /* 0x00000018fb997211 */ /* 0x000fc600018f1499 */
[----:B------:R-:W4:Y:S04]  /*9990*/  LDL.LU R228, [R1+0x638] ;  /* 0x0006380001e47983 */ /* 0x000f280000300800 */
[----:B------:R-:W4:Y:S04]  /*99a0*/  LDL.LU R229, [R1+0x63c] ;  /* 0x00063c0001e57983 */ /* 0x000f280000300800 */
[----:B------:R-:W4:Y:S01]  /*99b0*/  LDL.LU R251, [R1+0x640] ;  /* 0x0006400001fb7983 */ /* 0x000f220000300800 */
[----:B------:R-:W-:Y:S02]  /*99c0*/  SHF.R.S32.HI R155, RZ, 0x1f, R223 ;  /* 0x0000001fff9b7819 */ /* 0x000fe400000114df */
[----:B------:R-:W-:Y:S01]  /*99d0*/  LEA R156, P0, R223, R28, 0x2 ;  /* 0x0000001cdf9c7211 */ /* 0x000fe200078010ff */
[----:B------:R-:W4:Y:S01]  /*99e0*/  LDL.LU R220, [R1+0x644] ;  /* 0x0006440001dc7983 */ /* 0x000f220000300800 */
[----:B------:R-:W-:-:S02]  /*99f0*/  SHF.R.S32.HI R157, RZ, 0x1f, R226 ;  /* 0x0000001fff9d7819 */ /* 0x000fc400000114e2 */
[-C--:B------:R-:W-:Y:S01]  /*9a00*/  LEA R158, P1, R226, R28.reuse, 0x2 ;  /* 0x0000001ce29e7211 */ /* 0x080fe200078210ff */
[----:B------:R-:W4:Y:S01]  /*9a10*/  LDL.LU R222, [R1+0x648] ;  /* 0x0006480001de7983 */ /* 0x000f220000300800 */
[----:B------:R-:W-:Y:S02]  /*9a20*/  SHF.R.S32.HI R159, RZ, 0x1f, R224 ;  /* 0x0000001fff9f7819 */ /* 0x000fe400000114e0 */
[-C--:B------:R-:W-:Y:S02]  /*9a30*/  LEA R160, P2, R224, R28.reuse, 0x2 ;  /* 0x0000001ce0a07211 */ /* 0x080fe400078410ff */
[----:B------:R-:W-:Y:S02]  /*9a40*/  SHF.R.S32.HI R161, RZ, 0x1f, R225 ;  /* 0x0000001fffa17819 */ /* 0x000fe400000114e1 */
[----:B------:R-:W-:Y:S02]  /*9a50*/  LEA R162, P3, R225, R28, 0x2 ;  /* 0x0000001ce1a27211 */ /* 0x000fe400078610ff */
[----:B------:R-:W-:-:S02]  /*9a60*/  LEA.HI.X R155, R223, R24, R155, 0x2, P0 ;  /* 0x00000018df9b7211 */ /* 0x000fc400000f149b */
[-C--:B------:R-:W-:Y:S01]  /*9a70*/  LEA.HI.X R157, R226, R24.reuse, R157, 0x2, P1 ;  /* 0x00000018e29d7211 */ /* 0x080fe200008f149d */
[----:B------:R-:W4:Y:S01]  /*9a80*/  LDL.LU R223, [R1+0x64c] ;  /* 0x00064c0001df7983 */ /* 0x000f220000300800 */
[-C--:B------:R-:W-:Y:S02]  /*9a90*/  LEA.HI.X R159, R224, R24.reuse, R159, 0x2, P2 ;  /* 0x00000018e09f7211 */ /* 0x080fe400010f149f */
[----:B------:R-:W-:Y:S01]  /*9aa0*/  LEA.HI.X R161, R225, R24, R161, 0x2, P3 ;  /* 0x00000018e1a17211 */ /* 0x000fe200018f14a1 */
[----:B------:R-:W4:Y:S04]  /*9ab0*/  LDL.LU R226, [R1+0x660] ;  /* 0x0006600001e27983 */ /* 0x000f280000300800 */
[----:B------:R-:W4:Y:S04]  /*9ac0*/  LDL.LU R224, [R1+0x66c] ;  /* 0x00066c0001e07983 */ /* 0x000f280000300800 */
[----:B------:R-:W4:Y:S01]  /*9ad0*/  LDL.LU R225, [R1+0x670] ;  /* 0x0006700001e17983 */ /* 0x000f220000300800 */
[----:B--2---:R-:W-:-:S02]  /*9ae0*/  SHF.R.S32.HI R163, RZ, 0x1f, R174 ;  /* 0x0000001fffa37819 */ /* 0x004fc400000114ae */
[-C--:B------:R-:W-:Y:S02]  /*9af0*/  LEA R164, P0, R174, R28.reuse, 0x2 ;  /* 0x0000001caea47211 */ /* 0x080fe400078010ff */
[----:B---3--:R-:W-:Y:S02]  /*9b00*/  SHF.R.S32.HI R165, RZ, 0x1f, R175 ;  /* 0x0000001fffa57819 */ /* 0x008fe400000114af */
[-C--:B------:R-:W-:Y:S02]  /*9b10*/  LEA R166, P1, R175, R28.reuse, 0x2 ;  /* 0x0000001cafa67211 */ /* 0x080fe400078210ff */
[----:B----4-:R-:W-:Y:S02]  /*9b20*/  SHF.R.S32.HI R167, RZ, 0x1f, R221 ;  /* 0x0000001fffa77819 */ /* 0x010fe400000114dd */
[----:B------:R-:W-:Y:S02]  /*9b30*/  LEA R168, P2, R221, R28, 0x2 ;  /* 0x0000001cdda87211 */ /* 0x000fe400078410ff */
[----:B------:R-:W-:-:S02]  /*9b40*/  SHF.R.S32.HI R169, RZ, 0x1f, R250 ;  /* 0x0000001fffa97819 */ /* 0x000fc400000114fa */
[----:B------:R-:W-:Y:S02]  /*9b50*/  LEA R170, P3, R250, R28, 0x2 ;  /* 0x0000001cfaaa7211 */ /* 0x000fe400078610ff */
[-C--:B------:R-:W-:Y:S02]  /*9b60*/  LEA.HI.X R163, R174, R24.reuse, R163, 0x2, P0 ;  /* 0x00000018aea37211 */ /* 0x080fe400000f14a3 */
[----:B------:R-:W-:Y:S02]  /*9b70*/  LEA.HI.X R165, R175, R24, R165, 0x2, P1 ;  /* 0x00000018afa57211 */ /* 0x000fe400008f14a5 */
[----:B------:R-:W-:Y:S02]  /*9b80*/  SHF.R.S32.HI R171, RZ, 0x1f, R227 ;  /* 0x0000001fffab7819 */ /* 0x000fe400000114e3 */
[----:B------:R-:W-:Y:S02]  /*9b90*/  LEA R172, P0, R227, R28, 0x2 ;  /* 0x0000001ce3ac7211 */ /* 0x000fe400078010ff */
[----:B------:R-:W-:-:S02]  /*9ba0*/  LEA.HI.X R167, R221, R24, R167, 0x2, P2 ;  /* 0x00000018dda77211 */ /* 0x000fc400010f14a7 */
[----:B------:R-:W-:Y:S01]  /*9bb0*/  SHF.R.S32.HI R173, RZ, 0x1f, R228 ;  /* 0x0000001fffad7819 */ /* 0x000fe200000114e4 */
[----:B------:R-:W2:Y:S01]  /*9bc0*/  LDL.LU R221, [R1+0x674] ;  /* 0x0006740001dd7983 */ /* 0x000ea20000300800 */
[----:B------:R-:W-:Y:S02]  /*9bd0*/  LEA R174, P1, R228, R28, 0x2 ;  /* 0x0000001ce4ae7211 */ /* 0x000fe400078210ff */
[----:B------:R-:W-:Y:S02]  /*9be0*/  LEA.HI.X R169, R250, R24, R169, 0x2, P3 ;  /* 0x00000018faa97211 */ /* 0x000fe400018f14a9 */
[----:B------:R-:W-:Y:S01]  /*9bf0*/  SHF.R.S32.HI R175, RZ, 0x1f, R229 ;  /* 0x0000001fffaf7819 */ /* 0x000fe200000114e5 */
[----:B------:R-:W3:Y:S01]  /*9c00*/  LDL.LU R250, [R1+0x678] ;  /* 0x0006780001fa7983 */ /* 0x000ee20000300800 */
[----:B------:R-:W-:Y:S02]  /*9c10*/  LEA R176, P2, R229, R28, 0x2 ;  /* 0x0000001ce5b07211 */ /* 0x000fe400078410ff */
[----:B------:R-:W-:-:S02]  /*9c20*/  SHF.R.S32.HI R177, RZ, 0x1f, R251 ;  /* 0x0000001fffb17819 */ /* 0x000fc400000114fb */
[----:B------:R-:W-:Y:S02]  /*9c30*/  LEA R178, P3, R251, R28, 0x2 ;  /* 0x0000001cfbb27211 */ /* 0x000fe400078610ff */
[-C--:B------:R-:W-:Y:S02]  /*9c40*/  LEA.HI.X R171, R227, R24.reuse, R171, 0x2, P0 ;  /* 0x00000018e3ab7211 */ /* 0x080fe400000f14ab */
[-C--:B------:R-:W-:Y:S01]  /*9c50*/  LEA.HI.X R173, R228, R24.reuse, R173, 0x2, P1 ;  /* 0x00000018e4ad7211 */ /* 0x080fe200008f14ad */
[----:B------:R-:W4:Y:S01]  /*9c60*/  LDL.LU R227, [R1+0x67c] ;  /* 0x00067c0001e37983 */ /* 0x000f220000300800 */
[-C--:B------:R-:W-:Y:S02]  /*9c70*/  LEA.HI.X R175, R229, R24.reuse, R175, 0x2, P2 ;  /* 0x00000018e5af7211 */ /* 0x080fe400010f14af */
[----:B------:R-:W-:Y:S01]  /*9c80*/  LEA.HI.X R177, R251, R24, R177, 0x2, P3 ;  /* 0x00000018fbb17211 */ /* 0x000fe200018f14b1 */
[----:B------:R-:W4:Y:S04]  /*9c90*/  LDL.LU R228, [R1+0x680] ;  /* 0x0006800001e47983 */ /* 0x000f280000300800 */
[----:B------:R-:W4:Y:S04]  /*9ca0*/  LDL.LU R229, [R1+0x684] ;  /* 0x0006840001e57983 */ /* 0x000f280000300800 */
[----:B------:R-:W4:Y:S01]  /*9cb0*/  LDL.LU R251, [R1+0x688] ;  /* 0x0006880001fb7983 */ /* 0x000f220000300800 */
[----:B------:R-:W-:-:S02]  /*9cc0*/  SHF.R.S32.HI R179, RZ, 0x1f, R220 ;  /* 0x0000001fffb37819 */ /* 0x000fc400000114dc */
[-C--:B------:R-:W-:Y:S02]  /*9cd0*/  LEA R180, P0, R220, R28.reuse, 0x2 ;  /* 0x0000001cdcb47211 */ /* 0x080fe400078010ff */
[----:B------:R-:W-:Y:S02]  /*9ce0*/  SHF.R.S32.HI R181, RZ, 0x1f, R222 ;  /* 0x0000001fffb57819 */ /* 0x000fe400000114de */
[-C--:B------:R-:W-:Y:S02]  /*9cf0*/  LEA R182, P1, R222, R28.reuse, 0x2 ;  /* 0x0000001cdeb67211 */ /* 0x080fe400078210ff */
[----:B------:R-:W-:Y:S02]  /*9d00*/  SHF.R.S32.HI R183, RZ, 0x1f, R223 ;  /* 0x0000001fffb77819 */ /* 0x000fe400000114df */
[----:B------:R-:W-:Y:S02]  /*9d10*/  LEA R184, P2, R223, R28, 0x2 ;  /* 0x0000001cdfb87211 */ /* 0x000fe400078410ff */
[----:B------:R-:W-:-:S02]  /*9d20*/  SHF.R.S32.HI R185, RZ, 0x1f, R226 ;  /* 0x0000001fffb97819 */ /* 0x000fc400000114e2 */
[----:B------:R-:W-:Y:S02]  /*9d30*/  LEA R186, P3, R226, R28, 0x2 ;  /* 0x0000001ce2ba7211 */ /* 0x000fe400078610ff */
[-C--:B------:R-:W-:Y:S02]  /*9d40*/  LEA.HI.X R179, R220, R24.reuse, R179, 0x2, P0 ;  /* 0x00000018dcb37211 */ /* 0x080fe400000f14b3 */
[----:B------:R-:W-:Y:S01]  /*9d50*/  LEA.HI.X R181, R222, R24, R181, 0x2, P1 ;  /* 0x00000018deb57211 */ /* 0x000fe200008f14b5 */
[----:B------:R-:W4:Y:S01]  /*9d60*/  LDL.LU R220, [R1+0x68c] ;  /* 0x00068c0001dc7983 */ /* 0x000f220000300800 */
[----:B------:R-:W-:Y:S02]  /*9d70*/  SHF.R.S32.HI R187, RZ, 0x1f, R224 ;  /* 0x0000001fffbb7819 */ /* 0x000fe400000114e0 */
[----:B------:R-:W-:Y:S01]  /*9d80*/  LEA R188, P0, R224, R28, 0x2 ;  /* 0x0000001ce0bc7211 */ /* 0x000fe200078010ff */
[----:B------:R-:W4:Y:S01]  /*9d90*/  LDL.LU R222, [R1+0x690] ;  /* 0x0006900001de7983 */ /* 0x000f220000300800 */
[----:B------:R-:W-:-:S02]  /*9da0*/  LEA.HI.X R183, R223, R24, R183, 0x2, P2 ;  /* 0x00000018dfb77211 */ /* 0x000fc400010f14b7 */
[----:B------:R-:W-:Y:S01]  /*9db0*/  SHF.R.S32.HI R189, RZ, 0x1f, R225 ;  /* 0x0000001fffbd7819 */ /* 0x000fe200000114e1 */
[----:B------:R-:W4:Y:S01]  /*9dc0*/  LDL.LU R223, [R1+0x694] ;  /* 0x0006940001df7983 */ /* 0x000f220000300800 */
[C---:B------:R-:W-:Y:S02]  /*9dd0*/  LEA R190, P1, R225.reuse, R28, 0x2 ;  /* 0x0000001ce1be7211 */ /* 0x040fe400078210ff */
[-C--:B------:R-:W-:Y:S02]  /*9de0*/  LEA.HI.X R185, R226, R24.reuse, R185, 0x2, P3 ;  /* 0x00000018e2b97211 */ /* 0x080fe400018f14b9 */
[----:B------:R-:W4:Y:S01]  /*9df0*/  LDL.LU R226, [R1+0x698] ;  /* 0x0006980001e27983 */ /* 0x000f220000300800 */
[-C--:B------:R-:W-:Y:S02]  /*9e00*/  LEA.HI.X R187, R224, R24.reuse, R187, 0x2, P0 ;  /* 0x00000018e0bb7211 */ /* 0x080fe400000f14bb */
[----:B------:R-:W-:Y:S01]  /*9e10*/  LEA.HI.X R189, R225, R24, R189, 0x2, P1 ;  /* 0x00000018e1bd7211 */ /* 0x000fe200008f14bd */
[----:B------:R-:W4:Y:S04]  /*9e20*/  LDL.LU R224, [R1+0x69c] ;  /* 0x00069c0001e07983 */ /* 0x000f280000300800 */
[----:B------:R-:W4:Y:S01]  /*9e30*/  LDL.LU R225, [R1+0x6a0] ;  /* 0x0006a00001e17983 */ /* 0x000f220000300800 */
[----:B--2---:R-:W-:-:S02]  /*9e40*/  SHF.R.S32.HI R191, RZ, 0x1f, R221 ;  /* 0x0000001fffbf7819 */ /* 0x004fc400000114dd */
[CC--:B------:R-:W-:Y:S02]  /*9e50*/  LEA R192, P2, R221.reuse, R28.reuse, 0x2 ;  /* 0x0000001cddc07211 */ /* 0x0c0fe400078410ff */
[----:B---3--:R-:W-:Y:S02]  /*9e60*/  SHF.R.S32.HI R193, RZ, 0x1f, R250 ;  /* 0x0000001fffc17819 */ /* 0x008fe400000114fa */
[C---:B------:R-:W-:Y:S02]  /*9e70*/  LEA R194, P3, R250.reuse, R28, 0x2 ;  /* 0x0000001cfac27211 */ /* 0x040fe400078610ff */
[-C--:B------:R-:W-:Y:S02]  /*9e80*/  LEA.HI.X R191, R221, R24.reuse, R191, 0x2, P2 ;  /* 0x00000018ddbf7211 */ /* 0x080fe400010f14bf */
[----:B------:R-:W-:Y:S01]  /*9e90*/  LEA.HI.X R193, R250, R24, R193, 0x2, P3 ;  /* 0x00000018fac17211 */ /* 0x000fe200018f14c1 */
[----:B------:R-:W2:Y:S01]  /*9ea0*/  LDL.LU R221, [R1+0x6a4] ;  /* 0x0006a40001dd7983 */ /* 0x000ea20000300800 */
[----:B----4-:R-:W-:-:S03]  /*9eb0*/  SHF.R.S32.HI R195, RZ, 0x1f, R227 ;  /* 0x0000001fffc37819 */ /* 0x010fc600000114e3 */
[----:B------:R-:W3:Y:S01]  /*9ec0*/  LDL.LU R250, [R1+0x6a8] ;  /* 0x0006a80001fa7983 */ /* 0x000ee20000300800 */
        /* <DEDUP_REMOVED lines=14> */
[----:B------:R-:W4:Y:S04]  /*9fb0*/  LDL.LU R251, [R1+0x6b8] ;  /* 0x0006b80001fb7983 */ /* 0x000f280000300800 */
[----:B------:R-:W4:Y:S04]  /*9fc0*/  LDL.LU R235, [R1+0x6bc] ;  /* 0x0006bc0001eb7983 */ /* 0x000f280000300800 */
[----:B------:R-:W4:Y:S04]  /*9fd0*/  LDL.LU R248, [R1+0x6c0] ;  /* 0x0006c00001f87983 */ /* 0x000f280000300800 */
[----:B------:R-:W4:Y:S01]  /*9fe0*/  LDL.LU R15, [R1+0x6c4] ;  /* 0x0006c400010f7983 */ /* 0x000f220000300800 */
[----:B------:R-:W-:-:S02]  /*9ff0*/  SHF.R.S32.HI R203, RZ, 0x1f, R220 ;  /* 0x0000001fffcb7819 */ /* 0x000fc400000114dc */
[----:B------:R-:W-:Y:S01]  /*a000*/  SHF.R.S32.HI R205, RZ, 0x1f, R222 ;  /* 0x0000001fffcd7819 */ /* 0x000fe200000114de */
[----:B------:R-:W4:Y:S01]  /*a010*/  LDL.LU R247, [R1+0x6c8] ;  /* 0x0006c80001f77983 */ /* 0x000f220000300800 */
[----:B------:R-:W-:Y:S02]  /*a020*/  SHF.R.S32.HI R207, RZ, 0x1f, R223 ;  /* 0x0000001fffcf7819 */ /* 0x000fe400000114df */
[----:B------:R-:W-:Y:S01]  /*a030*/  SHF.R.S32.HI R209, RZ, 0x1f, R226 ;  /* 0x0000001fffd17819 */ /* 0x000fe200000114e2 */
[----:B------:R-:W4:Y:S01]  /*a040*/  LDL.LU R246, [R1+0x6cc] ;  /* 0x0006cc0001f67983 */ /* 0x000f220000300800 */
[-C--:B------:R-:W-:Y:S02]  /*a050*/  LEA R204, P0, R220, R28.reuse, 0x2 ;  /* 0x0000001cdccc7211 */ /* 0x080fe400078010ff */
[-C--:B------:R-:W-:Y:S01]  /*a060*/  LEA R206, P1, R222, R28.reuse, 0x2 ;  /* 0x0000001cdece7211 */ /* 0x080fe200078210ff */
[----:B------:R-:W4:Y:S01]  /*a070*/  LDL.LU R245, [R1+0x6d0] ;  /* 0x0006d00001f57983 */ /* 0x000f220000300800 */
[----:B------:R-:W-:-:S02]  /*a080*/  LEA R208, P2, R223, R28, 0x2 ;  /* 0x0000001cdfd07211 */ /* 0x000fc400078410ff */
[----:B------:R-:W-:Y:S01]  /*a090*/  LEA R210, P3, R226, R28, 0x2 ;  /* 0x0000001ce2d27211 */ /* 0x000fe200078610ff */
[----:B------:R-:W4:Y:S01]  /*a0a0*/  LDL.LU R244, [R1+0x6d4] ;  /* 0x0006d40001f47983 */ /* 0x000f220000300800 */
[-C--:B------:R-:W-:Y:S02]  /*a0b0*/  LEA.HI.X R203, R220, R24.reuse, R203, 0x2, P0 ;  /* 0x00000018dccb7211 */ /* 0x080fe400000f14cb */
[-C--:B------:R-:W-:Y:S02]  /*a0c0*/  LEA.HI.X R205, R222, R24.reuse, R205, 0x2, P1 ;  /* 0x00000018decd7211 */ /* 0x080fe400008f14cd */
[-C--:B------:R-:W-:Y:S02]  /*a0d0*/  LEA.HI.X R207, R223, R24.reuse, R207, 0x2, P2 ;  /* 0x00000018dfcf7211 */ /* 0x080fe400010f14cf */
[----:B------:R-:W-:Y:S02]  /*a0e0*/  LEA.HI.X R209, R226, R24, R209, 0x2, P3 ;  /* 0x00000018e2d17211 */ /* 0x000fe400018f14d1 */
[----:B------:R-:W-:-:S02]  /*a0f0*/  SHF.R.S32.HI R211, RZ, 0x1f, R224 ;  /* 0x0000001fffd37819 */ /* 0x000fc400000114e0 */
[----:B------:R-:W-:Y:S02]  /*a100*/  SHF.R.S32.HI R213, RZ, 0x1f, R225 ;  /* 0x0000001fffd57819 */ /* 0x000fe400000114e1 */
[CC--:B------:R-:W-:Y:S02]  /*a110*/  LEA R212, P0, R224.reuse, R28.reuse, 0x2 ;  /* 0x0000001ce0d47211 */ /* 0x0c0fe400078010ff */
[C---:B------:R-:W-:Y:S02]  /*a120*/  LEA R214, P1, R225.reuse, R28, 0x2 ;  /* 0x0000001ce1d67211 */ /* 0x040fe400078210ff */
[-C--:B------:R-:W-:Y:S02]  /*a130*/  LEA.HI.X R211, R224, R24.reuse, R211, 0x2, P0 ;  /* 0x00000018e0d37211 */ /* 0x080fe400000f14d3 */
[----:B------:R-:W-:Y:S02]  /*a140*/  LEA.HI.X R213, R225, R24, R213, 0x2, P1 ;  /* 0x00000018e1d57211 */ /* 0x000fe400008f14d5 */
[----:B--2---:R-:W-:-:S02]  /*a150*/  SHF.R.S32.HI R215, RZ, 0x1f, R221 ;  /* 0x0000001fffd77819 */ /* 0x004fc400000114dd */
[CC--:B------:R-:W-:Y:S02]  /*a160*/  LEA R216, P2, R221.reuse, R28.reuse, 0x2 ;  /* 0x0000001cddd87211 */ /* 0x0c0fe400078410ff */
[----:B---3--:R-:W-:Y:S02]  /*a170*/  SHF.R.S32.HI R217, RZ, 0x1f, R250 ;  /* 0x0000001fffd97819 */ /* 0x008fe400000114fa */
[C---:B------:R-:W-:Y:S02]  /*a180*/  LEA R218, P3, R250.reuse, R28, 0x2 ;  /* 0x0000001cfada7211 */ /* 0x040fe400078610ff */
[-C--:B------:R-:W-:Y:S02]  /*a190*/  LEA.HI.X R215, R221, R24.reuse, R215, 0x2, P2 ;  /* 0x00000018ddd77211 */ /* 0x080fe400010f14d7 */
[----:B------:R-:W-:Y:S02]  /*a1a0*/  LEA.HI.X R217, R250, R24, R217, 0x2, P3 ;  /* 0x00000018fad97211 */ /* 0x000fe400018f14d9 */
[----:B------:R-:W2:Y:S04]  /*a1b0*/  LDL.LU R250, [R1+0x6d8] ;  /* 0x0006d80001fa7983 */ /* 0x000ea80000300800 */
[----:B------:R-:W3:Y:S04]  /*a1c0*/  LDL.LU R141, [R1+0x6dc] ;  /* 0x0006dc00018d7983 */ /* 0x000ee80000300800 */
[----:B------:R-:W3:Y:S04]  /*a1d0*/  LDL.LU R142, [R1+0x6e0] ;  /* 0x0006e000018e7983 */ /* 0x000ee80000300800 */
[----:B------:R-:W3:Y:S01]  /*a1e0*/  LDL.LU R143, [R1+0x6e4] ;  /* 0x0006e400018f7983 */ /* 0x000ee20000300800 */
[----:B----4-:R-:W-:-:S02]  /*a1f0*/  SHF.R.S32.HI R223, RZ, 0x1f, R229 ;  /* 0x0000001fffdf7819 */ /* 0x010fc400000114e5 */
[-C--:B------:R-:W-:Y:S02]  /*a200*/  LEA R224, P2, R229, R28.reuse, 0x2 ;  /* 0x0000001ce5e07211 */ /* 0x080fe400078410ff */
[----:B------:R-:W-:Y:S02]  /*a210*/  SHF.R.S32.HI R225, RZ, 0x1f, R251 ;  /* 0x0000001fffe17819 */ /* 0x000fe400000114fb */
[----:B------:R-:W-:Y:S02]  /*a220*/  LEA R226, P3, R251, R28, 0x2 ;  /* 0x0000001cfbe27211 */ /* 0x000fe400078610ff */
[-C--:B------:R-:W-:Y:S02]  /*a230*/  LEA.HI.X R223, R229, R24.reuse, R223, 0x2, P2 ;  /* 0x00000018e5df7211 */ /* 0x080fe400010f14df */
[----:B------:R-:W-:Y:S02]  /*a240*/  LEA.HI.X R225, R251, R24, R225, 0x2, P3 ;  /* 0x00000018fbe17211 */ /* 0x000fe400018f14e1 */
[----:B------:R-:W4:Y:S01]  /*a250*/  LDL.LU R251, [R1+0x6e8] ;  /* 0x0006e80001fb7983 */ /* 0x000f220000300800 */
[----:B------:R-:W-:-:S03]  /*a260*/  SHF.R.S32.HI R231, RZ, 0x1f, R15 ;  /* 0x0000001fffe77819 */ /* 0x000fc6000001140f */
[----:B------:R-:W4:Y:S01]  /*a270*/  LDL.LU R144, [R1+0x6ec] ;  /* 0x0006ec0001907983 */ /* 0x000f220000300800 */
[----:B------:R-:W-:-:S03]  /*a280*/  LEA R232, P2, R15, R28, 0x2 ;  /* 0x0000001c0fe87211 */ /* 0x000fc600078410ff */
[----:B------:R-:W4:Y:S01]  /*a290*/  LDL.LU R145, [R1+0x6f0] ;  /* 0x0006f00001917983 */ /* 0x000f220000300800 */
[----:B------:R-:W-:-:S03]  /*a2a0*/  LEA.HI.X R231, R15, R24, R231, 0x2, P2 ;  /* 0x000000180fe77211 */ /* 0x000fc600010f14e7 */
[----:B------:R-:W4:Y:S04]  /*a2b0*/  LDL.LU R146, [R1+0x6f4] ;  /* 0x0006f40001927983 */ /* 0x000f280000300800 */
[----:B------:R-:W4:Y:S04]  /*a2c0*/  LDL.LU R15, [R1+0x6f8] ;  /* 0x0006f800010f7983 */ /* 0x000f280000300800 */
[----:B------:R-:W4:Y:S04]  /*a2d0*/  LDL.LU R147, [R1+0x6fc] ;  /* 0x0006fc0001937983 */ /* 0x000f280000300800 */
[----:B------:R-:W4:Y:S04]  /*a2e0*/  LDL.LU R148, [R1+0x700] ;  /* 0x0007000001947983 */ /* 0x000f280000300800 */
[----:B------:R-:W4:Y:S04]  /*a2f0*/  LDL.LU R8, [R1+0x704] ;  /* 0x0007040001087983 */ /* 0x000f280000300800 */
[----:B------:R-:W4:Y:S04]  /*a300*/  LDL.LU R12, [R1+0x708] ;  /* 0x00070800010c7983 */ /* 0x000f280000300800 */
[----:B------:R-:W4:Y:S04]  /*a310*/  LDL.LU R149, [R1+0x70c] ;  /* 0x00070c0001957983 */ /* 0x000f280000300800 */
[----:B------:R-:W4:Y:S04]  /*a320*/  LDL.LU R150, [R1+0x710] ;  /* 0x0007100001967983 */ /* 0x000f280000300800 */
[----:B------:R-:W4:Y:S01]  /*a330*/  LDL.LU R151, [R1+0x714] ;  /* 0x0007140001977983 */ /* 0x000f220000300800 */
[----:B------:R-:W-:-:S02]  /*a340*/  SHF.R.S32.HI R219, RZ, 0x1f, R227 ;  /* 0x0000001fffdb7819 */ /* 0x000fc400000114e3 */
[----:B------:R-:W-:Y:S02]  /*a350*/  SHF.R.S32.HI R221, RZ, 0x1f, R228 ;  /* 0x0000001fffdd7819 */ /* 0x000fe400000114e4 */
[CC--:B------:R-:W-:Y:S02]  /*a360*/  LEA R220, P0, R227.reuse, R28.reuse, 0x2 ;  /* 0x0000001ce3dc7211 */ /* 0x0c0fe400078010ff */
[C---:B------:R-:W-:Y:S02]  /*a370*/  LEA R222, P1, R228.reuse, R28, 0x2 ;  /* 0x0000001ce4de7211 */ /* 0x040fe400078210ff */
[-C--:B------:R-:W-:Y:S02]  /*a380*/  LEA.HI.X R219, R227, R24.reuse, R219, 0x2, P0 ;  /* 0x00000018e3db7211 */ /* 0x080fe400000f14db */
[----:B------:R-:W-:Y:S02]  /*a390*/  LEA.HI.X R221, R228, R24, R221, 0x2, P1 ;  /* 0x00000018e4dd7211 */ /* 0x000fe400008f14dd */
[----:B------:R-:W-:-:S02]  /*a3a0*/  SHF.R.S32.HI R227, RZ, 0x1f, R235 ;  /* 0x0000001fffe37819 */ /* 0x000fc400000114eb */
[----:B------:R-:W-:Y:S02]  /*a3b0*/  SHF.R.S32.HI R229, RZ, 0x1f, R248 ;  /* 0x0000001fffe57819 */ /* 0x000fe400000114f8 */
[----:B------:R-:W-:Y:S02]  /*a3c0*/  SHF.R.S32.HI R233, RZ, 0x1f, R247 ;  /* 0x0000001fffe97819 */ /* 0x000fe400000114f7 */
[-C--:B------:R-:W-:Y:S02]  /*a3d0*/  LEA R228, P0, R235, R28.reuse, 0x2 ;  /* 0x0000001cebe47211 */ /* 0x080fe400078010ff */
[-C--:B------:R-:W-:Y:S02]  /*a3e0*/  LEA R230, P1, R248, R28.reuse, 0x2 ;  /* 0x0000001cf8e67211 */ /* 0x080fe400078210ff */
[----:B------:R-:W-:Y:S02]  /*a3f0*/  LEA R234, P3, R247, R28, 0x2 ;  /* 0x0000001cf7ea7211 */ /* 0x000fe400078610ff */
[----:B------:R-:W-:-:S02]  /*a400*/  LEA.HI.X R227, R235, R24, R227, 0x2, P0 ;  /* 0x00000018ebe37211 */ /* 0x000fc400000f14e3 */
[-C--:B------:R-:W-:Y:S02]  /*a410*/  LEA.HI.X R229, R248, R24.reuse, R229, 0x2, P1 ;  /* 0x00000018f8e57211 */ /* 0x080fe400008f14e5 */
[----:B------:R-:W-:Y:S02]  /*a420*/  LEA.HI.X R233, R247, R24, R233, 0x2, P3 ;  /* 0x00000018f7e97211 */ /* 0x000fe400018f14e9 */
[----:B------:R-:W-:Y:S02]  /*a430*/  SHF.R.S32.HI R235, RZ, 0x1f, R246 ;  /* 0x0000001fffeb7819 */ /* 0x000fe400000114f6 */
[----:B------:R-:W-:Y:S02]  /*a440*/  SHF.R.S32.HI R237, RZ, 0x1f, R245 ;  /* 0x0000001fffed7819 */ /* 0x000fe400000114f5 */
[----:B------:R-:W-:Y:S02]  /*a450*/  SHF.R.S32.HI R239, RZ, 0x1f, R244 ;  /* 0x0000001fffef7819 */ /* 0x000fe400000114f4 */
[----:B------:R-:W-:-:S02]  /*a460*/  LEA R236, P0, R246, R28, 0x2 ;  /* 0x0000001cf6ec7211 */ /* 0x000fc400078010ff */
[CC--:B------:R-:W-:Y:S02]  /*a470*/  LEA R238, P1, R245.reuse, R28.reuse, 0x2 ;  /* 0x0000001cf5ee7211 */ /* 0x0c0fe400078210ff */
[----:B------:R-:W-:Y:S02]  /*a480*/  LEA R240, P2, R244, R28, 0x2 ;  /* 0x0000001cf4f07211 */ /* 0x000fe400078410ff */
[-C--:B------:R-:W-:Y:S02]  /*a490*/  LEA.HI.X R235, R246, R24.reuse, R235, 0x2, P0 ;  /* 0x00000018f6eb7211 */ /* 0x080fe400000f14eb */
[-C--:B------:R-:W-:Y:S02]  /*a4a0*/  LEA.HI.X R237, R245, R24.reuse, R237, 0x2, P1 ;  /* 0x00000018f5ed7211 */ /* 0x080fe400008f14ed */
[----:B------:R-:W-:Y:S02]  /*a4b0*/  LEA.HI.X R239, R244, R24, R239, 0x2, P2 ;  /* 0x00000018f4ef7211 */ /* 0x000fe400010f14ef */
[----:B------:R-:W-:-:S02]  /*a4c0*/  SHF.R.S32.HI R0, RZ, 0x1f, R14 ;  /* 0x0000001fff007819 */ /* 0x000fc4000001140e */
[----:B------:R-:W-:Y:S02]  /*a4d0*/  IADD3 R154, P5, R154, UR8, RZ ;  /* 0x000000089a9a7c10 */ /* 0x000fe4000ffbe0ff */
[----:B------:R-:W-:Y:S02]  /*a4e0*/  IADD3 R156, P4, R156, UR8, RZ ;  /* 0x000000089c9c7c10 */ /* 0x000fe4000ff9e0ff */
[----:B------:R-:W-:Y:S02]  /*a4f0*/  IADD3.X R153, R153, UR9, RZ, P5, !PT ;  /* 0x0000000999997c10 */ /* 0x000fe4000affe4ff */
[----:B------:R-:W-:Y:S02]  /*a500*/  IADD3 R166, P5, R166, UR8, RZ ;  /* 0x00000008a6a67c10 */ /* 0x000fe4000ffbe0ff */
[----:B------:R-:W-:Y:S02]  /*a510*/  IADD3.X R155, R155, UR9, RZ, P4, !PT ;  /* 0x000000099b9b7c10 */ /* 0x000fe4000a7fe4ff */
[----:B------:R-:W-:-:S02]  /*a520*/  IADD3 R168, P4, R168, UR8, RZ ;  /* 0x00000008a8a87c10 */ /* 0x000fc4000ff9e0ff */
[----:B------:R-:W-:Y:S02]  /*a530*/  IADD3.X R165, R165, UR9, RZ, P5, !PT ;  /* 0x00000009a5a57c10 */ /* 0x000fe4000affe4ff */
        /* <DEDUP_REMOVED lines=11> */
[----:B------:R-:W-:Y:S02]  /*a5f0*/  IADD3 R20, P6, R20, UR8, RZ ;  /* 0x0000000814147c10 */ /* 0x000fe4000ffde0ff */
[----:B------:R-:W-:Y:S02]  /*a600*/  IADD3.X R201, R201, UR9, RZ, P5, !PT ;  /* 0x00000009c9c97c10 */ /* 0x000fe4000affe4ff */
[----:B------:R-:W-:Y:S02]  /*a610*/  IADD3 R214, P5, R214, UR8, RZ ;  /* 0x00000008d6d67c10 */ /* 0x000fe4000ffbe0ff */
[----:B------:R-:W-:Y:S02]  /*a620*/  IADD3.X R203, R203, UR9, RZ, P4, !PT ;  /* 0x00000009cbcb7c10 */ /* 0x000fe4000a7fe4ff */
[----:B------:R-:W-:Y:S02]  /*a630*/  IADD3 R216, P4, R216, UR8, RZ ;  /* 0x00000008d8d87c10 */ /* 0x000fe4000ff9e0ff */
[----:B------:R-:W-:-:S02]  /*a640*/  IADD3.X R213, R213, UR9, RZ, P5, !PT ;  /* 0x00000009d5d57c10 */ /* 0x000fc4000affe4ff */
        /* <DEDUP_REMOVED lines=8> */
[----:B------:R-:W-:Y:S02]  /*a6d0*/  IADD3.X R239, R239, UR9, RZ, P4, !PT ;  /* 0x00000009efef7c10 */ /* 0x000fe4000a7fe4ff */
[----:B--2---:R-:W-:Y:S02]  /*a6e0*/  SHF.R.S32.HI R241, RZ, 0x1f, R250 ;  /* 0x0000001ffff17819 */ /* 0x004fe400000114fa */
[----:B------:R-:W-:Y:S02]  /*a6f0*/  LEA R242, P3, R250, R28, 0x2 ;  /* 0x0000001cfaf27211 */ /* 0x000fe400078610ff */
[----:B---3--:R-:W-:-:S02]  /*a700*/  SHF.R.S32.HI R243, RZ, 0x1f, R141 ;  /* 0x0000001ffff37819 */ /* 0x008fc4000001148d */
[----:B------:R-:W-:Y:S02]  /*a710*/  LEA.HI.X R241, R250, R24, R241, 0x2, P3 ;  /* 0x00000018faf17211 */ /* 0x000fe400018f14f1 */
[----:B------:R-:W-:Y:S02]  /*a720*/  SHF.R.S32.HI R245, RZ, 0x1f, R142 ;  /* 0x0000001ffff57819 */ /* 0x000fe4000001148e */
[-C--:B------:R-:W-:Y:S02]  /*a730*/  LEA R244, P0, R141, R28.reuse, 0x2 ;  /* 0x0000001c8df47211 */ /* 0x080fe400078010ff */
[----:B------:R-:W-:Y:S02]  /*a740*/  SHF.R.S32.HI R247, RZ, 0x1f, R143 ;  /* 0x0000001ffff77819 */ /* 0x000fe4000001148f */
[-C--:B------:R-:W-:Y:S02]  /*a750*/  LEA R246, P1, R142, R28.reuse, 0x2 ;  /* 0x0000001c8ef67211 */ /* 0x080fe400078210ff */
[----:B------:R-:W-:-:S02]  /*a760*/  LEA R248, P2, R143, R28, 0x2 ;  /* 0x0000001c8ff87211 */ /* 0x000fc400078410ff */
[-C--:B------:R-:W-:Y:S02]  /*a770*/  LEA.HI.X R243, R141, R24.reuse, R243, 0x2, P0 ;  /* 0x000000188df37211 */ /* 0x080fe400000f14f3 */
[-C--:B------:R-:W-:Y:S02]  /*a780*/  LEA.HI.X R245, R142, R24.reuse, R245, 0x2, P1 ;  /* 0x000000188ef57211 */ /* 0x080fe400008f14f5 */
[----:B------:R-:W-:Y:S02]  /*a790*/  LEA.HI.X R247, R143, R24, R247, 0x2, P2 ;  /* 0x000000188ff77211 */ /* 0x000fe400010f14f7 */
[----:B----4-:R-:W-:Y:S02]  /*a7a0*/  SHF.R.S32.HI R249, RZ, 0x1f, R251 ;  /* 0x0000001ffff97819 */ /* 0x010fe400000114fb */
[-C--:B------:R-:W-:Y:S02]  /*a7b0*/  LEA R250, P3, R251, R28.reuse, 0x2 ;  /* 0x0000001cfbfa7211 */ /* 0x080fe400078610ff */
[----:B------:R-:W-:-:S02]  /*a7c0*/  LEA R252, P0, R144, R28, 0x2 ;  /* 0x0000001c90fc7211 */ /* 0x000fc400078010ff */
[----:B------:R-:W-:Y:S02]  /*a7d0*/  LEA.HI.X R249, R251, R24, R249, 0x2, P3 ;  /* 0x00000018fbf97211 */ /* 0x000fe400018f14f9 */
[----:B------:R-:W-:Y:S02]  /*a7e0*/  SHF.R.S32.HI R251, RZ, 0x1f, R144 ;  /* 0x0000001ffffb7819 */ /* 0x000fe40000011490 */
[----:B------:R-:W-:Y:S02]  /*a7f0*/  SHF.R.S32.HI R29, RZ, 0x1f, R145 ;  /* 0x0000001fff1d7819 */ /* 0x000fe40000011491 */
[----:B------:R-:W-:Y:S02]  /*a800*/  SHF.R.S32.HI R27, RZ, 0x1f, R146 ;  /* 0x0000001fff1b7819 */ /* 0x000fe40000011492 */
[----:B------:R-:W-:Y:S02]  /*a810*/  LEA R38, P1, R145, R28, 0x2 ;  /* 0x0000001c91267211 */ /* 0x000fe400078210ff */
[----:B------:R-:W-:-:S02]  /*a820*/  SHF.R.S32.HI R7, RZ, 0x1f, R15 ;  /* 0x0000001fff077819 */ /* 0x000fc4000001140f */
[-C--:B------:R-:W-:Y:S02]  /*a830*/  LEA R36, P2, R146, R28.reuse, 0x2 ;  /* 0x0000001c92247211 */ /* 0x080fe400078410ff */
[----:B------:R-:W-:Y:S02]  /*a840*/  LEA R34, P3, R15, R28, 0x2 ;  /* 0x0000001c0f227211 */ /* 0x000fe400078610ff */
[-C--:B------:R-:W-:Y:S02]  /*a850*/  LEA.HI.X R251, R144, R24.reuse, R251, 0x2, P0 ;  /* 0x0000001890fb7211 */ /* 0x080fe400000f14fb */
[-C--:B------:R-:W-:Y:S02]  /*a860*/  LEA.HI.X R29, R145, R24.reuse, R29, 0x2, P1 ;  /* 0x00000018911d7211 */ /* 0x080fe400008f141d */
[-C--:B------:R-:W-:Y:S01]  /*a870*/  LEA.HI.X R27, R146, R24.reuse, R27, 0x2, P2 ;  /* 0x00000018921b7211 */ /* 0x080fe200010f141b */
[----:B------:R-:W1:Y:S01]  /*a880*/  LDC R145, c[0x0][0x230] ;  /* 0x00008c00ff917b82 */ /* 0x000e620000000800 */
[----:B------:R-:W-:-:S02]  /*a890*/  LEA.HI.X R26, R15, R24, R7, 0x2, P3 ;  /* 0x000000180f1a7211 */ /* 0x000fc400018f1407 */
[----:B------:R-:W-:Y:S02]  /*a8a0*/  SHF.R.S32.HI R25, RZ, 0x1f, R147 ;  /* 0x0000001fff197819 */ /* 0x000fe40000011493 */
[----:B------:R-:W-:Y:S02]  /*a8b0*/  SHF.R.S32.HI R7, RZ, 0x1f, R148 ;  /* 0x0000001fff077819 */ /* 0x000fe40000011494 */
[----:B------:R-:W-:Y:S02]  /*a8c0*/  SHF.R.S32.HI R15, RZ, 0x1f, R8 ;  /* 0x0000001fff0f7819 */ /* 0x000fe40000011408 */
[----:B------:R-:W-:Y:S02]  /*a8d0*/  SHF.R.S32.HI R13, RZ, 0x1f, R12 ;  /* 0x0000001fff0d7819 */ /* 0x000fe4000001140c */
[-C--:B------:R-:W-:Y:S02]  /*a8e0*/  LEA R37, P0, R147, R28.reuse, 0x2 ;  /* 0x0000001c93257211 */ /* 0x080fe400078010ff */
[----:B------:R-:W-:-:S02]  /*a8f0*/  LEA R35, P1, R148, R28, 0x2 ;  /* 0x0000001c94237211 */ /* 0x000fc400078210ff */
[-C--:B------:R-:W-:Y:S02]  /*a900*/  LEA R32, P2, R8, R28.reuse, 0x2 ;  /* 0x0000001c08207211 */ /* 0x080fe400078410ff */
[----:B------:R-:W-:Y:S02]  /*a910*/  LEA R30, P3, R12, R28, 0x2 ;  /* 0x0000001c0c1e7211 */ /* 0x000fe400078610ff */
[-C--:B------:R-:W-:Y:S02]  /*a920*/  LEA.HI.X R25, R147, R24.reuse, R25, 0x2, P0 ;  /* 0x0000001893197211 */ /* 0x080fe400000f1419 */
[-C--:B------:R-:W-:Y:S02]  /*a930*/  LEA.HI.X R7, R148, R24.reuse, R7, 0x2, P1 ;  /* 0x0000001894077211 */ /* 0x080fe400008f1407 */
[-C--:B------:R-:W-:Y:S02]  /*a940*/  LEA.HI.X R8, R8, R24.reuse, R15, 0x2, P2 ;  /* 0x0000001808087211 */ /* 0x080fe400010f140f */
[----:B------:R-:W-:-:S02]  /*a950*/  LEA.HI.X R12, R12, R24, R13, 0x2, P3 ;  /* 0x000000180c0c7211 */ /* 0x000fc400018f140d */
[----:B------:R-:W-:Y:S02]  /*a960*/  SHF.R.S32.HI R13, RZ, 0x1f, R149 ;  /* 0x0000001fff0d7819 */ /* 0x000fe40000011495 */
[----:B------:R-:W-:Y:S02]  /*a970*/  SHF.R.S32.HI R15, RZ, 0x1f, R150 ;  /* 0x0000001fff0f7819 */ /* 0x000fe40000011496 */
[-C--:B------:R-:W-:Y:S02]  /*a980*/  LEA R33, P0, R149, R28.reuse, 0x2 ;  /* 0x0000001c95217211 */ /* 0x080fe400078010ff */
[-C--:B------:R-:W-:Y:S02]  /*a990*/  LEA R31, P1, R150, R28.reuse, 0x2 ;  /* 0x0000001c961f7211 */ /* 0x080fe400078210ff */
[----:B------:R-:W-:Y:S02]  /*a9a0*/  SHF.R.S32.HI R39, RZ, 0x1f, R151 ;  /* 0x0000001fff277819 */ /* 0x000fe40000011497 */
[----:B------:R-:W-:-:S02]  /*a9b0*/  LEA R28, P2, R151, R28, 0x2 ;  /* 0x0000001c971c7211 */ /* 0x000fc400078410ff */
[----:B------:R-:W-:Y:S02]  /*a9c0*/  LEA R2, P3, R14, UR6, 0x3 ;  /* 0x000000060e027c11 */ /* 0x000fe4000f8618ff */
[-C--:B------:R-:W-:Y:S02]  /*a9d0*/  LEA.HI.X R13, R149, R24.reuse, R13, 0x2, P0 ;  /* 0x00000018950d7211 */ /* 0x080fe400000f140d */
[-C--:B------:R-:W-:Y:S02]  /*a9e0*/  LEA.HI.X R15, R150, R24.reuse, R15, 0x2, P1 ;  /* 0x00000018960f7211 */ /* 0x080fe400008f140f */
[----:B------:R-:W-:Y:S02]  /*a9f0*/  LEA.HI.X R24, R151, R24, R39, 0x2, P2 ;  /* 0x0000001897187211 */ /* 0x000fe400010f1427 */
[----:B------:R-:W-:Y:S02]  /*aa00*/  LEA.HI.X R0, R14, UR7, R0, 0x3, P3 ;  /* 0x000000070e007c11 */ /* 0x000fe400098f1c00 */
[----:B------:R-:W-:-:S02]  /*aa10*/  IADD3 R18, P2, R18, UR8, RZ ;  /* 0x0000000812127c10 */ /* 0x000fc4000ff5e0ff */
[----:B------:R-:W-:Y:S02]  /*aa20*/  IADD3 R158, P3, R158, UR8, RZ ;  /* 0x000000089e9e7c10 */ /* 0x000fe4000ff7e0ff */
[----:B------:R-:W-:Y:S02]  /*aa30*/  IADD3 R22, P1, R22, UR8, RZ ;  /* 0x0000000816167c10 */ /* 0x000fe4000ff3e0ff */
[----:B------:R-:W-:Y:S02]  /*aa40*/  IADD3.X R17, R17, UR9, RZ, P2, !PT ;  /* 0x0000000911117c10 */ /* 0x000fe400097fe4ff */
[----:B------:R-:W-:Y:S02]  /*aa50*/  IADD3 R160, P2, R160, UR8, RZ ;  /* 0x00000008a0a07c10 */ /* 0x000fe4000ff5e0ff */
[----:B------:R-:W-:Y:S02]  /*aa60*/  IADD3.X R157, R157, UR9, RZ, P3, !PT ;  /* 0x000000099d9d7c10 */ /* 0x000fe40009ffe4ff */
[----:B------:R-:W-:-:S02]  /*aa70*/  IADD3.X R21, R21, UR9, RZ, P1, !PT ;  /* 0x0000000915157c10 */ /* 0x000fc40008ffe4ff */
[----:B------:R-:W-:Y:S02]  /*aa80*/  IADD3 R170, P3, R170, UR8, RZ ;  /* 0x00000008aaaa7c10 */ /* 0x000fe4000ff7e0ff */
[----:B------:R-:W-:Y:S02]  /*aa90*/  IADD3 R162, P1, R162, UR8, RZ ;  /* 0x00000008a2a27c10 */ /* 0x000fe4000ff3e0ff */
[----:B------:R-:W-:Y:S02]  /*aaa0*/  IADD3 R152, P0, R152, UR8, RZ ;  /* 0x0000000898987c10 */ /* 0x000fe4000ff1e0ff */
[----:B------:R-:W-:Y:S02]  /*aab0*/  IADD3.X R159, R159, UR9, RZ, P2, !PT ;  /* 0x000000099f9f7c10 */ /* 0x000fe400097fe4ff */
[----:B------:R-:W-:Y:S02]  /*aac0*/  IADD3 R172, P2, R172, UR8, RZ ;  /* 0x00000008acac7c10 */ /* 0x000fe4000ff5e0ff */
[----:B------:R-:W-:-:S02]  /*aad0*/  IADD3.X R169, R169, UR9, RZ, P3, !PT ;  /* 0x00000009a9a97c10 */ /* 0x000fc40009ffe4ff */
[----:B------:R-:W-:Y:S02]  /*aae0*/  IADD3.X R161, R161, UR9, RZ, P1, !PT ;  /* 0x00000009a1a17c10 */ /* 0x000fe40008ffe4ff */
[----:B------:R-:W-:Y:S02]  /*aaf0*/  IADD3 R182, P3, R182, UR8, RZ ;  /* 0x00000008b6b67c10 */ /* 0x000fe4000ff7e0ff */
[----:B------:R-:W-:Y:S02]  /*ab00*/  IADD3.X R23, R23, UR9, RZ, P0, !PT ;  /* 0x0000000917177c10 */ /* 0x000fe400087fe4ff */
[----:B------:R-:W-:Y:S02]  /*ab10*/  IADD3 R174, P1, R174, UR8, RZ ;  /* 0x00000008aeae7c10 */ /* 0x000fe4000ff3e0ff */
[----:B------:R-:W-:Y:S02]  /*ab20*/  IADD3 R164, P0, R164, UR8, RZ ;  /* 0x00000008a4a47c10 */ /* 0x000fe4000ff1e0ff */
[----:B------:R-:W-:-:S02]  /*ab30*/  IADD3.X R171, R171, UR9, RZ, P2, !PT ;  /* 0x00000009abab7c10 */ /* 0x000fc400097fe4ff */
[----:B------:R-:W-:Y:S02]  /*ab40*/  IADD3 R184, P2, R184, UR8, RZ ;  /* 0x00000008b8b87c10 */ /* 0x000fe4000ff5e0ff */
[----:B------:R-:W-:Y:S02]  /*ab50*/  IADD3.X R181, R181, UR9, RZ, P3, !PT ;  /* 0x00000009b5b57c10 */ /* 0x000fe40009ffe4ff */
        /* <DEDUP_REMOVED lines=8> */
[----:B------:R-:W-:Y:S02]  /*abe0*/  IADD3.X R185, R185, UR9, RZ, P1, !PT ;  /* 0x00000009b9b97c10 */ /* 0x000fe40008ffe4ff */
[----:B------:R-:W-:-:S02]  /*abf0*/  IADD3 R206, P3, R206, UR8, RZ ;  /* 0x00000008cece7c10 */ /* 0x000fc4000ff7e0ff */
[----:B------:R-:W-:Y:S02]  /*ac00*/  IADD3.X R175, R175, UR9, RZ, P0, !PT ;  /* 0x00000009afaf7c10 */ /* 0x000fe400087fe4ff */
        /* <DEDUP_REMOVED lines=18> */
[----:B------:R-:W-:Y:S01]  /*ad30*/  IADD3.X R219, R219, UR9, RZ, P2, !PT ;  /* 0x00000009dbdb7c10 */ /* 0x000fe200097fe4ff */
[----:B------:R-:W-:Y:S01]  /*ad40*/  STL [R1+0x8b0], R2 ;  /* 0x0008b00201007387 */ /* 0x000fe20000100800 */
[----:B------:R-:W-:Y:S02]  /*ad50*/  IADD3 R232, P2, R232, UR8, RZ ;  /* 0x00000008e8e87c10 */ /* 0x000fe4000ff5e0ff */
[----:B------:R-:W-:Y:S01]  /*ad60*/  IADD3.X R229, R229, UR9, RZ, P3, !PT ;  /* 0x00000009e5e57c10 */ /* 0x000fe20009ffe4ff */
[----:B------:R2:W-:Y:S01]  /*ad70*/  STL [R1+0x8b8], R0 ;  /* 0x0008b80001007387 */ /* 0x0005e20000100800 */
[----:B------:R-:W-:Y:S02]  /*ad80*/  IADD3.X R221, R221, UR9, RZ, P1, !PT ;  /* 0x00000009dddd7c10 */ /* 0x000fe40008ffe4ff */
[----:B------:R-:W-:Y:S01]  /*ad90*/  IADD3 R242, P3, R242, UR8, RZ ;  /* 0x00000008f2f27c10 */ /* 0x000fe2000ff7e0ff */
[----:B------:R-:W-:Y:S01]  /*ada0*/  STL [R1+0x8b4], R14 ;  /* 0x0008b40e01007387 */ /* 0x000fe20000100800 */
[----:B------:R-:W-:-:S02]  /*adb0*/  IADD3.X R211, R211, UR9, RZ, P0, !PT ;  /* 0x00000009d3d37c10 */ /* 0x000fc400087fe4ff */
[----:B------:R-:W-:Y:S01]  /*adc0*/  IADD3 R234, P1, R234, UR8, RZ ;  /* 0x00000008eaea7c10 */ /* 0x000fe2000ff3e0ff */
[----:B------:R-:W-:Y:S01]  /*add0*/  STL [R1+0x8bc], R18 ;  /* 0x0008bc1201007387 */ /* 0x000fe20000100800 */
[----:B------:R-:W-:Y:S02]  /*ade0*/  IADD3 R224, P0, R224, UR8, RZ ;  /* 0x00000008e0e07c10 */ /* 0x000fe4000ff1e0ff */
[----:B------:R-:W-:Y:S01]  /*adf0*/  IADD3.X R231, R231, UR9, RZ, P2, !PT ;  /* 0x00000009e7e77c10 */ /* 0x000fe200097fe4ff */
[----:B------:R-:W-:Y:S01]  /*ae00*/  STL [R1+0x8c0], R20 ;  /* 0x0008c01401007387 */ /* 0x000fe20000100800 */
[----:B------:R-:W-:Y:S02]  /*ae10*/  IADD3 R244, P2, R244, UR8, RZ ;  /* 0x00000008f4f47c10 */ /* 0x000fe4000ff5e0ff */
[----:B------:R-:W-:Y:S01]  /*ae20*/  IADD3.X R241, R241, UR9, RZ, P3, !PT ;  /* 0x00000009f1f17c10 */ /* 0x000fe20009ffe4ff */
[----:B------:R-:W-:Y:S01]  /*ae30*/  STL [R1+0x8c4], R22 ;  /* 0x0008c41601007387 */ /* 0x000fe20000100800 */
[----:B------:R-:W-:-:S02]  /*ae40*/  IADD3.X R233, R233, UR9, RZ, P1, !PT ;  /* 0x00000009e9e97c10 */ /* 0x000fc40008ffe4ff */
[----:B--2---:R-:W-:Y:S01]  /*ae50*/  IADD3 R0, P3, R38, UR8, RZ ;  /* 0x0000000826007c10 */ /* 0x004fe2000ff7e0ff */
[----:B------:R-:W-:Y:S01]  /*ae60*/  STL [R1+0x8c8], R152 ;  /* 0x0008c89801007387 */ /* 0x000fe20000100800 */
[----:B------:R-:W-:Y:S02]  /*ae70*/  IADD3.X R223, R223, UR9, RZ, P0, !PT ;  /* 0x00000009dfdf7c10 */ /* 0x000fe400087fe4ff */
[----:B------:R-:W-:Y:S01]  /*ae80*/  IADD3 R246, P1, R246, UR8, RZ ;  /* 0x00000008f6f67c10 */ /* 0x000fe2000ff3e0ff */
[----:B------:R-:W-:Y:S01]  /*ae90*/  STL [R1+0x8cc], R154 ;  /* 0x0008cc9a01007387 */ /* 0x000fe20000100800 */
[----:B------:R-:W-:Y:S02]  /*aea0*/  IADD3 R236, P0, R236, UR8, RZ ;  /* 0x00000008ecec7c10 */ /* 0x000fe4000ff1e0ff */
[----:B------:R-:W-:Y:S01]  /*aeb0*/  IADD3.X R243, R243, UR9, RZ, P2, !PT ;  /* 0x00000009f3f37c10 */ /* 0x000fe200097fe4ff */
[----:B------:R-:W-:Y:S01]  /*aec0*/  STL [R1+0x8d0], R156 ;  /* 0x0008d09c01007387 */ /* 0x000fe20000100800 */
[----:B------:R-:W-:-:S02]  /*aed0*/  IADD3 R2, P2, R36, UR8, RZ ;  /* 0x0000000824027c10 */ /* 0x000fc4000ff5e0ff */
[----:B------:R-:W-:Y:S01]  /*aee0*/  IADD3.X R245, R245, UR9, RZ, P1, !PT ;  /* 0x00000009f5f57c10 */ /* 0x000fe20008ffe4ff */
[----:B------:R-:W-:Y:S01]  /*aef0*/  STL [R1+0x8d4], R17 ;  /* 0x0008d41101007387 */ /* 0x000fe20000100800 */
[----:B------:R-:W-:-:S03]  /*af00*/  IADD3.X R235, R235, UR9, RZ, P0, !PT ;  /* 0x00000009ebeb7c10 */ /* 0x000fc600087fe4ff */
[----:B------:R2:W-:Y:S01]  /*af10*/  STL [R1+0x604], R0 ;  /* 0x0006040001007387 */ /* 0x0005e20000100800 */
[----:B------:R-:W-:-:S03]  /*af20*/  IADD3 R248, P0, R248, UR8, RZ ;  /* 0x00000008f8f87c10 */ /* 0x000fc6000ff1e0ff */
[----:B------:R3:W-:Y:S01]  /*af30*/  STL [R1+0x60c], R2 ;  /* 0x00060c0201007387 */ /* 0x0007e20000100800 */
[----:B------:R-:W-:Y:S02]  /*af40*/  IADD3 R250, P5, R250, UR8, RZ ;  /* 0x00000008fafa7c10 */ /* 0x000fe4000ffbe0ff */
[----:B--2---:R-:W-:Y:S01]  /*af50*/  IADD3 R0, P1, R34, UR8, RZ ;  /* 0x0000000822007c10 */ /* 0x004fe2000ff3e0ff */
[----:B------:R-:W2:Y:S01]  /*af60*/  LDL.LU R146, [R1+0x718] ;  /* 0x0007180001927983 */ /* 0x000ea20000300800 */
[----:B------:R-:W-:-:S03]  /*af70*/  IADD3.X R247, R247, UR9, RZ, P0, !PT ;  /* 0x00000009f7f77c10 */ /* 0x000fc600087fe4ff */
[----:B------:R4:W-:Y:S01]  /*af80*/  STL [R1+0x614], R0 ;  /* 0x0006140001007387 */ /* 0x0009e20000100800 */
[----:B------:R-:W-:Y:S02]  /*af90*/  IADD3 R252, P4, R252, UR8, RZ ;  /* 0x00000008fcfc7c10 */ /* 0x000fe4000ff9e0ff */
[----:B------:R-:W-:Y:S01]  /*afa0*/  IADD3.X R249, R249, UR9, RZ, P5, !PT ;  /* 0x00000009f9f97c10 */ /* 0x000fe2000affe4ff */
[----:B------:R-:W2:Y:S01]  /*afb0*/  LDL.LU R147, [R1+0x71c] ;  /* 0x00071c0001937983 */ /* 0x000ea20000300800 */
[----:B---3--:R-:W-:Y:S02]  /*afc0*/  IADD3 R2, P5, R35, UR8, RZ ;  /* 0x0000000823027c10 */ /* 0x008fe4000ffbe0ff */
[----:B----4-:R-:W-:Y:S02]  /*afd0*/  IADD3 R0, P0, R37, UR8, RZ ;  /* 0x0000000825007c10 */ /* 0x010fe4000ff1e0ff */
[----:B------:R-:W-:-:S03]  /*afe0*/  IADD3.X R251, R251, UR9, RZ, P4, !PT ;  /* 0x00000009fbfb7c10 */ /* 0x000fc6000a7fe4ff */
[----:B------:R3:W-:Y:S01]  /*aff0*/  STL [R1+0x61c], R0 ;  /* 0x00061c0001007387 */ /* 0x0007e20000100800 */
[----:B------:R-:W-:-:S03]  /*b000*/  IADD3.X R3, R29, UR9, RZ, P3, !PT ;  /* 0x000000091d037c10 */ /* 0x000fc60009ffe4ff */
[----:B------:R4:W-:Y:S04]  /*b010*/  STL [R1+0x624], R2 ;  /* 0x0006240201007387 */ /* 0x0009e80000100800 */
[----:B------:R-:W2:Y:S01]  /*b020*/  LDL.LU R148, [R1+0x720] ;  /* 0x0007200001947983 */ /* 0x000ea20000300800 */
[----:B---3--:R-:W-:Y:S02]  /*b030*/  IADD3 R0, P4, R32, UR8, RZ ;  /* 0x0000000820007c10 */ /* 0x008fe4000ff9e0ff */
[----:B----4-:R-:W-:-:S03]  /*b040*/  IADD3 R2, P3, R30, UR8, RZ ;  /* 0x000000081e027c10 */ /* 0x010fc6000ff7e0ff */
[----:B------:R3:W-:Y:S04]  /*b050*/  STL [R1+0x62c], R0 ;  /* 0x00062c0001007387 */ /* 0x0007e80000100800 */
[----:B------:R4:W-:Y:S04]  /*b060*/  STL [R1+0x600], R3 ;  /* 0x0006000301007387 */ /* 0x0009e80000100800 */
[----:B------:R-:W2:Y:S01]  /*b070*/  LDL.LU R149, [R1+0x724] ;  /* 0x0007240001957983 */ /* 0x000ea20000300800 */
[----:B---3--:R-:W-:Y:S02]  /*b080*/  IADD3.X R0, R27, UR9, RZ, P2, !PT ;  /* 0x000000091b007c10 */ /* 0x008fe400097fe4ff */
[----:B----4-:R-:W-:Y:S01]  /*b090*/  IADD3 R3, P2, R33, UR8, RZ ;  /* 0x0000000821037c10 */ /* 0x010fe2000ff5e0ff */
[----:B------:R3:W-:Y:S04]  /*b0a0*/  STL [R1+0x634], R2 ;  /* 0x0006340201007387 */ /* 0x0007e80000100800 */
[----:B------:R4:W-:Y:S04]  /*b0b0*/  STL [R1+0x608], R0 ;  /* 0x0006080001007387 */ /* 0x0009e80000100800 */
[----:B------:R1:W-:Y:S01]  /*b0c0*/  STL [R1+0x63c], R3 ;  /* 0x00063c0301007387 */ /* 0x0003e20000100800 */
[----:B---3--:R-:W-:-:S03]  /*b0d0*/  IADD3.X R2, R26, UR9, RZ, P1, !PT ;  /* 0x000000091a027c10 */ /* 0x008fc60008ffe4ff */
[----:B------:R-:W3:Y:S01]  /*b0e0*/  LDL.LU R150, [R1+0x728] ;  /* 0x0007280001967983 */ /* 0x000ee20000300800 */
[----:B----4-:R-:W-:Y:S02]  /*b0f0*/  IADD3 R0, P1, R31, UR8, RZ ;  /* 0x000000081f007c10 */ /* 0x010fe4000ff3e0ff */
[----:B-1----:R-:W-:Y:S01]  /*b100*/  IADD3.X R3, R25, UR9, RZ, P0, !PT ;  /* 0x0000000919037c10 */ /* 0x002fe200087fe4ff */
[----:B------:R1:W-:Y:S04]  /*b110*/  STL [R1+0x610], R2 ;  /* 0x0006100201007387 */ /* 0x0003e80000100800 */
[----:B------:R4:W-:Y:S04]  /*b120*/  STL [R1+0x644], R0 ;  /* 0x0006440001007387 */ /* 0x0009e80000100800 */
[----:B------:R4:W-:Y:S04]  /*b130*/  STL [R1+0x618], R3 ;  /* 0x0006180301007387 */ /* 0x0009e80000100800 */
[----:B------:R-:W3:Y:S01]  /*b140*/  LDL.LU R151, [R1+0x72c] ;  /* 0x00072c0001977983 */ /* 0x000ee20000300800 */
[----:B-1----:R-:W-:-:S02]  /*b150*/  IADD3 R2, P0, R28, UR8, RZ ;  /* 0x000000081c027c10 */ /* 0x002fc4000ff1e0ff */
[----:B----4-:R-:W-:-:S03]  /*b160*/  IADD3.X R0, R7, UR9, RZ, P5, !PT ;  /* 0x0000000907007c10 */ /* 0x010fc6000affe4ff */
[----:B------:R1:W-:Y:S01]  /*b170*/  STL [R1+0x64c], R2 ;  /* 0x00064c0201007387 */ /* 0x0003e20000100800 */
[----:B------:R-:W-:-:S03]  /*b180*/  IADD3.X R3, R8, UR9, RZ, P4, !PT ;  /* 0x0000000908037c10 */ /* 0x000fc6000a7fe4ff */
[----:B------:R4:W-:Y:S01]  /*b190*/  STL [R1+0x620], R0 ;  /* 0x0006200001007387 */ /* 0x0009e20000100800 */
[----:B-1----:R-:W-:-:S03]  /*b1a0*/  IADD3.X R2, R12, UR9, RZ, P3, !PT ;  /* 0x000000090c027c10 */ /* 0x002fc60009ffe4ff */
[----:B------:R-:W-:Y:S01]  /*b1b0*/  STL [R1+0x628], R3 ;  /* 0x0006280301007387 */ /* 0x000fe20000100800 */
[----:B----4-:R-:W-:-:S03]  /*b1c0*/  IADD3.X R0, R13, UR9, RZ, P2, !PT ;  /* 0x000000090d007c10 */ /* 0x010fc600097fe4ff */
[----:B------:R1:W-:Y:S01]  /*b1d0*/  STL [R1+0x630], R2 ;  /* 0x0006300201007387 */ /* 0x0003e20000100800 */
[----:B------:R-:W-:-:S03]  /*b1e0*/  VIADD R145, R145, 0xffffffc0 ;  /* 0xffffffc091917836 */ /* 0x000fc60000000000 */
[----:B------:R4:W-:Y:S04]  /*b1f0*/  STL [R1+0x638], R0 ;  /* 0x0006380001007387 */ /* 0x0009e80000100800 */
[----:B------:R-:W3:Y:S01]  /*b200*/  LDL.LU R142, [R1+0x730] ;  /* 0x00073000018e7983 */ /* 0x000ee20000300800 */
[----:B-1----:R-:W-:Y:S02]  /*b210*/  IADD3.X R2, R15, UR9, RZ, P1, !PT ;  /* 0x000000090f027c10 */ /* 0x002fe40008ffe4ff */
[----:B----4-:R-:W-:-:S03]  /*b220*/  IADD3.X R0, R24, UR9, RZ, P0, !PT ;  /* 0x0000000918007c10 */ /* 0x010fc600087fe4ff */
[----:B------:R-:W-:Y:S01]  /*b230*/  STL [R1+0x640], R2 ;  /* 0x0006400201007387 */ /* 0x000fe20000100800 */
[----:B------:R-:W-:-:S03]  /*b240*/  IMAD.MOV.U32 R7, RZ, RZ, R145 ;  /* 0x000000ffff077224 */ /* 0x000fc600078e0091 */
[----:B------:R-:W4:Y:S04]  /*b250*/  LDL.LU R143, [R1+0x734] ;  /* 0x00073400018f7983 */ /* 0x000f280000300800 */
[----:B------:R-:W-:Y:S04]  /*b260*/  STL [R1+0x648], R0 ;  /* 0x0006480001007387 */ /* 0x000fe80000100800 */
[----:B------:R-:W4:Y:S04]  /*b270*/  LDL.LU R144, [R1+0x738] ;  /* 0x0007380001907983 */ /* 0x000f280000300800 */
[----:B------:R-:W4:Y:S01]  /*b280*/  LDL.LU R145, [R1+0x740] ;  /* 0x0007400001917983 */ /* 0x000f220000300800 */
[----:B--2---:R-:W-:Y:S01]  /*b290*/  SHF.R.S32.HI R8, RZ, 0x1f, R146 ;  /* 0x0000001fff087819 */ /* 0x004fe20000011492 */
[----:B------:R-:W-:-:S03]  /*b2a0*/  IMAD.SHL.U32 R136, R146, 0x4, RZ ;  /* 0x0000000492887824 */ /* 0x000fc600078e00ff */
[----:B------:R-:W-:Y:S02]  /*b2b0*/  SHF.L.U64.HI R8, R146, 0x2, R8 ;  /* 0x0000000292087819 */ /* 0x000fe40000010208 */
[----:B------:R-:W2:Y:S01]  /*b2c0*/  LDL.LU R146, [R1+0x744] ;  /* 0x0007440001927983 */ /* 0x000ea20000300800 */
[----:B------:R-:W-:Y:S01]  /*b2d0*/  SHF.R.S32.HI R12, RZ, 0x1f, R147 ;  /* 0x0000001fff0c7819 */ /* 0x000fe20000011493 */
        /* <DEDUP_REMOVED lines=11> */
[----:B---3--:R-:W-:Y:S01]  /*b390*/  SHF.R.S32.HI R108, RZ, 0x1f, R150 ;  /* 0x0000001fff6c7819 */ /* 0x008fe20000011496 */
[----:B------:R-:W-:-:S03]  /*b3a0*/  IMAD.SHL.U32 R140, R150, 0x4, RZ ;  /* 0x00000004968c7824 */ /* 0x000fc600078e00ff */
[----:B------:R-:W-:Y:S02]  /*b3b0*/  SHF.L.U64.HI R108, R150, 0x2, R108 ;  /* 0x00000002966c7819 */ /* 0x000fe4000001026c */
[----:B------:R-:W3:Y:S01]  /*b3c0*/  LDL.LU R150, [R1+0x754] ;  /* 0x0007540001967983 */ /* 0x000ee20000300800 */
[----:B------:R-:W-:Y:S01]  /*b3d0*/  SHF.R.S32.HI R109, RZ, 0x1f, R151 ;  /* 0x0000001fff6d7819 */ /* 0x000fe20000011497 */
[----:B------:R-:W-:-:S03]  /*b3e0*/  IMAD.SHL.U32 R141, R151, 0x4, RZ ;  /* 0x00000004978d7824 */ /* 0x000fc600078e00ff */
[----:B------:R-:W-:Y:S02]  /*b3f0*/  SHF.L.U64.HI R109, R151, 0x2, R109 ;  /* 0x00000002976d7819 */ /* 0x000fe4000001026d */
[----:B------:R-:W3:Y:S04]  /*b400*/  LDL.LU R151, [R1+0x758] ;  /* 0x0007580001977983 */ /* 0x000ee80000300800 */
[----:B------:R-:W4:Y:S04]  /*b410*/  LDL.LU R131, [R1+0x75c] ;  /* 0x00075c0001837983 */ /* 0x000f280000300800 */
[----:B------:R-:W3:Y:S04]  /*b420*/  LDL.LU R123, [R1+0x760] ;  /* 0x00076000017b7983 */ /* 0x000ee80000300800 */
        /* <DEDUP_REMOVED lines=8> */
[----:B------:R-:W3:Y:S01]  /*b4b0*/  LDL.LU R133, [R1+0x784] ;  /* 0x0007840001857983 */ /* 0x000ee20000300800 */
[----:B----4-:R-:W-:Y:S01]  /*b4c0*/  SHF.R.S32.HI R120, RZ, 0x1f, R131 ;  /* 0x0000001fff787819 */ /* 0x010fe20000011483 */
[----:B------:R-:W-:-:S03]  /*b4d0*/  IMAD.SHL.U32 R17, R131, 0x4, RZ ;  /* 0x0000000483117824 */ /* 0x000fc600078e00ff */
[----:B------:R-:W-:Y:S02]  /*b4e0*/  SHF.L.U64.HI R120, R131, 0x2, R120 ;  /* 0x0000000283787819 */ /* 0x000fe40000010278 */
[----:B------:R-:W4:Y:S04]  /*b4f0*/  LDL.LU R131, [R1+0x788] ;  /* 0x0007880001837983 */ /* 0x000f280000300800 */
[----:B------:R-:W4:Y:S04]  /*b500*/  LDL.LU R105, [R1+0x78c] ;  /* 0x00078c0001697983 */ /* 0x000f280000300800 */
[----:B------:R-:W2:Y:S04]  /*b510*/  LDL.LU R106, [R1+0x73c] ;  /* 0x00073c00016a7983 */ /* 0x000ea80000300800 */
[----:B------:R-:W2:Y:S04]  /*b520*/  LDL R16, [R1+0x650] ;  /* 0x0006500001107983 */ /* 0x000ea80000100800 */
[----:B------:R-:W3:Y:S01]  /*b530*/  LDL R11, [R1+0x654] ;  /* 0x00065400010b7983 */ /* 0x000ee20000100800 */
[----:B--2---:R-:W-:-:S02]  /*b540*/  IADD3 R15, P1, R106, R16, RZ ;  /* 0x000000106a0f7210 */ /* 0x004fc40007f3e0ff */
[----:B---3--:R-:W-:-:S03]  /*b550*/  IADD3 R3, P0, R106, R11, RZ ;  /* 0x0000000b6a037210 */ /* 0x008fc60007f1e0ff */
[----:B------:R-:W-:Y:S04]  /*b560*/  STL [R1+0x678], R15 ;  /* 0x0006780f01007387 */ /* 0x000fe80000100800 */
[----:B------:R1:W-:Y:S04]  /*b570*/  STL [R1+0x670], R3 ;  /* 0x0006700301007387 */ /* 0x0003e80000100800 */
[----:B------:R-:W-:Y:S04]  /*b580*/  STL [R1+0x400], RZ ;  /* 0x000400ff01007387 */ /* 0x000fe80000100800 */
        /* <DEDUP_REMOVED lines=255> */
[----:B------:R-:W-:Y:S04]  /*c580*/  STL [R1], RZ ;  /* 0x000000ff01007387 */ /* 0x000fe80000100800 */
        /* <DEDUP_REMOVED lines=118> */
[----:B------:R-:W-:Y:S01]  /*ccf0*/  STL [R1+0x1dc], RZ ;  /* 0x0001dcff01007387 */ /* 0x000fe20000100800 */
[----:B-1----:R-:W-:-:S03]  /*cd00*/  IADD3 R3, P2, R136, R16, RZ ;  /* 0x0000001088037210 */ /* 0x002fc60007f5e0ff */
        /* <DEDUP_REMOVED lines=8> */
[----:B------:R1:W-:Y:S04]  /*cd90*/  STL [R1+0x858], R3 ;  /* 0x0008580301007387 */ /* 0x0003e80000100800 */
[----:B-1----:R-:W2:Y:S01]  /*cda0*/  LDL.LU R3, [R1+0x8d8] ;  /* 0x0008d80001037983 */ /* 0x002ea20000300800 */
[----:B------:R-:W-:-:S05]  /*cdb0*/  IADD3 R136, P3, R11, R136, RZ ;  /* 0x000000880b887210 */ /* 0x000fca0007f7e0ff */
[----:B------:R1:W-:Y:S02]  /*cdc0*/  STL [R1+0x850], R136 ;  /* 0x0008508801007387 */ /* 0x0003e40000100800 */
[----:B-1----:R-:W-:-:S05]  /*cdd0*/  IADD3 R136, P4, R137, R16, RZ ;  /* 0x0000001089887210 */ /* 0x002fca0007f9e0ff */
[----:B------:R1:W-:Y:S02]  /*cde0*/  STL [R1+0x848], R136 ;  /* 0x0008488801007387 */ /* 0x0003e40000100800 */
[----:B-1----:R-:W-:Y:S01]  /*cdf0*/  IADD3 R136, P5, R137, R11, RZ ;  /* 0x0000000b89887210 */ /* 0x002fe20007fbe0ff */
[----:B------:R-:W-:-:S04]  /*ce00*/  IMAD.X R137, R8, 0x1, R9, P2 ;  /* 0x0000000108897824 */ /* 0x000fc800010e0609 */
[----:B------:R1:W-:Y:S04]  /*ce10*/  STL [R1+0x840], R136 ;  /* 0x0008408801007387 */ /* 0x0003e80000100800 */
[----:B------:R2:W-:Y:S01]  /*ce20*/  STL [R1+0x854], R137 ;  /* 0x0008548901007387 */ /* 0x0005e20000100800 */
[----:B-1----:R-:W-:-:S05]  /*ce30*/  IADD3 R136, P2, R138, R16, RZ ;  /* 0x000000108a887210 */ /* 0x002fca0007f5e0ff */
[----:B------:R1:W-:Y:S01]  /*ce40*/  STL [R1+0x838], R136 ;  /* 0x0008388801007387 */ /* 0x0003e20000100800 */
[----:B------:R-:W-:-:S04]  /*ce50*/  SHF.R.S32.HI R110, RZ, 0x1f, R142 ;  /* 0x0000001fff6e7819 */ /* 0x000fc8000001148e */
[C---:B------:R-:W-:Y:S01]  /*ce60*/  SHF.L.U64.HI R110, R142.reuse, 0x2, R110 ;  /* 0x000000028e6e7819 */ /* 0x040fe2000001026e */
[----:B------:R-:W-:Y:S01]  /*ce70*/  IMAD.SHL.U32 R142, R142, 0x4, RZ ;  /* 0x000000048e8e7824 */ /* 0x000fe200078e00ff */
        /* <DEDUP_REMOVED lines=26> */
[----:B------:R-:W-:Y:S02]  /*d020*/  IMAD.SHL.U32 R151, R151, 0x4, RZ ;  /* 0x0000000497977824 */ /* 0x000fe400078e00ff */
[----:B------:R-:W-:Y:S02]  /*d030*/  IMAD.SHL.U32 R156, R123, 0x4, RZ ;  /* 0x000000047b9c7824 */ /* 0x000fe400078e00ff */
[----:B------:R-:W-:Y:S01]  /*d040*/  IMAD.SHL.U32 R154, R124, 0x4, RZ ;  /* 0x000000047c9a7824 */ /* 0x000fe200078e00ff */
[----:B------:R-:W-:Y:S01]  /*d050*/  SHF.R.S32.HI R121, RZ, 0x1f, R123 ;  /* 0x0000001fff797819 */ /* 0x000fe2000001147b */
[----:B------:R-:W-:-:S03]  /*d060*/  IMAD.SHL.U32 R152, R125, 0x4, RZ ;  /* 0x000000047d987824 */ /* 0x000fc600078e00ff */
[----:B------:R-:W-:Y:S02]  /*d070*/  SHF.L.U64.HI R121, R123, 0x2, R121 ;  /* 0x000000027b797819 */ /* 0x000fe40000010279 */
        /* <DEDUP_REMOVED lines=8> */
[----:B------:R-:W-:Y:S01]  /*d100*/  SHF.L.U64.HI R124, R126, 0x2, R124 ;  /* 0x000000027e7c7819 */ /* 0x000fe2000001027c */
[----:B--2---:R-:W-:Y:S01]  /*d110*/  IMAD.X R137, R3, 0x1, R8, P3 ;  /* 0x0000000103897824 */ /* 0x004fe200018e0608 */
[----:B-1----:R-:W-:Y:S01]  /*d120*/  IADD3 R136, P3, R138, R11, RZ ;  /* 0x0000000b8a887210 */ /* 0x002fe20007f7e0ff */
[----:B------:R-:W-:-:S03]  /*d130*/  IMAD.X R8, R12, 0x1, R9, P4 ;  /* 0x000000010c087824 */ /* 0x000fc600020e0609 */
[----:B------:R1:W-:Y:S04]  /*d140*/  STL [R1+0x84c], R137 ;  /* 0x00084c8901007387 */ /* 0x0003e80000100800 */
[----:B------:R2:W-:Y:S04]  /*d150*/  STL [R1+0x830], R136 ;  /* 0x0008308801007387 */ /* 0x0005e80000100800 */
[----:B------:R3:W-:Y:S01]  /*d160*/  STL [R1+0x844], R8 ;  /* 0x0008440801007387 */ /* 0x0007e20000100800 */
[----:B-1----:R-:W-:Y:S01]  /*d170*/  IADD3 R137, P4, R139, R16, RZ ;  /* 0x000000108b897210 */ /* 0x002fe20007f9e0ff */
[----:B--2---:R-:W-:-:S04]  /*d180*/  IMAD.X R136, R12, 0x1, R3, P5 ;  /* 0x000000010c887824 */ /* 0x004fc800028e0603 */
[----:B------:R-:W-:Y:S01]  /*d190*/  STL [R1+0x828], R137 ;  /* 0x0008288901007387 */ /* 0x000fe20000100800 */
[----:B---3--:R-:W-:Y:S01]  /*d1a0*/  IADD3 R8, P5, R139, R11, RZ ;  /* 0x0000000b8b087210 */ /* 0x008fe20007fbe0ff */
[----:B------:R-:W-:Y:S02]  /*d1b0*/  IMAD.X R12, R13, 0x1, R9, P2 ;  /* 0x000000010d0c7824 */ /* 0x000fe400010e0609 */
[----:B------:R1:W-:Y:S04]  /*d1c0*/  STL [R1+0x83c], R136 ;  /* 0x00083c8801007387 */ /* 0x0003e80000100800 */
[----:B------:R2:W-:Y:S01]  /*d1d0*/  STL [R1+0x820], R8 ;  /* 0x0008200801007387 */ /* 0x0005e20000100800 */
[----:B-1----:R-:W-:-:S03]  /*d1e0*/  IADD3 R136, P2, R140, R16, RZ ;  /* 0x000000108c887210 */ /* 0x002fc60007f5e0ff */
[----:B------:R1:W-:Y:S01]  /*d1f0*/  STL [R1+0x834], R12 ;  /* 0x0008340c01007387 */ /* 0x0003e20000100800 */
[----:B--2---:R-:W-:-:S03]  /*d200*/  IMAD.X R8, R13, 0x1, R3, P3 ;  /* 0x000000010d087824 */ /* 0x004fc600018e0603 */
[----:B------:R-:W-:Y:S01]  /*d210*/  STL [R1+0x818], R136 ;  /* 0x0008188801007387 */ /* 0x000fe20000100800 */
[----:B------:R-:W-:-:S03]  /*d220*/  IMAD.X R13, R107, 0x1, R9, P4 ;  /* 0x000000016b0d7824 */ /* 0x000fc600020e0609 */
[----:B------:R2:W-:Y:S01]  /*d230*/  STL [R1+0x82c], R8 ;  /* 0x00082c0801007387 */ /* 0x0005e20000100800 */
[----:B-1----:R-:W-:-:S05]  /*d240*/  IADD3 R12, P3, R140, R11, RZ ;  /* 0x0000000b8c0c7210 */ /* 0x002fca0007f7e0ff */
[----:B------:R1:W-:Y:S01]  /*d250*/  STL [R1+0x810], R12 ;  /* 0x0008100c01007387 */ /* 0x0003e20000100800 */
[----:B--2---:R-:W-:-:S03]  /*d260*/  IADD3 R8, P4, R141, R16, RZ ;  /* 0x000000108d087210 */ /* 0x004fc60007f9e0ff */
[----:B------:R2:W-:Y:S04]  /*d270*/  STL [R1+0x824], R13 ;  /* 0x0008240d01007387 */ /* 0x0005e80000100800 */
[----:B------:R3:W-:Y:S01]  /*d280*/  STL [R1+0x808], R8 ;  /* 0x0008080801007387 */ /* 0x0007e20000100800 */
[----:B-1----:R-:W-:Y:S01]  /*d290*/  IMAD.X R12, R107, 0x1, R3, P5 ;  /* 0x000000016b0c7824 */ /* 0x002fe200028e0603 */
[----:B--2---:R-:W-:-:S04]  /*d2a0*/  IADD3 R13, P5, R141, R11, RZ ;  /* 0x0000000b8d0d7210 */ /* 0x004fc80007fbe0ff */
[----:B------:R1:W-:Y:S01]  /*d2b0*/  STL [R1+0x81c], R12 ;  /* 0x00081c0c01007387 */ /* 0x0003e20000100800 */
[----:B---3--:R-:W-:-:S03]  /*d2c0*/  IMAD.X R8, R108, 0x1, R9, P2 ;  /* 0x000000016c087824 */ /* 0x008fc600010e0609 */
[----:B------:R2:W-:Y:S04]  /*d2d0*/  STL [R1+0x800], R13 ;  /* 0x0008000d01007387 */ /* 0x0005e80000100800 */
[----:B------:R3:W-:Y:S01]  /*d2e0*/  STL [R1+0x814], R8 ;  /* 0x0008140801007387 */ /* 0x0007e20000100800 */
[----:B-1----:R-:W-:Y:S01]  /*d2f0*/  IADD3 R12, P2, R142, R16, RZ ;  /* 0x000000108e0c7210 */ /* 0x002fe20007f5e0ff */
[----:B--2---:R-:W-:-:S04]  /*d300*/  IMAD.X R13, R108, 0x1, R3, P3 ;  /* 0x000000016c0d7824 */ /* 0x004fc800018e0603 */
[----:B------:R1:W-:Y:S01]  /*d310*/  STL [R1+0x7f8], R12 ;  /* 0x0007f80c01007387 */ /* 0x0003e20000100800 */
[----:B---3--:R-:W-:-:S03]  /*d320*/  IADD3 R8, P3, R142, R11, RZ ;  /* 0x0000000b8e087210 */ /* 0x008fc60007f7e0ff */
        /* <DEDUP_REMOVED lines=78> */
[----:B------:R-:W-:Y:S01]  /*d810*/  STL [R1+0x758], R13 ;  /* 0x0007580d01007387 */ /* 0x000fe20000100800 */
[----:B-1----:R-:W-:-:S03]  /*d820*/  IADD3 R12, P3, R17, R11, RZ ;  /* 0x0000000b110c7210 */ /* 0x002fc60007f7e0ff */
[----:B------:R1:W5:Y:S04]  /*d830*/  LDL.LU R17, [R1+0x8d4] ;  /* 0x0008d40001117983 */ /* 0x0003680000300800 */
[----:B------:R2:W-:Y:S04]  /*d840*/  STL [R1+0x76c], R8 ;  /* 0x00076c0801007387 */ /* 0x0005e80000100800 */
[----:B------:R3:W-:Y:S01]  /*d850*/  STL [R1+0x750], R12 ;  /* 0x0007500c01007387 */ /* 0x0007e20000100800 */
[C---:B--2---:R-:W-:Y:S01]  /*d860*/  IMAD.X R8, R119.reuse, 0x1, R9, P4 ;  /* 0x0000000177087824 */ /* 0x044fe200020e0609 */
[----:B------:R-:W-:Y:S01]  /*d870*/  IADD3 R13, P4, R156, R16, RZ ;  /* 0x000000109c0d7210 */ /* 0x000fe20007f9e0ff */
[----:B---3--:R-:W-:-:S03]  /*d880*/  IMAD.X R12, R119, 0x1, R3, P5 ;  /* 0x00000001770c7824 */ /* 0x008fc600028e0603 */
[----:B------:R2:W-:Y:S04]  /*d890*/  STL [R1+0x764], R8 ;  /* 0x0007640801007387 */ /* 0x0005e80000100800 */
[----:B------:R-:W-:Y:S01]  /*d8a0*/  STL [R1+0x748], R13 ;  /* 0x0007480d01007387 */ /* 0x000fe20000100800 */
[----:B--2---:R-:W-:-:S03]  /*d8b0*/  IADD3 R8, P5, R156, R11, RZ ;  /* 0x0000000b9c087210 */ /* 0x004fc60007fbe0ff */
[----:B------:R1:W5:Y:S04]  /*d8c0*/  LDL.LU R156, [R1+0x8d0] ;  /* 0x0008d000019c7983 */ /* 0x0003680000300800 */
[----:B------:R2:W-:Y:S04]  /*d8d0*/  STL [R1+0x75c], R12 ;  /* 0x00075c0c01007387 */ /* 0x0005e80000100800 */
[----:B------:R3:W-:Y:S01]  /*d8e0*/  STL [R1+0x740], R8 ;  /* 0x0007400801007387 */ /* 0x0007e20000100800 */
[----:B--2---:R-:W-:Y:S01]  /*d8f0*/  IMAD.X R12, R120, 0x1, R9, P2 ;  /* 0x00000001780c7824 */ /* 0x004fe200010e0609 */
        /* <DEDUP_REMOVED lines=29> */
[----:B------:R2:W-:Y:S01]  /*dad0*/  STL [R1+0x724], R8 ;  /* 0x0007240801007387 */ /* 0x0005e20000100800 */
[----:B------:R-:W-:-:S03]  /*dae0*/  SHF.R.S32.HI R125, RZ, 0x1f, R127 ;  /* 0x0000001fff7d7819 */ /* 0x000fc6000001147f */
[----:B------:R-:W-:Y:S01]  /*daf0*/  STL [R1+0x708], R13 ;  /* 0x0007080d01007387 */ /* 0x000fe20000100800 */
[----:B--2---:R-:W-:-:S03]  /*db00*/  IADD3 R8, P5, R20, R11, RZ ;  /* 0x0000000b14087210 */ /* 0x004fc60007fbe0ff */
[----:B------:R1:W5:Y:S04]  /*db10*/  LDL.LU R20, [R1+0x8c0] ;  /* 0x0008c00001147983 */ /* 0x0003680000300800 */
[----:B------:R2:W-:Y:S01]  /*db20*/  STL [R1+0x71c], R12 ;  /* 0x00071c0c01007387 */ /* 0x0005e20000100800 */
[----:B------:R-:W-:-:S03]  /*db30*/  SHF.L.U64.HI R125, R127, 0x2, R125 ;  /* 0x000000027f7d7819 */ /* 0x000fc6000001027d */
[----:B------:R3:W-:Y:S01]  /*db40*/  STL [R1+0x700], R8 ;  /* 0x0007000801007387 */ /* 0x0007e20000100800 */
[----:B------:R-:W-:Y:S02]  /*db50*/  IMAD.SHL.U32 R0, R129, 0x4, RZ ;  /* 0x0000000481007824 */ /* 0x000fe400078e00ff */
[----:B--2---:R-:W-:Y:S01]  /*db60*/  IMAD.X R12, R124, 0x1, R9, P2 ;  /* 0x000000017c0c7824 */ /* 0x004fe200010e0609 */
        /* <DEDUP_REMOVED lines=30> */
[----:B------:R-:W2:Y:S04]  /*dd50*/  LDL.LU R14, [R1+0x8b4] ;  /* 0x0008b400010e7983 */ /* 0x000ea80000300800 */
[----:B------:R3:W-:Y:S01]  /*dd60*/  STL [R1+0x6ec], R8 ;  /* 0x0006ec0801007387 */ /* 0x0007e20000100800 */
[----:B------:R-:W-:-:S03]  /*dd70*/  SHF.L.U64.HI R128, R130, 0x2, R128 ;  /* 0x0000000282807819 */ /* 0x000fc60000010280 */
[----:B------:R4:W-:Y:S01]  /*dd80*/  STL [R1+0x6d0], R12 ;  /* 0x0006d00c01007387 */ /* 0x0009e20000100800 */
[----:B------:R-:W-:Y:S02]  /*dd90*/  IMAD.SHL.U32 R135, R133, 0x4, RZ ;  /* 0x0000000485877824 */ /* 0x000fe400078e00ff */
[C---:B---3--:R-:W-:Y:S01]  /*dda0*/  IMAD.X R8, R127.reuse, 0x1, R9, P4 ;  /* 0x000000017f087824 */ /* 0x048fe200020e0609 */
[----:B------:R-:W-:Y:S01]  /*ddb0*/  IADD3 R13, P4, R2, R16, RZ ;  /* 0x00000010020d7210 */ /* 0x000fe20007f9e0ff */
[----:B----4-:R-:W-:-:S03]  /*ddc0*/  IMAD.X R12, R127, 0x1, R3, P5 ;  /* 0x000000017f0c7824 */ /* 0x010fc600028e0603 */
[----:B------:R3:W-:Y:S01]  /*ddd0*/  STL [R1+0x6e4], R8 ;  /* 0x0006e40801007387 */ /* 0x0007e20000100800 */
[----:B------:R-:W-:-:S03]  /*dde0*/  SHF.R.S32.HI R129, RZ, 0x1f, R132 ;  /* 0x0000001fff817819 */ /* 0x000fc60000011484 */
[----:B------:R-:W-:Y:S01]  /*ddf0*/  STL [R1+0x6c8], R13 ;  /* 0x0006c80d01007387 */ /* 0x000fe20000100800 */
[----:B---3--:R-:W-:-:S03]  /*de00*/  IADD3 R8, P5, R2, R11, RZ ;  /* 0x0000000b02087210 */ /* 0x008fc60007fbe0ff */
[----:B------:R1:W5:Y:S04]  /*de10*/  LDL.LU R2, [R1+0x8b0] ;  /* 0x0008b00001027983 */ /* 0x0003680000300800 */
        /* <DEDUP_REMOVED lines=11> */
[----:B------:R-:W3:Y:S04]  /*ded0*/  LDL.LU R135, [R1+0x8ac] ;  /* 0x0008ac0001877983 */ /* 0x000ee80000300800 */
[----:B------:R4:W-:Y:S01]  /*dee0*/  STL [R1+0x6cc], R8 ;  /* 0x0006cc0801007387 */ /* 0x0009e20000100800 */
[----:B------:R-:W-:-:S03]  /*def0*/  SHF.L.U64.HI R130, R133, 0x2, R130 ;  /* 0x0000000285827819 */ /* 0x000fc60000010282 */
[----:B------:R1:W-:Y:S01]  /*df00*/  STL [R1+0x6b0], R12 ;  /* 0x0006b00c01007387 */ /* 0x0003e20000100800 */
[----:B------:R-:W-:Y:S02]  /*df10*/  IMAD.SHL.U32 R134, R131, 0x4, RZ ;  /* 0x0000000483867824 */ /* 0x000fe400078e00ff */
[C---:B----4-:R-:W-:Y:S01]  /*df20*/  IMAD.X R8, R129.reuse, 0x1, R9, P4 ;  /* 0x0000000181087824 */ /* 0x050fe200020e0609 */
[----:B------:R-:W-:Y:S01]  /*df30*/  IADD3 R13, P4, R4, R16, RZ ;  /* 0x00000010040d7210 */ /* 0x000fe20007f9e0ff */
[----:B-1----:R-:W-:-:S03]  /*df40*/  IMAD.X R12, R129, 0x1, R3, P5 ;  /* 0x00000001810c7824 */ /* 0x002fc600028e0603 */
[----:B------:R1:W-:Y:S04]  /*df50*/  STL [R1+0x6c4], R8 ;  /* 0x0006c40801007387 */ /* 0x0003e80000100800 */
[----:B------:R-:W-:Y:S01]  /*df60*/  STL [R1+0x6a8], R13 ;  /* 0x0006a80d01007387 */ /* 0x000fe20000100800 */
[----:B-1----:R-:W-:-:S03]  /*df70*/  IADD3 R8, P5, R4, R11, RZ ;  /* 0x0000000b04087210 */ /* 0x002fc60007fbe0ff */
[----:B------:R1:W5:Y:S04]  /*df80*/  LDL.LU R4, [R1+0x8a8] ;  /* 0x0008a80001047983 */ /* 0x0003680000300800 */
[----:B------:R4:W-:Y:S04]  /*df90*/  STL [R1+0x6bc], R12 ;  /* 0x0006bc0c01007387 */ /* 0x0009e80000100800 */
[----:B------:R1:W-:Y:S01]  /*dfa0*/  STL [R1+0x6a0], R8 ;  /* 0x0006a00801007387 */ /* 0x0003e20000100800 */
[----:B----4-:R-:W-:Y:S01]  /*dfb0*/  IMAD.X R12, R130, 0x1, R9, P2 ;  /* 0x00000001820c7824 */ /* 0x010fe200010e0609 */
[----:B------:R-:W-:Y:S01]  /*dfc0*/  IADD3 R13, P2, R134, R16, RZ ;  /* 0x00000010860d7210 */ /* 0x000fe20007f5e0ff */
[----:B-1----:R-:W-:-:S03]  /*dfd0*/  IMAD.X R8, R130, 0x1, R3, P3 ;  /* 0x0000000182087824 */ /* 0x002fc600018e0603 */
[----:B------:R1:W-:Y:S04]  /*dfe0*/  STL [R1+0x6b4], R12 ;  /* 0x0006b40c01007387 */ /* 0x0003e80000100800 */
[----:B------:R-:W-:Y:S01]  /*dff0*/  STL [R1+0x698], R13 ;  /* 0x0006980d01007387 */ /* 0x000fe20000100800 */
[----:B-1----:R-:W-:-:S03]  /*e000*/  IADD3 R12, P3, R134, R11, RZ ;  /* 0x0000000b860c7210 */ /* 0x002fc60007f7e0ff */
[----:B------:R-:W4:Y:S01]  /*e010*/  LDL.LU R134, [R1+0x8a4] ;  /* 0x0008a40001867983 */ /* 0x000f220000300800 */
[----:B------:R-:W-:-:S04]  /*e020*/  SHF.R.S32.HI R132, RZ, 0x1f, R131 ;  /* 0x0000001fff847819 */ /* 0x000fc80000011483 */
[----:B------:R-:W-:Y:S02]  /*e030*/  SHF.L.U64.HI R132, R131, 0x2, R132 ;  /* 0x0000000283847819 */ /* 0x000fe40000010284 */
[----:B------:R-:W-:-:S04]  /*e040*/  SHF.R.S32.HI R131, RZ, 0x1f, R106 ;  /* 0x0000001fff837819 */ /* 0x000fc8000001146a */
[----:B------:R-:W-:Y:S01]  /*e050*/  SHF.L.U64.HI R131, R106, 0x2, R131 ;  /* 0x000000026a837819 */ /* 0x000fe20000010283 */
[----:B------:R-:W-:Y:S01]  /*e060*/  IMAD.SHL.U32 R10, R105, 0x4, RZ ;  /* 0x00000004690a7824 */ /* 0x000fe200078e00ff */
[----:B------:R1:W-:Y:S04]  /*e070*/  STL [R1+0x6ac], R8 ;  /* 0x0006ac0801007387 */ /* 0x0003e80000100800 */
[----:B------:R1:W-:Y:S02]  /*e080*/  STL [R1+0x690], R12 ;  /* 0x0006900c01007387 */ /* 0x0003e40000100800 */
[----:B-1----:R-:W-:Y:S01]  /*e090*/  IMAD.X R8, R131, 0x1, R9, P4 ;  /* 0x0000000183087824 */ /* 0x002fe200020e0609 */
[----:B------:R-:W-:Y:S02]  /*e0a0*/  SHF.R.S32.HI R133, RZ, 0x1f, R105 ;  /* 0x0000001fff857819 */ /* 0x000fe40000011469 */
[----:B------:R-:W-:-:S02]  /*e0b0*/  IADD3 R12, P4, R10, R16, RZ ;  /* 0x000000100a0c7210 */ /* 0x000fc40007f9e0ff */
[----:B------:R1:W-:Y:S01]  /*e0c0*/  STL [R1+0x6a4], R8 ;  /* 0x0006a40801007387 */ /* 0x0003e20000100800 */
[----:B------:R-:W-:-:S03]  /*e0d0*/  SHF.L.U64.HI R133, R105, 0x2, R133 ;  /* 0x0000000269857819 */ /* 0x000fc60000010285 */
[----:B------:R2:W5:Y:S01]  /*e0e0*/  LDL.LU R16, [R1+0x8a0] ;  /* 0x0008a00001107983 */ /* 0x0005620000300800 */
[----:B------:R-:W-:Y:S02]  /*e0f0*/  IMAD.X R107, R132, 0x1, R9, P2 ;  /* 0x00000001846b7824 */ /* 0x000fe400010e0609 */
[----:B-1----:R-:W-:Y:S01]  /*e100*/  IMAD.X R8, R131, 0x1, R3, P5 ;  /* 0x0000000183087824 */ /* 0x002fe200028e0603 */
[----:B------:R-:W-:Y:S01]  /*e110*/  IADD3 R13, P5, R10, R11, RZ ;  /* 0x0000000b0a0d7210 */ /* 0x000fe20007fbe0ff */
[----:B------:R-:W-:Y:S04]  /*e120*/  STL [R1+0x688], R12 ;  /* 0x0006880c01007387 */ /* 0x000fe80000100800 */
[----:B------:R1:W5:Y:S04]  /*e130*/  LDL.LU R11, [R1+0x89c] ;  /* 0x00089c00010b7983 */ /* 0x0003680000300800 */
[----:B------:R-:W-:Y:S04]  /*e140*/  STL [R1+0x69c], R8 ;  /* 0x00069c0801007387 */ /* 0x000fe80000100800 */
[----:B------:R1:W5:Y:S04]  /*e150*/  LDL.LU R10, [R1+0x898] ;  /* 0x00089800010a7983 */ /* 0x0003680000300800 */
[----:B------:R1:W-:Y:S04]  /*e160*/  STL [R1+0x680], R13 ;  /* 0x0006800d01007387 */ /* 0x0003e80000100800 */
[----:B------:R1:W-:Y:S02]  /*e170*/  STL [R1+0x694], R107 ;  /* 0x0006946b01007387 */ /* 0x0003e40000100800 */
[----:B-1----:R-:W-:Y:S01]  /*e180*/  IMAD.X R13, R133, 0x1, R9, P4 ;  /* 0x00000001850d7824 */ /* 0x002fe200020e0609 */
[C---:B------:R-:W-:Y:S01]  /*e190*/  SHF.L.U64.HI R5, R6.reuse, 0x2, R5 ;  /* 0x0000000206057819 */ /* 0x040fe20000010205 */
[----:B------:R-:W-:Y:S01]  /*e1a0*/  IMAD.SHL.U32 R6, R6, 0x4, RZ ;  /* 0x0000000406067824 */ /* 0x000fe200078e00ff */
[----:B------:R-:W-:Y:S01]  /*e1b0*/  IADD3.X R19, R19, UR9, RZ, P6, !PT ;  /* 0x0000000913137c10 */ /* 0x000fe2000b7fe4ff */
[----:B------:R-:W-:Y:S01]  /*e1c0*/  IMAD.MOV.U32 R15, RZ, RZ, RZ ;  /* 0x000000ffff0f7224 */ /* 0x000fe200078e00ff */
        /* <DEDUP_REMOVED lines=61> */
[----:B--2---:R-:W-:-:S04]  /*e5a0*/  SHF.R.S32.HI R136, RZ, 0x1f, R14 ;  /* 0x0000001fff887819 */ /* 0x004fc8000001140e */
[----:B------:R-:W-:Y:S01]  /*e5b0*/  SHF.L.U64.HI R12, R14, 0x2, R136 ;  /* 0x000000020e0c7819 */ /* 0x000fe20000010288 */
[----:B------:R-:W-:Y:S01]  /*e5c0*/  IMAD.X R12, R132, 0x1, R3, P3 ;  /* 0x00000001840c7824 */ /* 0x000fe200018e0603 */
[----:B------:R-:W-:Y:S01]  /*e5d0*/  CS2R R136, SRZ ;  /* 0x0000000000887805 */ /* 0x000fe2000001ff00 */
[----:B------:R-:W-:Y:S01]  /*e5e0*/  UMOV UR14, 0x1 ;  /* 0x00000001000e7882 */ /* 0x000fe20000000000 */
[----:B------:R-:W-:Y:S01]  /*e5f0*/  UMOV UR13, 0xffffffff ;  /* 0xffffffff000d7882 */ /* 0x000fe20000000000 */
[----:B---3--:R-:W-:-:S05]  /*e600*/  SHF.R.S32.HI R8, RZ, 0x5, R135 ;  /* 0x00000005ff087819 */ /* 0x008fca0000011487 */
[----:B------:R-:W-:Y:S04]  /*e610*/  STL [R1+0x660], R8 ;  /* 0x0006600801007387 */ /* 0x000fe80000100800 */
[----:B------:R1:W-:Y:S04]  /*e620*/  STL [R1+0x68c], R12 ;  /* 0x00068c0c01007387 */ /* 0x0003e80000100800 */
[----:B------:R4:W-:Y:S01]  /*e630*/  STL [R1+0x684], R13 ;  /* 0x0006840d01007387 */ /* 0x0009e20000100800 */
[----:B-1----:R-:W-:Y:S02]  /*e640*/  IMAD.X R12, R133, 0x1, R3, P5 ;  /* 0x00000001850c7824 */ /* 0x002fe400028e0603 */
[----:B------:R-:W-:Y:S01]  /*e650*/  VIADD R8, R8, 0xfffffffe ;  /* 0xfffffffe08087836 */ /* 0x000fe20000000000 */
[----:B------:R-:W-:Y:S01]  /*e660*/  CS2R R132, SRZ ;  /* 0x0000000000847805 */ /* 0x000fe2000001ff00 */
[----:B----4-:R-:W-:-:S02]  /*e670*/  IMAD.X R13, R134, 0x1, R9, P1 ;  /* 0x00000001860d7824 */ /* 0x010fc400008e0609 */
[----:B------:R1:W5:Y:S04]  /*e680*/  LDL.LU R9, [R1+0x894] ;  /* 0x0008940001097983 */ /* 0x0003680000300800 */
[----:B------:R2:W-:Y:S02]  /*e690*/  STL [R1+0x67c], R12 ;  /* 0x00067c0c01007387 */ /* 0x0005e40000100800 */
[----:B--2---:R-:W-:Y:S02]  /*e6a0*/  IMAD.X R12, R134, 0x1, R3, P0 ;  /* 0x00000001860c7824 */ /* 0x004fe400000e0603 */
[----:B------:R1:W5:Y:S04]  /*e6b0*/  LDL.LU R3, [R1+0x890] ;  /* 0x0008900001037983 */ /* 0x0003680000300800 */
[----:B------:R1:W-:Y:S04]  /*e6c0*/  STL [R1+0x674], R13 ;  /* 0x0006740d01007387 */ /* 0x0003e80000100800 */
[----:B------:R1:W-:Y:S04]  /*e6d0*/  STL [R1+0x66c], R12 ;  /* 0x00066c0c01007387 */ /* 0x0003e80000100800 */
[----:B------:R1:W-:Y:S01]  /*e6e0*/  STL [R1+0x870], R8 ;  /* 0x0008700801007387 */ /* 0x0003e20000100800 */
[----:B------:R-:W-:-:S07]  /*e6f0*/  CS2R R134, SRZ ;  /* 0x0000000000867805 */ /* 0x000fce000001ff00 */
.L_x_1:
[----:B------:R-:W-:Y:S01]  /*e700*/  STL.64 [R1+0xad8], R250 ;  /* 0x000ad8fa01007387 */ /* 0x000fe20000100a00 */
[----:B------:R-:W-:Y:S01]  /*e710*/  UIADD3 UR13, UR13, 0x1, URZ ;  /* 0x000000010d0d7890 */ /* 0x000fe2000fffe03f */
[----:B------:R-:W-:-:S04]  /*e720*/  DEPBAR.LE SB0, 0x2 ;  /* 0x000080800000791a */ /* 0x000fc80000000000 */
[----:B------:R-:W-:Y:S04]  /*e730*/  STL.64 [R1+0xad0], R248 ;  /* 0x000ad0f801007387 */ /* 0x000fe80000100a00 */
        /* <DEDUP_REMOVED lines=45> */
[----:B-----5:R-:W-:Y:S04]  /*ea10*/  STL.64 [R1+0x960], R156 ;  /* 0x0009609c01007387 */ /* 0x020fe80000100a00 */
        /* <DEDUP_REMOVED lines=15> */
[----:B------:R2:W-:Y:S04]  /*eb10*/  STL.64 [R1+0x8e0], R124 ;  /* 0x0008e07c01007387 */ /* 0x0005e80000100a00 */
[----:B--2---:R-:W2:Y:S04]  /*eb20*/  LDL.LU.64 R124, [R1+0x400] ;  /* 0x00040000017c7983 */ /* 0x004ea80000300a00 */
[----:B------:R-:W2:Y:S04]  /*eb30*/  LDL.LU.64 R126, [R1+0x408] ;  /* 0x00040800017e7983 */ /* 0x000ea80000300a00 */
        /* <DEDUP_REMOVED lines=61> */
[----:B------:R-:W2:Y:S01]  /*ef10*/  LDL.LU.64 R250, [R1+0x5f8] ;  /* 0x0005f80001fa7983 */ /* 0x000ea20000300a00 */
[----:B------:R-:W-:Y:S01]  /*ef20*/  UISETP.GT.AND UP0, UPT, UR13, 0x2, UPT ;  /* 0x000000020d00788c */ /* 0x000fe2000bf04270 */
[----:B------:R-:W-:Y:S01]  /*ef30*/  UMOV UR7, 0x40000040 ;  /* 0x4000004000077882 */ /* 0x000fe20000000000 */
[----:B------:R-:W-:Y:S02]  /*ef40*/  BAR.SYNC.DEFER_BLOCKING 0x0 ;  /* 0x0000000000007b1d */ /* 0x000fe40000010000 */
[----:B------:R-:W-:-:S04]  /*ef50*/  USEL UR13, UR13, URZ, !UP0 ;  /* 0x0000003f0d0d7287 */ /* 0x000fc8000c000000 */
[----:B------:R-:W-:Y:S01]  /*ef60*/  ULEA UR4, UR13, UR12, 0xf ;  /* 0x0000000c0d047291 */ /* 0x000fe2000f8e783f */
[----:B------:R-:W-:Y:S03]  /*ef70*/  STL [R1+0x8b8], R14 ;  /* 0x0008b80e01007387 */ /* 0x000fe60000100800 */
[----:B------:R-:W-:Y:S02]  /*ef80*/  UIADD3 UR5, UR4, 0x18000, URZ ;  /* 0x0001800004057890 */ /* 0x000fe4000fffe03f */
[----:B------:R-:W-:Y:S01]  /*ef90*/  USHF.R.U32.HI UR4, URZ, 0x4, UR4 ;  /* 0x000000043f047899 */ /* 0x000fe20008011604 */
[----:B------:R-:W-:Y:S01]  /*efa0*/  STL [R1+0x898], R11 ;  /* 0x0008980b01007387 */ /* 0x000fe20000100800 */
[----:B------:R-:W-:Y:S02]  /*efb0*/  USHF.R.U32.HI UR5, URZ, 0x4, UR5 ;  /* 0x000000043f057899 */ /* 0x000fe40008011605 */
[----:B------:R-:W-:Y:S01]  /*efc0*/  USGXT.U32 UR4, UR4, 0xe ;  /* 0x0000000e0404789a */ /* 0x000fe20008000000 */
[----:B------:R-:W-:Y:S01]  /*efd0*/  STL [R1+0x894], R10 ;  /* 0x0008940a01007387 */ /* 0x000fe20000100800 */
[----:B------:R-:W-:-:S02]  /*efe0*/  USGXT.U32 UR6, UR5, 0xe ;  /* 0x0000000e0506789a */ /* 0x000fc40008000000 */
[----:B------:R-:W-:Y:S01]  /*eff0*/  UIADD3 UR8, UP0, UR4, 0x2, URZ ;  /* 0x0000000204087890 */ /* 0x000fe2000ff1e03f */
[----:B------:R-:W-:Y:S01]  /*f000*/  STL [R1+0x890], R9 ;  /* 0x0008900901007387 */ /* 0x000fe20000100800 */
[----:B------:R-:W-:Y:S01]  /*f010*/  UMOV UR5, 0x40000040 ;  /* 0x4000004000057882 */ /* 0x000fe20000000000 */
[----:B------:R-:W-:Y:S01]  /*f020*/  UIADD3 UR10, UP1, UR6, 0x2, URZ ;  /* 0x00000002060a7890 */ /* 0x000fe2000ff3e03f */
[----:B--2---:R-:W-:-:S06]  /*f030*/  WARPGROUP.ARRIVE ;  /* 0x00000000000079c5 */ /* 0x004fcc0000000000 */
[----:B------:R-:W-:Y:S01]  /*f040*/  HGMMA.64x256x8.F32.TF32 R124, gdesc[UR4], R124, gsb0 ;  /* 0x07e00000047c79f0 */ /* 0x000fe2000800287c */
[----:B------:R-:W-:Y:S01]  /*f050*/  UMOV UR4, URZ ;  /* 0x0000003f00047c82 */ /* 0x000fe20008000000 */
[----:B------:R-:W-:Y:S01]  /*f060*/  UMOV UR5, URZ ;  /* 0x0000003f00057c82 */ /* 0x000fe20008000000 */
[----:B------:R-:W-:Y:S02]  /*f070*/  UIADD3.X UR9, UR4, 0x40000040, URZ, UP0, !UPT ;  /* 0x4000004004097890 */ /* 0x000fe400087fe43f */
[----:B------:R-:W-:Y:S02]  /*f080*/  UIADD3.X UR11, UR5, 0x40000040, URZ, UP1, !UPT ;  /* 0x40000040050b7890 */ /* 0x000fe40008ffe43f */
[----:B------:R-:W-:Y:S02]  /*f090*/  UIADD3.64 UR24, UR8, 0x2, URZ ;  /* 0x0000000208187897 */ /* 0x000fe4000fffe03f */
[----:B------:R-:W-:Y:S02]  /*f0a0*/  UIADD3.64 UR26, UR10, 0x2, URZ ;  /* 0x000000020a1a7897 */ /* 0x000fe4000fffe03f */
[----:B------:R-:W-:-:S02]  /*f0b0*/  UIADD3.64 UR20, UR8, 0x4, URZ ;  /* 0x0000000408147897 */ /* 0x000fc4000fffe03f */
[----:B------:R-:W-:Y:S01]  /*f0c0*/  UIADD3.64 UR22, UR10, 0x4, URZ ;  /* 0x000000040a167897 */ /* 0x000fe2000fffe03f */
[----:B------:R-:W-:Y:S02]  /*f0d0*/  WARPGROUP.DEPBAR.LE gsb0, 0x0 ;  /* 0x00008000000079c5 */ /* 0x000fe40000010000 */
[----:B------:R-:W-:-:S12]  /*f0e0*/  WARPGROUP.ARRIVE ;  /* 0x00000000000079c5 */ /* 0x000fd80000000000 */
[----:B------:R-:W-:Y:S03]  /*f0f0*/  HGMMA.64x256x8.F32.TF32 R124, gdesc[UR8], R124, gsb0 ;  /* 0x07e00000087c79f0 */ /* 0x000fe6000800287c */
[----:B------:R-:W-:Y:S02]  /*f100*/  WARPGROUP.DEPBAR.LE gsb0, 0x0 ;  /* 0x00008000000079c5 */ /* 0x000fe40000010000 */
[----:B------:R-:W-:-:S15]  /*f110*/  WARPGROUP.ARRIVE ;  /* 0x00000000000079c5 */ /* 0x000fde0000000000 */
[----:B------:R-:W-:-:S08]  /*f120*/  NOP ;  /* 0x0000000000007918 */ /* 0x000fd00000000000 */
[----:B------:R-:W-:Y:S03]  /*f130*/  HGMMA.64x256x8.F32.TF32 R124, gdesc[UR24], R124, gsb0 ;  /* 0x07e00000187c79f0 */ /* 0x000fe6000800287c */
[----:B------:R-:W-:Y:S02]  /*f140*/  WARPGROUP.DEPBAR.LE gsb0, 0x0 ;  /* 0x00008000000079c5 */ /* 0x000fe40000010000 */
[----:B------:R-:W-:-:S15]  /*f150*/  WARPGROUP.ARRIVE ;  /* 0x00000000000079c5 */ /* 0x000fde0000000000 */
[----:B------:R-:W-:-:S08]  /*f160*/  NOP ;  /* 0x0000000000007918 */ /* 0x000fd00000000000 */
[----:B------:R-:W-:Y:S03]  /*f170*/  HGMMA.64x256x8.F32.TF32 R124, gdesc[UR20], R124, gsb0 ;  /* 0x07e00000147c79f0 */ /* 0x000fe6000800287c */
[----:B------:R-:W-:Y:S02]  /*f180*/  WARPGROUP.DEPBAR.LE gsb0, 0x0 ;  /* 0x00008000000079c5 */ /* 0x000fe40000010000 */
[----:B------:R2:W-:Y:S04]  /*f190*/  STL.64 [R1+0x400], R124 ;  /* 0x0004007c01007387 */ /* 0x0005e80000100a00 */
        /* <DEDUP_REMOVED lines=63> */
[----:B--2---:R-:W2:Y:S04]  /*f590*/  LDL.LU.64 R124, [R1] ;  /* 0x00000000017c7983 */ /* 0x004ea80000300a00 */
[----:B---3--:R-:W3:Y:S04]  /*f5a0*/  LDL.LU.64 R126, [R1+0x8] ;  /* 0x00000800017e7983 */ /* 0x008ee80000300a00 */
[----:B----4-:R-:W4:Y:S04]  /*f5b0*/  LDL.LU.64 R128, [R1+0x10] ;  /* 0x0000100001807983 */ /* 0x010f280000300a00 */
[----:B-1----:R-:W2:Y:S04]  /*f5c0*/  LDL.LU.64 R130, [R1+0x18] ;  /* 0x0000180001827983 */ /* 0x002ea80000300a00 */
[----:B------:R-:W3:Y:S04]  /*f5d0*/  LDL.LU.64 R132, [R1+0x20] ;  /* 0x0000200001847983 */ /* 0x000ee80000300a00 */
[----:B------:R-:W4:Y:S04]  /*f5e0*/  LDL.LU.64 R134, [R1+0x28] ;  /* 0x0000280001867983 */ /* 0x000f280000300a00 */
[----:B------:R-:W2:Y:S04]  /*f5f0*/  LDL.LU.64 R136, [R1+0x30] ;  /* 0x0000300001887983 */ /* 0x000ea80000300a00 */
[----:B------:R-:W3:Y:S04]  /*f600*/  LDL.LU.64 R138, [R1+0x38] ;  /* 0x00003800018a7983 */ /* 0x000ee80000300a00 */
[----:B------:R-:W4:Y:S04]  /*f610*/  LDL.LU.64 R140, [R1+0x40] ;  /* 0x00004000018c7983 */ /* 0x000f280000300a00 */
[----:B------:R-:W2:Y:S04]  /*f620*/  LDL.LU.64 R142, [R1+0x48] ;  /* 0x00004800018e7983 */ /* 0x000ea80000300a00 */
[----:B------:R-:W3:Y:S04]  /*f630*/  LDL.LU.64 R144, [R1+0x50] ;  /* 0x0000500001907983 */ /* 0x000ee80000300a00 */
[----:B------:R-:W4:Y:S04]  /*f640*/  LDL.LU.64 R146, [R1+0x58] ;  /* 0x0000580001927983 */ /* 0x000f280000300a00 */
[----:B------:R-:W2:Y:S04]  /*f650*/  LDL.LU.64 R148, [R1+0x60] ;  /* 0x0000600001947983 */ /* 0x000ea80000300a00 */
[----:B------:R-:W3:Y:S04]  /*f660*/  LDL.LU.64 R150, [R1+0x68] ;  /* 0x0000680001967983 */ /* 0x000ee80000300a00 */
[----:B---3--:R-:W-:Y:S04]  /*f670*/  STL.64 [R1+0xcd8], R150 ;  /* 0x000cd89601007387 */ /* 0x008fe80000100a00 */
[----:B--2---:R-:W-:Y:S04]  /*f680*/  STL.64 [R1+0xcd0], R148 ;  /* 0x000cd09401007387 */ /* 0x004fe80000100a00 */
[----:B----4-:R-:W-:Y:S04]  /*f690*/  STL.64 [R1+0xcc8], R146 ;  /* 0x000cc89201007387 */ /* 0x010fe80000100a00 */
        /* <DEDUP_REMOVED lines=61> */
[----:B-1----:R-:W2:Y:S04]  /*fa70*/  LDL.LU.64 R24, [R1+0x200] ;  /* 0x0002000001187983 */ /* 0x002ea80000300a00 */
        /* <DEDUP_REMOVED lines=63> */
[----:B------:R-:W-:-:S02]  /*fe70*/  UIADD3.64 UR4, UR8, 0x1fe, URZ ;  /* 0x000001fe08047897 */ /* 0x000fc4000fffe03f */
[----:B------:R-:W-:Y:S01]  /*fe80*/  UIADD3.64 UR28, UR8, 0x200, URZ ;  /* 0x00000200081c7897 */ /* 0x000fe2000fffe03f */
[----:B------:R-:W3:Y:S01]  /*fe90*/  LDL.LU.64 R152, [R1+0x70] ;  /* 0x0000700001987983 */ /* 0x000ee20000300a00 */
[----:B------:R-:W-:Y:S01]  /*fea0*/  UMOV UR30, UR10 ;  /* 0x0000000a001e7c82 */ /* 0x000fe20008000000 */
[----:B------:R-:W-:Y:S01]  /*feb0*/  UMOV UR31, UR11 ;  /* 0x0000000b001f7c82 */ /* 0x000fe20008000000 */
[----:B------:R-:W-:Y:S01]  /*fec0*/  UIADD3.64 UR24, UR8, 0x202, URZ ;  /* 0x0000020208187897 */ /* 0x000fe2000fffe03f */
[----:B------:R-:W3:Y:S01]  /*fed0*/  LDL.LU.64 R154, [R1+0x78] ;  /* 0x00007800019a7983 */ /* 0x000ee20000300a00 */
[----:B------:R-:W-:-:S03]  /*fee0*/  UIADD3.64 UR20, UR8, 0x204, URZ ;  /* 0x0000020408147897 */ /* 0x000fc6000fffe03f */
[----:B------:R-:W3:Y:S04]  /*fef0*/  LDL.LU.64 R156, [R1+0x80] ;  /* 0x00008000019c7983 */ /* 0x000ee80000300a00 */
        /* <DEDUP_REMOVED lines=46> */
[----:B------:R-:W3:Y:S01]  /*101e0*/  LDL.LU.64 R250, [R1+0x1f8] ;  /* 0x0001f80001fa7983 */ /* 0x000ee20000300a00 */
[----:B--2---:R-:W-:-:S06]  /*101f0*/  WARPGROUP.ARRIVE ;  /* 0x00000000000079c5 */ /* 0x004fcc0000000000 */
        /* <DEDUP_REMOVED lines=78> */
[----:B-1----:R-:W3:Y:S04]  /*106e0*/  LDL.LU.64 R150, [R1+0xcd8] ;  /* 0x000cd80001967983 */ /* 0x002ee80000300a00 */
        /* <DEDUP_REMOVED lines=13> */
[----:B------:R-:W-:-:S02]  /*107c0*/  UIADD3.64 UR4, UR8, 0x3fe, URZ ;  /* 0x000003fe08047897 */ /* 0x000fc4000fffe03f */
[----:B------:R-:W-:Y:S01]  /*107d0*/  UIADD3.64 UR28, UR8, 0x400, URZ ;  /* 0x00000400081c7897 */ /* 0x000fe2000fffe03f */
[----:B------:R-:W2:Y:S01]  /*107e0*/  LDL.LU.64 R122, [R1+0xc68] ;  /* 0x000c6800017a7983 */ /* 0x000ea20000300a00 */
[----:B------:R-:W-:Y:S01]  /*107f0*/  UMOV UR30, UR10 ;  /* 0x0000000a001e7c82 */ /* 0x000fe20008000000 */
[----:B------:R-:W-:Y:S01]  /*10800*/  UMOV UR31, UR11 ;  /* 0x0000000b001f7c82 */ /* 0x000fe20008000000 */
[----:B------:R-:W-:Y:S01]  /*10810*/  UIADD3.64 UR24, UR8, 0x402, URZ ;  /* 0x0000040208187897 */ /* 0x000fe2000fffe03f */
[----:B------:R-:W2:Y:S01]  /*10820*/  LDL.LU.64 R120, [R1+0xc60] ;  /* 0x000c600001787983 */ /* 0x000ea20000300a00 */
[----:B------:R-:W-:-:S03]  /*10830*/  UIADD3.64 UR20, UR8, 0x404, URZ ;  /* 0x0000040408147897 */ /* 0x000fc6000fffe03f */
        /* <DEDUP_REMOVED lines=48> */
[----:B------:R-:W4:Y:S01]  /*10b40*/  LDL R8, [R1+0x870] ;  /* 0x0008700001087983 */ /* 0x000f220000100800 */
[----:B---3--:R-:W-:-:S06]  /*10b50*/  WARPGROUP.ARRIVE ;  /* 0x00000000000079c5 */ /* 0x008fcc0000000000 */
        /* <DEDUP_REMOVED lines=14> */
[----:B------:R-:W-:Y:S04]  /*10c40*/  STL.64 [R1], R124 ;  /* 0x0000007c01007387 */ /* 0x000fe80000100a00 */
        /* <DEDUP_REMOVED lines=129> */
[----:B------:R-:W3:Y:S04]  /*11460*/  LDL R10, [R1+0x654] ;  /* 0x00065400010a7983 */ /* 0x000ee80000100800 */
[----:B------:R-:W3:Y:S01]  /*11470*/  LDL R9, [R1+0x658] ;  /* 0x0006580001097983 */ /* 0x000ee20000100800 */
[----:B------:R-:W-:Y:S01]  /*11480*/  UIADD3 UR14, UR14, 0x1, URZ ;  /* 0x000000010e0e7890 */ /* 0x000fe2000fffe03f */
[----:B------:R-:W-:Y:S02]  /*11490*/  ISETP.GT.AND P1, PT, R7, RZ, PT ;  /* 0x000000ff0700720c */ /* 0x000fe40003f24270 */
[----:B----4-:R-:W-:Y:S01]  /*114a0*/  ISETP.GE.AND P0, PT, R15, R8, PT ;  /* 0x000000080f00720c */ /* 0x010fe20003f06270 */
[----:B------:R-:W-:Y:S01]  /*114b0*/  UISETP.GT.AND UP0, UPT, UR14, 0x2, UPT ;  /* 0x000000020e00788c */ /* 0x000fe2000bf04270 */
[----:B------:R-:W-:Y:S01]  /*114c0*/  SEL R8, RZ, 0x4, !P1 ;  /* 0x00000004ff087807 */ /* 0x000fe20004800000 */
[----:B------:R-:W4:Y:S02]  /*114d0*/  LDL R11, [R1+0x650] ;  /* 0x00065000010b7983 */ /* 0x000f240000100800 */
[----:B------:R-:W-:Y:S01]  /*114e0*/  USEL UR14, UR14, URZ, !UP0 ;  /* 0x0000003f0e0e7287 */ /* 0x000fe2000c000000 */
[----:B------:R-:W-:Y:S01]  /*114f0*/  SEL R8, R8, RZ, !P0 ;  /* 0x000000ff08087207 */ /* 0x000fe20004000000 */
[----:B------:R-:W4:Y:S03]  /*11500*/  LDL R14, [R1+0x67c] ;  /* 0x00067c00010e7983 */ /* 0x000f260000100800 */
[----:B------:R-:W-:Y:S01]  /*11510*/  ISETP.NE.U32.AND P2, PT, R8, RZ, PT ;  /* 0x000000ff0800720c */ /* 0x000fe20003f45070 */
[----:B--2---:R-:W-:Y:S01]  /*11520*/  WARPGROUP.ARRIVE ;  /* 0x00000000000079c5 */ /* 0x004fe20000000000 */
[----:B---3--:R-:W-:-:S05]  /*11530*/  IADD3 R12, P1, R2, R10, RZ ;  /* 0x0000000a020c7210 */ /* 0x008fca0007f3e0ff */
[----:B------:R-:W-:Y:S01]  /*11540*/  HGMMA.64x256x8.F32.TF32 R24, gdesc[UR4], R24, gsb0 ;  /* 0x07e00000041879f0 */ /* 0x000fe20008002818 */
[----:B------:R-:W-:Y:S01]  /*11550*/  UIADD3.64 UR4, UR8, 0x600, URZ ;  /* 0x0000060008047897 */ /* 0x000fe2000fffe03f */
[----:B------:R-:W2:Y:S01]  /*11560*/  LDL R10, [R1+0x684] ;  /* 0x00068400010a7983 */ /* 0x000ea20000100800 */
[----:B------:R-:W-:Y:S01]  /*11570*/  UMOV UR6, UR10 ;  /* 0x0000000a00067c82 */ /* 0x000fe20008000000 */
[----:B------:R-:W-:Y:S01]  /*11580*/  UMOV UR7, UR11 ;  /* 0x0000000b00077c82 */ /* 0x000fe20008000000 */
[----:B------:R-:W-:Y:S01]  /*11590*/  UIADD3.64 UR8, UR8, 0x604, URZ ;  /* 0x0000060408087897 */ /* 0x000fe2000fffe03f */
[----:B------:R-:W-:Y:S01]  /*115a0*/  IMAD.X R13, R0, 0x1, R9, P1 ;  /* 0x00000001000d7824 */ /* 0x000fe200008e0609 */
[----:B------:R-:W-:Y:S02]  /*115b0*/  WARPGROUP.DEPBAR.LE gsb0, 0x0 ;  /* 0x00008000000079c5 */ /* 0x000fe40000010000 */
[----:B------:R-:W-:Y:S01]  /*115c0*/  WARPGROUP.ARRIVE ;  /* 0x00000000000079c5 */ /* 0x000fe20000000000 */
[----:B------:R-:W-:Y:S01]  /*115d0*/  UMOV UR10, UR22 ;  /* 0x00000016000a7c82 */ /* 0x000fe20008000000 */
[----:B------:R-:W-:Y:S01]  /*115e0*/  UMOV UR11, UR23 ;  /* 0x00000017000b7c82 */ /* 0x000fe20008000000 */
[----:B------:R-:W3:-:S15]  /*115f0*/  LDL R9, [R1+0x65c] ;  /* 0x00065c0001097983 */ /* 0x000ede0000100800 */
[----:B------:R-:W-:-:S01]  /*11600*/  NOP ;  /* 0x0000000000007918 */ /* 0x000fc20000000000 */
[----:B------:R-:W-:Y:S01]  /*11610*/  HGMMA.64x256x8.F32.TF32 R24, gdesc[UR4], R24, gsb0 ;  /* 0x07e00000041879f0 */ /* 0x000fe20008002818 */
[----:B------:R-:W-:Y:S02]  /*11620*/  ULEA UR4, UR14, UR12, 0xf ;  /* 0x0000000c0e047291 */ /* 0x000fe4000f8e783f */
[----:B------:R-:W-:Y:S02]  /*11630*/  WARPGROUP.DEPBAR.LE gsb0, 0x0 ;  /* 0x00008000000079c5 */ /* 0x000fe40000010000 */
[----:B------:R-:W-:-:S15]  /*11640*/  WARPGROUP.ARRIVE ;  /* 0x00000000000079c5 */ /* 0x000fde0000000000 */
[----:B------:R-:W-:-:S08]  /*11650*/  NOP ;  /* 0x0000000000007918 */ /* 0x000fd00000000000 */
[----:B------:R-:W-:Y:S01]  /*11660*/  HGMMA.64x256x8.F32.TF32 R24, gdesc[UR24], R24, gsb0 ;  /* 0x07e00000181879f0 */ /* 0x000fe20008002818 */
[----:B------:R-:W-:Y:S01]  /*11670*/  VIADD R8, R16, UR4 ;  /* 0x0000000410087c36 */ /* 0x000fe20008000000 */
[----:B------:R1:W-:Y:S04]  /*11680*/  STL [R1+0x89c], R16 ;  /* 0x00089c1001007387 */ /* 0x0003e80000100800 */
[----:B-1----:R-:W2:Y:S01]  /*11690*/  LDL R16, [R1+0x688] ;  /* 0x0006880001107983 */ /* 0x002ea20000100800 */
[----:B------:R-:W-:Y:S02]  /*116a0*/  WARPGROUP.DEPBAR.LE gsb0, 0x0 ;  /* 0x00008000000079c5 */ /* 0x000fe40000010000 */
[----:B------:R-:W-:-:S15]  /*116b0*/  WARPGROUP.ARRIVE ;  /* 0x00000000000079c5 */ /* 0x000fde0000000000 */
[----:B------:R-:W-:-:S04]  /*116c0*/  NOP ;  /* 0x0000000000007918 */ /* 0x000fc80000000000 */
[----:B------:R-:W-:Y:S03]  /*116d0*/  HGMMA.64x256x8.F32.TF32 R24, gdesc[UR8], R24, gsb0 ;  /* 0x07e00000081879f0 */ /* 0x000fe60008002818 */
[----:B------:R-:W-:Y:S02]  /*116e0*/  WARPGROUP.DEPBAR.LE gsb0, 0x0 ;  /* 0x00008000000079c5 */ /* 0x000fe40000010000 */
[----:B------:R1:W-:Y:S01]  /*116f0*/  STL [R1+0x8dc], R137 ;  /* 0x0008dc8901007387 */ /* 0x0003e20000100800 */
[----:B------:R-:W-:Y:S06]  /*11700*/  BAR.SYNC.DEFER_BLOCKING 0x0 ;  /* 0x0000000000007b1d */ /* 0x000fec0000010000 */
[----:B-1----:R-:W2:Y:S04]  /*11710*/  LDL R137, [R1+0x680] ;  /* 0x0006800001897983 */ /* 0x002ea80000100800 */
[----:B------:R1:W-:Y:S04]  /*11720*/  STL [R1+0x8d8], R138 ;  /* 0x0008d88a01007387 */ /* 0x0003e80000100800 */
[----:B-1----:R-:W2:Y:S04]  /*11730*/  LDL R138, [R1+0x68c] ;  /* 0x00068c00018a7983 */ /* 0x002ea80000100800 */
[----:B------:R1:W-:Y:S01]  /*11740*/  STL [R1+0x8d4], R139 ;  /* 0x0008d48b01007387 */ /* 0x0003e20000100800 */
[----:B------:R-:W-:-:S03]  /*11750*/  ISETP.GT.AND P1, PT, R7, 0x1, PT ;  /* 0x000000010700780c */ /* 0x000fc60003f24270 */
[----:B------:R-:W-:Y:S01]  /*11760*/  @!PT LDS RZ, [RZ] ;  /* 0x00000000fffff984 */ /* 0x000fe20000000800 */
[----:B------:R-:W-:Y:S01]  /*11770*/  @!PT LDS RZ, [RZ] ;  /* 0x00000000fffff984 */ /* 0x000fe20000000800 */
[----:B------:R-:W-:Y:S01]  /*11780*/  @!PT LDS RZ, [RZ] ;  /* 0x00000000fffff984 */ /* 0x000fe20000000800 */
[----:B------:R4:W-:Y:S04]  /*11790*/  LDGSTS.E [R8], desc[UR16][R12.64], P2 ;  /* 0x000000000c087fae */ /* 0x0009e80009121850 */
[----:B-1----:R-:W2:Y:S04]  /*117a0*/  LDL R139, [R1+0x690] ;  /* 0x00069000018b7983 */ /* 0x002ea80000100800 */
[----:B------:R1:W-:Y:S04]  /*117b0*/  STL [R1+0x8d0], R140 ;  /* 0x0008d08c01007387 */ /* 0x0003e80000100800 */
[----:B-1----:R-:W2:Y:S04]  /*117c0*/  LDL R140, [R1+0x674] ;  /* 0x00067400018c7983 */ /* 0x002ea80000100800 */
[----:B------:R1:W-:Y:S04]  /*117d0*/  STL [R1+0x8cc], R141 ;  /* 0x0008cc8d01007387 */ /* 0x0003e80000100800 */
[----:B-1----:R-:W2:Y:S04]  /*117e0*/  LDL R141, [R1+0x678] ;  /* 0x00067800018d7983 */ /* 0x002ea80000100800 */
[----:B------:R1:W-:Y:S04]  /*117f0*/  STL [R1+0x8c8], R142 ;  /* 0x0008c88e01007387 */ /* 0x0003e80000100800 */
[----:B-1----:R-:W2:Y:S04]  /*11800*/  LDL R142, [R1+0x66c] ;  /* 0x00066c00018e7983 */ /* 0x002ea80000100800 */
[----:B------:R1:W-:Y:S04]  /*11810*/  STL [R1+0x8c4], R143 ;  /* 0x0008c48f01007387 */ /* 0x0003e80000100800 */
[----:B-1----:R-:W2:Y:S01]  /*11820*/  LDL R143, [R1+0x670] ;  /* 0x00067000018f7983 */ /* 0x002ea20000100800 */
[----:B----4-:R-:W-:-:S03]  /*11830*/  SEL R12, RZ, 0x4, !P1 ;  /* 0x00000004ff0c7807 */ /* 0x010fc60004800000 */
[----:B------:R1:W-:Y:S01]  /*11840*/  STL [R1+0x8c0], R144 ;  /* 0x0008c09001007387 */ /* 0x0003e20000100800 */
[----:B------:R-:W-:-:S03]  /*11850*/  SEL R12, R12, RZ, !P0 ;  /* 0x000000ff0c0c7207 */ /* 0x000fc60004000000 */
[----:B------:R-:W-:Y:S04]  /*11860*/  STL [R1+0x8bc], R145 ;  /* 0x0008bc9101007387 */ /* 0x000fe80000100800 */
[----:B------:R-:W-:Y:S01]  /*11870*/  STL [R1+0x8b4], R146 ;  /* 0x0008b49201007387 */ /* 0x000fe20000100800 */
[----:B------:R-:W-:-:S03]  /*11880*/  ISETP.NE.U32.AND P1, PT, R12, RZ, PT ;  /* 0x000000ff0c00720c */ /* 0x000fc60003f25070 */
[----:B------:R-:W-:Y:S01]  /*11890*/  STL [R1+0x8b0], R147 ;  /* 0x0008b09301007387 */ /* 0x000fe20000100800 */
[----:B------:R-:W-:-:S03]  /*118a0*/  IADD3 R12, P3, R2, R11, RZ ;  /* 0x0000000b020c7210 */ /* 0x000fc60007f7e0ff */
[----:B------:R4:W-:Y:S04]  /*118b0*/  STL [R1+0x8ac], R148 ;  /* 0x0008ac9401007387 */ /* 0x0009e80000100800 */
[----:B------:R-:W-:Y:S04]  /*118c0*/  STL [R1+0x8a8], R149 ;  /* 0x0008a89501007387 */ /* 0x000fe80000100800 */
[----:B------:R-:W-:Y:S04]  /*118d0*/  STL [R1+0x8a4], R150 ;  /* 0x0008a49601007387 */ /* 0x000fe80000100800 */
[----:B------:R4:W-:Y:S04]  /*118e0*/  STL [R1+0x8a0], R151 ;  /* 0x0008a09701007387 */ /* 0x0009e80000100800 */
[----:B------:R-:W4:Y:S01]  /*118f0*/  LDL R11, [R1+0x698] ;  /* 0x00069800010b7983 */ /* 0x000f220000100800 */
[----:B---3--:R-:W-:-:S03]  /*11900*/  IMAD.X R13, R0, 0x1, R9, P3 ;  /* 0x00000001000d7824 */ /* 0x008fc600018e0609 */
[----:B------:R-:W3:Y:S04]  /*11910*/  LDL R9, [R1+0x694] ;  /* 0x0006940001097983 */ /* 0x000ee80000100800 */
[----:B------:R2:W-:Y:S04]  /*11920*/  LDGSTS.E [R8+0x4000], desc[UR16][R12.64], P2 ;  /* 0x040000000c087fae */ /* 0x0005e80009121850 */
[----:B-1----:R-:W3:Y:S01]  /*11930*/  LDL R144, [R1+0x824] ;  /* 0x0008240001907983 */ /* 0x002ee20000100800 */
[----:B--2---:R-:W-:-:S03]  /*11940*/  IADD3 R12, P2, R2, R143, RZ ;  /* 0x0000008f020c7210 */ /* 0x004fc60007f5e0ff */
[----:B------:R-:W2:Y:S02]  /*11950*/  LDL R143, [R1+0x6b0] ;  /* 0x0006b000018f7983 */ /* 0x000ea40000100800 */
[----:B------:R-:W-:Y:S01]  /*11960*/  IMAD.X R13, R0, 0x1, R142, P2 ;  /* 0x00000001000d7824 */ /* 0x000fe200010e068e */
[----:B------:R-:W-:Y:S01]  /*11970*/  ISETP.GT.AND P2, PT, R7, 0x2, PT ;  /* 0x000000020700780c */ /* 0x000fe20003f44270 */
[----:B------:R-:W2:Y:S04]  /*11980*/  LDL R142, [R1+0x6ac] ;  /* 0x0006ac00018e7983 */ /* 0x000ea80000100800 */
[----:B------:R1:W-:Y:S02]  /*11990*/  LDGSTS.E [R8+0x4], desc[UR16][R12.64], P1 ;  /* 0x000040000c087fae */ /* 0x0003e40008921850 */
[----:B-1----:R-:W-:-:S04]  /*119a0*/  SEL R12, RZ, 0x4, !P2 ;  /* 0x00000004ff0c7807 */ /* 0x002fc80005000000 */
[----:B------:R-:W-:-:S04]  /*119b0*/  SEL R12, R12, RZ, !P0 ;  /* 0x000000ff0c0c7207 */ /* 0x000fc80004000000 */
[----:B------:R-:W-:Y:S02]  /*119c0*/  ISETP.NE.U32.AND P2, PT, R12, RZ, PT ;  /* 0x000000ff0c00720c */ /* 0x000fe40003f45070 */
[----:B------:R-:W-:Y:S02]  /*119d0*/  IADD3 R12, P3, R2, R141, RZ ;  /* 0x0000008d020c7210 */ /* 0x000fe40007f7e0ff */
[----:B------:R-:W2:Y:S03]  /*119e0*/  LDL R141, [R1+0x6b8] ;  /* 0x0006b800018d7983 */ /* 0x000ea60000100800 */
[----:B------:R-:W-:Y:S02]  /*119f0*/  IMAD.X R13, R0, 0x1, R140, P3 ;  /* 0x00000001000d7824 */ /* 0x000fe400018e068c */
[----:B------:R-:W2:Y:S04]  /*11a00*/  LDL R140, [R1+0x6b4] ;  /* 0x0006b400018c7983 */ /* 0x000ea80000100800 */
[----:B------:R1:W-:Y:S02]  /*11a10*/  LDGSTS.E [R8+0x4004], desc[UR16][R12.64], P1 ;  /* 0x040040000c087fae */ /* 0x0003e40008921850 */
[----:B-1----:R-:W-:-:S02]  /*11a20*/  IADD3 R12, P1, R2, R137, RZ ;  /* 0x00000089020c7210 */ /* 0x002fc40007f3e0ff */
[----:B------:R-:W2:Y:S03]  /*11a30*/  LDL R137, [R1+0x6a0] ;  /* 0x0006a00001897983 */ /* 0x000ea60000100800 */
[----:B------:R-:W-:Y:S02]  /*11a40*/  IMAD.X R13, R0, 0x1, R14, P1 ;  /* 0x00000001000d7824 */ /* 0x000fe400008e060e */
[----:B------:R-:W2:Y:S01]  /*11a50*/  LDL R14, [R1+0x69c] ;  /* 0x00069c00010e7983 */ /* 0x000ea20000100800 */
[----:B------:R-:W-:-:S03]  /*11a60*/  ISETP.GT.AND P1, PT, R7, 0x3, PT ;  /* 0x000000030700780c */ /* 0x000fc60003f24270 */
        /* <DEDUP_REMOVED lines=9> */
[----:B-1----:R-:W-:-:S05]  /*11b00*/  IADD3 R12, P2, R2, R139, RZ ;  /* 0x0000008b020c7210 */ /* 0x002fca0007f5e0ff */
[----:B------:R-:W-:Y:S02]  /*11b10*/  IMAD.X R13, R0, 0x1, R138, P2 ;  /* 0x00000001000d7824 */ /* 0x000fe400010e068a */
[----:B------:R-:W2:Y:S04]  /*11b20*/  LDL R138, [R1+0x6c0] ;  /* 0x0006c000018a7983 */ /* 0x000ea80000100800 */
[----:B------:R4:W-:Y:S02]  /*11b30*/  LDGSTS.E [R8+0xc], desc[UR16][R12.64], P1 ;  /* 0x0000c0000c087fae */ /* 0x0009e40008921850 */
[----:B----4-:R-:W-:Y:S02]  /*11b40*/  IADD3 R12, P2, R2, R11, RZ ;  /* 0x0000000b020c7210 */ /* 0x010fe40007f5e0ff */
[----:B------:R-:W4:Y:S03]  /*11b50*/  LDL R11, [R1+0x6bc] ;  /* 0x0006bc00010b7983 */ /* 0x000f260000100800 */
[----:B---3--:R-:W-:-:S05]  /*11b60*/  IMAD.X R13, R0, 0x1, R9, P2 ;  /* 0x00000001000d7824 */ /* 0x008fca00010e0609 */
[----:B------:R1:W-:Y:S01]  /*11b70*/  LDGSTS.E [R8+0x400c], desc[UR16][R12.64], P1 ;  /* 0x0400c0000c087fae */ /* 0x0003e20008921850 */
[----:B------:R-:W-:-:S04]  /*11b80*/  ISETP.GT.AND P1, PT, R7, 0x4, PT ;  /* 0x000000040700780c */ /* 0x000fc80003f24270 */
[----:B-1----:R-:W-:Y:S01]  /*11b90*/  SEL R8, RZ, 0x4, !P1 ;  /* 0x00000004ff087807 */ /* 0x002fe20004800000 */
[----:B------:R-:W1:Y:S03]  /*11ba0*/  S2R R139, SR_TID.X ;  /* 0x00000000008b7919 */ /* 0x000e660000002100 */
[----:B------:R-:W-:-:S04]  /*11bb0*/  SEL R8, R8, RZ, !P0 ;  /* 0x000000ff08087207 */ /* 0x000fc80004000000 */
[----:B------:R-:W-:Y:S01]  /*11bc0*/  ISETP.NE.U32.AND P2, PT, R8, RZ, PT ;  /* 0x000000ff0800720c */ /* 0x000fe20003f45070 */
[C---:B-1----:R-:W-:Y:S01]  /*11bd0*/  IMAD.SHL.U32 R9, R139.reuse, 0x10, RZ ;  /* 0x000000108b097824 */ /* 0x042fe200078e00ff */
[----:B------:R-:W-:Y:S02]  /*11be0*/  LOP3.LUT R139, R139, 0x7f, RZ, 0xc0, !PT ;  /* 0x0000007f8b8b7812 */ /* 0x000fe400078ec0ff */
[----:B--2---:R-:W-:Y:S02]  /*11bf0*/  IADD3 R12, P1, R2, R137, RZ ;  /* 0x00000089020c7210 */ /* 0x004fe40007f3e0ff */
[----:B------:R-:W-:Y:S01]  /*11c00*/  LOP3.LUT R9, R9, 0x70, RZ, 0xc0, !PT ;  /* 0x0000007009097812 */ /* 0x000fe200078ec0ff */
[----:B------:R-:W2:Y:S02]  /*11c10*/  LDL R137, [R1+0x6cc] ;  /* 0x0006cc0001897983 */ /* 0x000ea40000100800 */
[----:B------:R-:W-:Y:S02]  /*11c20*/  IMAD.X R13, R0, 0x1, R14, P1 ;  /* 0x00000001000d7824 */ /* 0x000fe400008e060e */
[----:B------:R-:W3:Y:S01]  /*11c30*/  LDL R14, [R1+0x6c8] ;  /* 0x0006c800010e7983 */ /* 0x000ee20000100800 */
[----:B------:R-:W-:Y:S01]  /*11c40*/  IMAD R9, R139, 0x80, R9 ;  /* 0x000000808b097824 */ /* 0x000fe200078e0209 */
[----:B------:R-:W-:-:S02]  /*11c50*/  ISETP.GT.AND P1, PT, R7, 0x5, PT ;  /* 0x000000050700780c */ /* 0x000fc40003f24270 */
[----:B------:R-:W2:Y:S02]  /*11c60*/  LDL R139, [R1+0x6d0] ;  /* 0x0006d000018b7983 */ /* 0x000ea40000100800 */
[----:B------:R-:W-:-:S05]  /*11c70*/  LOP3.LUT R9, R9, 0x10, RZ, 0x3c, !PT ;  /* 0x0000001009097812 */ /* 0x000fca00078e3cff */
[----:B------:R-:W-:Y:S02]  /*11c80*/  VIADD R8, R9, UR4 ;  /* 0x0000000409087c36 */ /* 0x000fe40008000000 */
[----:B------:R-:W2:Y:S04]  /*11c90*/  LDL R9, [R1+0x6c4] ;  /* 0x0006c40001097983 */ /* 0x000ea80000100800 */
[----:B------:R1:W-:Y:S02]  /*11ca0*/  LDGSTS.E [R8], desc[UR16][R12.64], P2 ;  /* 0x000000000c087fae */ /* 0x0003e40009121850 */
        /* <DEDUP_REMOVED lines=24> */
[----:B----4-:R-:W-:Y:S02]  /*11e30*/  IMAD.X R13, R0, 0x1, R11, P1 ;  /* 0x00000001000d7824 */ /* 0x010fe400008e060b */
[----:B------:R-:W4:Y:S01]  /*11e40*/  LDL R11, [R1+0x6dc] ;  /* 0x0006dc00010b7983 */ /* 0x000f220000100800 */
[----:B------:R-:W-:-:S03]  /*11e50*/  ISETP.GT.AND P1, PT, R7, 0x7, PT ;  /* 0x000000070700780c */ /* 0x000fc60003f24270 */
[----:B------:R1:W-:Y:S02]  /*11e60*/  LDGSTS.E [R8+0x8], desc[UR16][R12.64], P2 ;  /* 0x000080000c087fae */ /* 0x0003e40009121850 */
[----:B-1----:R-:W-:-:S04]  /*11e70*/  SEL R12, RZ, 0x4, !P1 ;  /* 0x00000004ff0c7807 */ /* 0x002fc80004800000 */
[----:B------:R-:W-:-:S04]  /*11e80*/  SEL R12, R12, RZ, !P0 ;  /* 0x000000ff0c0c7207 */ /* 0x000fc80004000000 */
[----:B------:R-:W-:Y:S02]  /*11e90*/  ISETP.NE.U32.AND P1, PT, R12, RZ, PT ;  /* 0x000000ff0c00720c */ /* 0x000fe40003f25070 */
[----:B---3--:R-:W-:Y:S02]  /*11ea0*/  IADD3 R12, P3, R2, R14, RZ ;  /* 0x0000000e020c7210 */ /* 0x008fe40007f7e0ff */
[----:B------:R-:W3:Y:S03]  /*11eb0*/  LDL R14, [R1+0x6e8] ;  /* 0x0006e800010e7983 */ /* 0x000ee60000100800 */
[----:B--2---:R-:W-:Y:S02]  /*11ec0*/  IMAD.X R13, R0, 0x1, R9, P3 ;  /* 0x00000001000d7824 */ /* 0x004fe400018e0609 */
[----:B------:R-:W2:Y:S04]  /*11ed0*/  LDL R9, [R1+0x6e4] ;  /* 0x0006e40001097983 */ /* 0x000ea80000100800 */
[----:B------:R1:W-:Y:S02]  /*11ee0*/  LDGSTS.E [R8+0x4008], desc[UR16][R12.64], P2 ;  /* 0x040080000c087fae */ /* 0x0003e40009121850 */
[----:B-1----:R-:W-:-:S02]  /*11ef0*/  IADD3 R12, P2, R2, R139, RZ ;  /* 0x0000008b020c7210 */ /* 0x002fc40007f5e0ff */
[----:B------:R-:W1:Y:S03]  /*11f00*/  S2R R139, SR_TID.X ;  /* 0x00000000008b7919 */ /* 0x000e660000002100 */
[----:B------:R-:W-:Y:S02]  /*11f10*/  IMAD.X R13, R0, 0x1, R137, P2 ;  /* 0x00000001000d7824 */ /* 0x000fe400010e0689 */
[----:B------:R-:W2:Y:S04]  /*11f20*/  LDL R137, [R1+0x700] ;  /* 0x0007000001897983 */ /* 0x000ea80000100800 */
[----:B------:R1:W-:Y:S02]  /*11f30*/  LDGSTS.E [R8+0xc], desc[UR16][R12.64], P1 ;  /* 0x0000c0000c087fae */ /* 0x0003e40008921850 */
[----:B-1----:R-:W-:-:S02]  /*11f40*/  IADD3 R12, P2, R2, R16, RZ ;  /* 0x00000010020c7210 */ /* 0x002fc40007f5e0ff */
[----:B------:R-:W2:Y:S03]  /*11f50*/  LDL R16, [R1+0x6fc] ;  /* 0x0006fc0001107983 */ /* 0x000ea60000100800 */
[----:B------:R-:W-:-:S05]  /*11f60*/  IMAD.X R13, R0, 0x1, R10, P2 ;  /* 0x00000001000d7824 */ /* 0x000fca00010e060a */
[----:B------:R1:W-:Y:S01]  /*11f70*/  LDGSTS.E [R8+0x400c], desc[UR16][R12.64], P1 ;  /* 0x0400c0000c087fae */ /* 0x0003e20008921850 */
[----:B------:R-:W-:Y:S01]  /*11f80*/  IMAD.SHL.U32 R10, R139, 0x10, RZ ;  /* 0x000000108b0a7824 */ /* 0x000fe200078e00ff */
[----:B------:R-:W-:Y:S02]  /*11f90*/  ISETP.GT.AND P1, PT, R7, 0x8, PT ;  /* 0x000000080700780c */ /* 0x000fe40003f24270 */
[----:B------:R-:W-:Y:S02]  /*11fa0*/  LOP3.LUT R139, R139, 0x7f, RZ, 0xc0, !PT ;  /* 0x0000007f8b8b7812 */ /* 0x000fe400078ec0ff */
[----:B------:R-:W-:-:S05]  /*11fb0*/  LOP3.LUT R10, R10, 0x70, RZ, 0xc0, !PT ;  /* 0x000000700a0a7812 */ /* 0x000fca00078ec0ff */
[----:B------:R-:W-:Y:S01]  /*11fc0*/  IMAD R10, R139, 0x80, R10 ;  /* 0x000000808b0a7824 */ /* 0x000fe200078e020a */
[----:B-1----:R-:W-:Y:S01]  /*11fd0*/  SEL R8, RZ, 0x4, !P1 ;  /* 0x00000004ff087807 */ /* 0x002fe20004800000 */
[----:B------:R-:W2:Y:S03]  /*11fe0*/  LDL R139, [R1+0x710] ;  /* 0x00071000018b7983 */ /* 0x000ea60000100800 */
[----:B------:R-:W-:Y:S02]  /*11ff0*/  SEL R8, R8, RZ, !P0 ;  /* 0x000000ff08087207 */ /* 0x000fe40004000000 */
[----:B------:R-:W-:Y:S02]  /*12000*/  LOP3.LUT R10, R10, 0x20, RZ, 0x3c, !PT ;  /* 0x000000200a0a7812 */ /* 0x000fe400078e3cff */
[----:B------:R-:W-:-:S03]  /*12010*/  ISETP.NE.U32.AND P2, PT, R8, RZ, PT ;  /* 0x000000ff0800720c */ /* 0x000fc60003f45070 */
[----:B------:R-:W-:Y:S02]  /*12020*/  VIADD R8, R10, UR4 ;  /* 0x000000040a087c36 */ /* 0x000fe40008000000 */
[----:B------:R-:W2:Y:S01]  /*12030*/  LDL R10, [R1+0x704] ;  /* 0x00070400010a7983 */ /* 0x000ea20000100800 */
[----:B------:R-:W-:-:S03]  /*12040*/  IADD3 R12, P1, R2, R138, RZ ;  /* 0x0000008a020c7210 */ /* 0x000fc60007f3e0ff */
[----:B------:R-:W2:Y:S02]  /*12050*/  LDL R138, [R1+0x70c] ;  /* 0x00070c00018a7983 */ /* 0x000ea40000100800 */
[----:B----4-:R-:W-:Y:S02]  /*12060*/  IMAD.X R13, R0, 0x1, R11, P1 ;  /* 0x00000001000d7824 */ /* 0x010fe400008e060b */
[----:B------:R-:W4:Y:S01]  /*12070*/  LDL R11, [R1+0x708] ;  /* 0x00070800010b7983 */ /* 0x000f220000100800 */
[----:B------:R-:W-:-:S03]  /*12080*/  ISETP.GT.AND P1, PT, R7, 0x9, PT ;  /* 0x000000090700780c */ /* 0x000fc60003f24270 */
[----:B------:R1:W-:Y:S02]  /*12090*/  LDGSTS.E [R8], desc[UR16][R12.64], P2 ;  /* 0x000000000c087fae */ /* 0x0003e40009121850 */
        /* <DEDUP_REMOVED lines=31> */
[----:B----4-:R-:W-:Y:S02]  /*12290*/  IADD3 R12, P3, R2, R11, RZ ;  /* 0x0000000b020c7210 */ /* 0x010fe40007f7e0ff */
[----:B------:R-:W4:Y:S03]  /*122a0*/  LDL R11, [R1+0x728] ;  /* 0x00072800010b7983 */ /* 0x000f260000100800 */
[----:B------:R-:W-:Y:S02]  /*122b0*/  IMAD.X R13, R0, 0x1, R10, P3 ;  /* 0x00000001000d7824 */ /* 0x000fe400018e060a */
[----:B------:R-:W4:Y:S04]  /*122c0*/  LDL R10, [R1+0x724] ;  /* 0x00072400010a7983 */ /* 0x000f280000100800 */
[----:B------:R1:W-:Y:S02]  /*122d0*/  LDGSTS.E [R8+0x4008], desc[UR16][R12.64], P2 ;  /* 0x040080000c087fae */ /* 0x0003e40009121850 */
[----:B-1----:R-:W-:-:S05]  /*122e0*/  IADD3 R12, P2, R2, R139, RZ ;  /* 0x0000008b020c7210 */ /* 0x002fca0007f5e0ff */
[----:B------:R-:W-:Y:S02]  /*122f0*/  IMAD.X R13, R0, 0x1, R138, P2 ;  /* 0x00000001000d7824 */ /* 0x000fe400010e068a */
[----:B------:R-:W4:Y:S04]  /*12300*/  LDL R138, [R1+0x740] ;  /* 0x00074000018a7983 */ /* 0x000f280000100800 */
[----:B------:R3:W-:Y:S02]  /*12310*/  LDGSTS.E [R8+0xc], desc[UR16][R12.64], P1 ;  /* 0x0000c0000c087fae */ /* 0x0007e40008921850 */
[----:B---3--:R-:W-:Y:S02]  /*12320*/  IADD3 R12, P2, R2, R14, RZ ;  /* 0x0000000e020c7210 */ /* 0x008fe40007f5e0ff */
[----:B------:R-:W3:Y:S01]  /*12330*/  LDL R14, [R1+0x73c] ;  /* 0x00073c00010e7983 */ /* 0x000ee20000100800 */
[----:B------:R-:W1:Y:S02]  /*12340*/  S2R R139, SR_TID.X ;  /* 0x00000000008b7919 */ /* 0x000e640000002100 */
[----:B--2---:R-:W-:-:S05]  /*12350*/  IMAD.X R13, R0, 0x1, R9, P2 ;  /* 0x00000001000d7824 */ /* 0x004fca00010e0609 */
[----:B------:R2:W-:Y:S01]  /*12360*/  LDGSTS.E [R8+0x400c], desc[UR16][R12.64], P1 ;  /* 0x0400c0000c087fae */ /* 0x0005e20008921850 */
[----:B------:R-:W-:Y:S01]  /*12370*/  ISETP.GT.AND P1, PT, R7, 0xc, PT ;  /* 0x0000000c0700780c */ /* 0x000fe20003f24270 */
[C---:B-1----:R-:W-:Y:S01]  /*12380*/  IMAD.SHL.U32 R9, R139.reuse, 0x10, RZ ;  /* 0x000000108b097824 */ /* 0x042fe200078e00ff */
[----:B------:R-:W-:-:S04]  /*12390*/  LOP3.LUT R139, R139, 0x7f, RZ, 0xc0, !PT ;  /* 0x0000007f8b8b7812 */ /* 0x000fc800078ec0ff */
[----:B------:R-:W-:Y:S02]  /*123a0*/  LOP3.LUT R9, R9, 0x70, RZ, 0xc0, !PT ;  /* 0x0000007009097812 */ /* 0x000fe400078ec0ff */
[----:B--2---:R-:W-:-:S03]  /*123b0*/  SEL R8, RZ, 0x4, !P1 ;  /* 0x00000004ff087807 */ /* 0x004fc60004800000 */
[----:B------:R-:W-:Y:S01]  /*123c0*/  IMAD R9, R139, 0x80, R9 ;  /* 0x000000808b097824 */ /* 0x000fe200078e0209 */
[----:B------:R-:W-:Y:S01]  /*123d0*/  SEL R8, R8, RZ, !P0 ;  /* 0x000000ff08087207 */ /* 0x000fe20004000000 */
[----:B------:R-:W2:Y:S03]  /*123e0*/  LDL R139, [R1+0x750] ;  /* 0x00075000018b7983 */ /* 0x000ea60000100800 */
[----:B------:R-:W-:Y:S02]  /*123f0*/  LOP3.LUT R9, R9, 0x30, RZ, 0x3c, !PT ;  /* 0x0000003009097812 */ /* 0x000fe400078e3cff */
[----:B------:R-:W-:-:S03]  /*12400*/  ISETP.NE.U32.AND P2, PT, R8, RZ, PT ;  /* 0x000000ff0800720c */ /* 0x000fc60003f45070 */
[----:B------:R-:W-:Y:S02]  /*12410*/  VIADD R8, R9, UR4 ;  /* 0x0000000409087c36 */ /* 0x000fe40008000000 */
[----:B------:R-:W2:Y:S01]  /*12420*/  LDL R9, [R1+0x744] ;  /* 0x0007440001097983 */ /* 0x000ea20000100800 */
[----:B------:R-:W-:-:S03]  /*12430*/  IADD3 R12, P1, R2, R137, RZ ;  /* 0x00000089020c7210 */ /* 0x000fc60007f3e0ff */
[----:B------:R-:W2:Y:S02]  /*12440*/  LDL R137, [R1+0x748] ;  /* 0x0007480001897983 */ /* 0x000ea40000100800 */
[----:B------:R-:W-:Y:S01]  /*12450*/  IMAD.X R13, R0, 0x1, R16, P1 ;  /* 0x00000001000d7824 */ /* 0x000fe200008e0610 */
[----:B------:R-:W-:Y:S01]  /*12460*/  ISETP.GT.AND P1, PT, R7, 0xd, PT ;  /* 0x0000000d0700780c */ /* 0x000fe20003f24270 */
[----:B------:R-:W2:Y:S04]  /*12470*/  LDL R16, [R1+0x74c] ;  /* 0x00074c0001107983 */ /* 0x000ea80000100800 */
[----:B------:R1:W-:Y:S02]  /*12480*/  LDGSTS.E [R8], desc[UR16][R12.64], P2 ;  /* 0x000000000c087fae */ /* 0x0003e40009121850 */
        /* <DEDUP_REMOVED lines=8> */
[----:B-1----:R-:W-:-:S02]  /*12510*/  IADD3 R12, P2, R2, R143, RZ ;  /* 0x0000008f020c7210 */ /* 0x002fc40007f5e0ff */
[----:B------:R-:W4:Y:S03]  /*12520*/  LDL R143, [R1+0x770] ;  /* 0x00077000018f7983 */ /* 0x000f260000100800 */
[----:B------:R-:W-:Y:S01]  /*12530*/  IMAD.X R13, R0, 0x1, R142, P2 ;  /* 0x00000001000d7824 */ /* 0x000fe200010e068e */
[----:B------:R-:W-:Y:S01]  /*12540*/  ISETP.GT.AND P2, PT, R7, 0xe, PT ;  /* 0x0000000e0700780c */ /* 0x000fe20003f44270 */
[----:B------:R-:W4:Y:S04]  /*12550*/  LDL R142, [R1+0x76c] ;  /* 0x00076c00018e7983 */ /* 0x000f280000100800 */
[----:B------:R1:W-:Y:S02]  /*12560*/  LDGSTS.E [R8+0x4], desc[UR16][R12.64], P1 ;  /* 0x000040000c087fae */ /* 0x0003e40008921850 */
[----:B-1----:R-:W-:-:S04]  /*12570*/  SEL R12, RZ, 0x4, !P2 ;  /* 0x00000004ff0c7807 */ /* 0x002fc80005000000 */
[----:B------:R-:W-:-:S04]  /*12580*/  SEL R12, R12, RZ, !P0 ;  /* 0x000000ff0c0c7207 */ /* 0x000fc80004000000 */
[----:B------:R-:W-:Y:S02]  /*12590*/  ISETP.NE.U32.AND P2, PT, R12, RZ, PT ;  /* 0x000000ff0c00720c */ /* 0x000fe40003f45070 */
[----:B------:R-:W-:Y:S02]  /*125a0*/  IADD3 R12, P3, R2, R141, RZ ;  /* 0x0000008d020c7210 */ /* 0x000fe40007f7e0ff */
[----:B------:R-:W4:Y:S03]  /*125b0*/  LDL R141, [R1+0x778] ;  /* 0x00077800018d7983 */ /* 0x000f260000100800 */
[----:B------:R-:W-:Y:S02]  /*125c0*/  IMAD.X R13, R0, 0x1, R140, P3 ;  /* 0x00000001000d7824 */ /* 0x000fe400018e068c */
[----:B------:R-:W4:Y:S04]  /*125d0*/  LDL R140, [R1+0x774] ;  /* 0x00077400018c7983 */ /* 0x000f280000100800 */
[----:B------:R1:W-:Y:S02]  /*125e0*/  LDGSTS.E [R8+0x4004], desc[UR16][R12.64], P1 ;  /* 0x040040000c087fae */ /* 0x0003e40008921850 */
[----:B-1----:R-:W-:-:S02]  /*125f0*/  IADD3 R12, P1, R2, R138, RZ ;  /* 0x0000008a020c7210 */ /* 0x002fc40007f3e0ff */
[----:B------:R-:W4:Y:S03]  /*12600*/  LDL R138, [R1+0x760] ;  /* 0x00076000018a7983 */ /* 0x000f260000100800 */
[----:B---3--:R-:W-:Y:S02]  /*12610*/  IMAD.X R13, R0, 0x1, R14, P1 ;  /* 0x00000001000d7824 */ /* 0x008fe400008e060e */
[----:B------:R-:W3:Y:S01]  /*12620*/  LDL R14, [R1+0x75c] ;  /* 0x00075c00010e7983 */ /* 0x000ee20000100800 */
[----:B------:R-:W-:-:S03]  /*12630*/  ISETP.GT.AND P1, PT, R7, 0xf, PT ;  /* 0x0000000f0700780c */ /* 0x000fc60003f24270 */
[----:B------:R1:W-:Y:S02]  /*12640*/  LDGSTS.E [R8+0x8], desc[UR16][R12.64], P2 ;  /* 0x000080000c087fae */ /* 0x0003e40009121850 */
[----:B-1----:R-:W-:-:S04]  /*12650*/  SEL R12, RZ, 0x4, !P1 ;  /* 0x00000004ff0c7807 */ /* 0x002fc80004800000 */
[----:B------:R-:W-:-:S04]  /*12660*/  SEL R12, R12, RZ, !P0 ;  /* 0x000000ff0c0c7207 */ /* 0x000fc80004000000 */
[----:B------:R-:W-:Y:S02]  /*12670*/  ISETP.NE.U32.AND P1, PT, R12, RZ, PT ;  /* 0x000000ff0c00720c */ /* 0x000fe40003f25070 */
[----:B--2---:R-:W-:Y:S02]  /*12680*/  IADD3 R12, P3, R2, R137, RZ ;  /* 0x00000089020c7210 */ /* 0x004fe40007f7e0ff */
[----:B------:R-:W2:Y:S03]  /*12690*/  LDL R137, [R1+0x768] ;  /* 0x0007680001897983 */ /* 0x000ea60000100800 */
[----:B------:R-:W-:Y:S02]  /*126a0*/  IMAD.X R13, R0, 0x1, R9, P3 ;  /* 0x00000001000d7824 */ /* 0x000fe400018e0609 */
[----:B------:R-:W2:Y:S04]  /*126b0*/  LDL R9, [R1+0x764] ;  /* 0x0007640001097983 */ /* 0x000ea80000100800 */
[----:B------:R1:W-:Y:S02]  /*126c0*/  LDGSTS.E [R8+0x4008], desc[UR16][R12.64], P2 ;  /* 0x040080000c087fae */ /* 0x0003e40009121850 */
[----:B-1----:R-:W-:-:S05]  /*126d0*/  IADD3 R12, P2, R2, R139, RZ ;  /* 0x0000008b020c7210 */ /* 0x002fca0007f5e0ff */
[----:B------:R-:W-:Y:S01]  /*126e0*/  IMAD.X R13, R0, 0x1, R16, P2 ;  /* 0x00000001000d7824 */ /* 0x000fe200010e0610 */
[----:B------:R-:W1:Y:S04]  /*126f0*/  S2R R139, SR_TID.X ;  /* 0x00000000008b7919 */ /* 0x000e680000002100 */
[----:B------:R4:W-:Y:S04]  /*12700*/  LDGSTS.E [R8+0xc], desc[UR16][R12.64], P1 ;  /* 0x0000c0000c087fae */ /* 0x0009e80008921850 */
[----:B------:R-:W2:Y:S01]  /*12710*/  LDL R16, [R1+0x780] ;  /* 0x0007800001107983 */ /* 0x000ea20000100800 */
[----:B----4-:R-:W-:-:S05]  /*12720*/  IADD3 R12, P2, R2, R11, RZ ;  /* 0x0000000b020c7210 */ /* 0x010fca0007f5e0ff */
[----:B------:R-:W-:Y:S02]  /*12730*/  IMAD.X R13, R0, 0x1, R10, P2 ;  /* 0x00000001000d7824 */ /* 0x000fe400010e060a */
[----:B------:R-:W4:Y:S04]  /*12740*/  LDL R10, [R1+0x77c] ;  /* 0x00077c00010a7983 */ /* 0x000f280000100800 */
[----:B------:R1:W-:Y:S02]  /*12750*/  LDGSTS.E [R8+0x400c], desc[UR16][R12.64], P1 ;  /* 0x0400c0000c087fae */ /* 0x0003e40008921850 */
[----:B-1----:R-:W-:Y:S01]  /*12760*/  IMAD.SHL.U32 R11, R139, 0x10, RZ ;  /* 0x000000108b0b7824 */ /* 0x002fe200078e00ff */
[----:B------:R-:W-:Y:S02]  /*12770*/  ISETP.GT.AND P1, PT, R7, 0x10, PT ;  /* 0x000000100700780c */ /* 0x000fe40003f24270 */
[----:B------:R-:W-:-:S02]  /*12780*/  LOP3.LUT R139, R139, 0x7f, RZ, 0xc0, !PT ;  /* 0x0000007f8b8b7812 */ /* 0x000fc400078ec0ff */
[----:B------:R-:W-:Y:S02]  /*12790*/  LOP3.LUT R11, R11, 0x70, RZ, 0xc0, !PT ;  /* 0x000000700b0b7812 */ /* 0x000fe400078ec0ff */
[----:B------:R-:W-:-:S03]  /*127a0*/  SEL R8, RZ, 0x4, !P1 ;  /* 0x00000004ff087807 */ /* 0x000fc60004800000 */
[----:B------:R-:W-:Y:S01]  /*127b0*/  IMAD R11, R139, 0x80, R11 ;  /* 0x000000808b0b7824 */ /* 0x000fe200078e020b */
[----:B------:R-:W-:Y:S01]  /*127c0*/  SEL R8, R8, RZ, !P0 ;  /* 0x000000ff08087207 */ /* 0x000fe20004000000 */
[----:B------:R-:W4:Y:S03]  /*127d0*/  LDL R139, [R1+0x790] ;  /* 0x00079000018b7983 */ /* 0x000f260000100800 */
[----:B------:R-:W-:Y:S02]  /*127e0*/  LOP3.LUT R11, R11, 0x40, RZ, 0x3c, !PT ;  /* 0x000000400b0b7812 */ /* 0x000fe400078e3cff */
[----:B------:R-:W-:-:S03]  /*127f0*/  ISETP.NE.U32.AND P2, PT, R8, RZ, PT ;  /* 0x000000ff0800720c */ /* 0x000fc60003f45070 */
[----:B------:R-:W-:Y:S02]  /*12800*/  VIADD R8, R11, UR4 ;  /* 0x000000040b087c36 */ /* 0x000fe40008000000 */
[----:B------:R-:W4:Y:S01]  /*12810*/  LDL R11, [R1+0x784] ;  /* 0x00078400010b7983 */ /* 0x000f220000100800 */
[----:B------:R-:W-:-:S03]  /*12820*/  IADD3 R12, P1, R2, R138, RZ ;  /* 0x0000008a020c7210 */ /* 0x000fc60007f3e0ff */
[----:B------:R-:W4:Y:S02]  /*12830*/  LDL R138, [R1+0x78c] ;  /* 0x00078c00018a7983 */ /* 0x000f240000100800 */
[----:B---3--:R-:W-:Y:S02]  /*12840*/  IMAD.X R13, R0, 0x1, R14, P1 ;  /* 0x00000001000d7824 */ /* 0x008fe400008e060e */
[----:B------:R-:W3:Y:S01]  /*12850*/  LDL R14, [R1+0x788] ;  /* 0x00078800010e7983 */ /* 0x000ee20000100800 */
[----:B------:R-:W-:-:S03]  /*12860*/  ISETP.GT.AND P1, PT, R7, 0x11, PT ;  /* 0x000000110700780c */ /* 0x000fc60003f24270 */
[----:B------:R1:W-:Y:S02]  /*12870*/  LDGSTS.E [R8], desc[UR16][R12.64], P2 ;  /* 0x000000000c087fae */ /* 0x0003e40009121850 */
        /* <DEDUP_REMOVED lines=33> */
[----:B------:R-:W-:Y:S02]  /*12a90*/  IMAD.X R13, R0, 0x1, R11, P3 ;  /* 0x00000001000d7824 */ /* 0x000fe400018e060b */
[----:B------:R-:W3:Y:S04]  /*12aa0*/  LDL R11, [R1+0x7a4] ;  /* 0x0007a400010b7983 */ /* 0x000ee80000100800 */
[----:B------:R1:W-:Y:S02]  /*12ab0*/  LDGSTS.E [R8+0x4008], desc[UR16][R12.64], P2 ;  /* 0x040080000c087fae */ /* 0x0003e40009121850 */
[----:B-1----:R-:W-:-:S02]  /*12ac0*/  IADD3 R12, P2, R2, R139, RZ ;  /* 0x0000008b020c7210 */ /* 0x002fc40007f5e0ff */
[----:B------:R-:W1:Y:S03]  /*12ad0*/  S2R R139, SR_TID.X ;  /* 0x00000000008b7919 */ /* 0x000e660000002100 */
[----:B------:R-:W-:Y:S02]  /*12ae0*/  IMAD.X R13, R0, 0x1, R138, P2 ;  /* 0x00000001000d7824 */ /* 0x000fe400010e068a */
[----:B------:R-:W3:Y:S04]  /*12af0*/  LDL R138, [R1+0x7c0] ;  /* 0x0007c000018a7983 */ /* 0x000ee80000100800 */
[----:B------:R2:W-:Y:S02]  /*12b00*/  LDGSTS.E [R8+0xc], desc[UR16][R12.64], P1 ;  /* 0x0000c0000c087fae */ /* 0x0005e40008921850 */
[----:B--2---:R-:W-:-:S02]  /*12b10*/  IADD3 R12, P2, R2, R137, RZ ;  /* 0x00000089020c7210 */ /* 0x004fc40007f5e0ff */
[----:B------:R-:W2:Y:S03]  /*12b20*/  LDL R137, [R1+0x7bc] ;  /* 0x0007bc0001897983 */ /* 0x000ea60000100800 */
[----:B------:R-:W-:Y:S02]  /*12b30*/  IMAD.X R13, R0, 0x1, R9, P2 ;  /* 0x00000001000d7824 */ /* 0x000fe400010e0609 */
[C---:B-1----:R-:W-:Y:S01]  /*12b40*/  IMAD.SHL.U32 R9, R139.reuse, 0x10, RZ ;  /* 0x000000108b097824 */ /* 0x042fe200078e00ff */
[----:B------:R-:W-:Y:S02]  /*12b50*/  LOP3.LUT R139, R139, 0x7f, RZ, 0xc0, !PT ;  /* 0x0000007f8b8b7812 */ /* 0x000fe400078ec0ff */
[----:B------:R1:W-:Y:S01]  /*12b60*/  LDGSTS.E [R8+0x400c], desc[UR16][R12.64], P1 ;  /* 0x0400c0000c087fae */ /* 0x0003e20008921850 */
[----:B------:R-:W-:Y:S02]  /*12b70*/  ISETP.GT.AND P1, PT, R7, 0x14, PT ;  /* 0x000000140700780c */ /* 0x000fe40003f24270 */
[----:B------:R-:W-:-:S05]  /*12b80*/  LOP3.LUT R9, R9, 0x70, RZ, 0xc0, !PT ;  /* 0x0000007009097812 */ /* 0x000fca00078ec0ff */
[----:B------:R-:W-:Y:S02]  /*12b90*/  IMAD R9, R139, 0x80, R9 ;  /* 0x000000808b097824 */ /* 0x000fe400078e0209 */
[----:B------:R-:W2:Y:S01]  /*12ba0*/  LDL R139, [R1+0x7d0] ;  /* 0x0007d000018b7983 */ /* 0x000ea20000100800 */
[----:B-1----:R-:W-:Y:S02]  /*12bb0*/  SEL R8, RZ, 0x4, !P1 ;  /* 0x00000004ff087807 */ /* 0x002fe40004800000 */
[----:B------:R-:W-:Y:S02]  /*12bc0*/  LOP3.LUT R9, R9, 0x50, RZ, 0x3c, !PT ;  /* 0x0000005009097812 */ /* 0x000fe400078e3cff */
[----:B------:R-:W-:-:S04]  /*12bd0*/  SEL R8, R8, RZ, !P0 ;  /* 0x000000ff08087207 */ /* 0x000fc80004000000 */
[----:B------:R-:W-:Y:S01]  /*12be0*/  ISETP.NE.U32.AND P2, PT, R8, RZ, PT ;  /* 0x000000ff0800720c */ /* 0x000fe20003f45070 */
        /* <DEDUP_REMOVED lines=17> */
[----:B------:R-:W3:Y:S03]  /*12d00*/  LDL R143, [R1+0x7f0] ;  /* 0x0007f000018f7983 */ /* 0x000ee60000100800 */
[----:B------:R-:W-:Y:S01]  /*12d10*/  IMAD.X R13, R0, 0x1, R142, P2 ;  /* 0x00000001000d7824 */ /* 0x000fe200010e068e */
[----:B------:R-:W-:Y:S01]  /*12d20*/  ISETP.GT.AND P2, PT, R7, 0x16, PT ;  /* 0x000000160700780c */ /* 0x000fe20003f44270 */
[----:B------:R-:W3:Y:S04]  /*12d30*/  LDL R142, [R1+0x7ec] ;  /* 0x0007ec00018e7983 */ /* 0x000ee80000100800 */
[----:B------:R1:W-:Y:S02]  /*12d40*/  LDGSTS.E [R8+0x4], desc[UR16][R12.64], P1 ;  /* 0x000040000c087fae */ /* 0x0003e40008921850 */
[----:B-1----:R-:W-:-:S04]  /*12d50*/  SEL R12, RZ, 0x4, !P2 ;  /* 0x00000004ff0c7807 */ /* 0x002fc80005000000 */
[----:B------:R-:W-:-:S04]  /*12d60*/  SEL R12, R12, RZ, !P0 ;  /* 0x000000ff0c0c7207 */ /* 0x000fc80004000000 */
[----:B------:R-:W-:Y:S02]  /*12d70*/  ISETP.NE.U32.AND P2, PT, R12, RZ, PT ;  /* 0x000000ff0c00720c */ /* 0x000fe40003f45070 */
[----:B------:R-:W-:Y:S02]  /*12d80*/  IADD3 R12, P3, R2, R141, RZ ;  /* 0x0000008d020c7210 */ /* 0x000fe40007f7e0ff */
[----:B------:R-:W3:Y:S03]  /*12d90*/  LDL R141, [R1+0x7f8] ;  /* 0x0007f800018d7983 */ /* 0x000ee60000100800 */
[----:B------:R-:W-:Y:S02]  /*12da0*/  IMAD.X R13, R0, 0x1, R140, P3 ;  /* 0x00000001000d7824 */ /* 0x000fe400018e068c */
[----:B------:R-:W3:Y:S04]  /*12db0*/  LDL R140, [R1+0x7f4] ;  /* 0x0007f400018c7983 */ /* 0x000ee80000100800 */
[----:B------:R1:W-:Y:S02]  /*12dc0*/  LDGSTS.E [R8+0x4004], desc[UR16][R12.64], P1 ;  /* 0x040040000c087fae */ /* 0x0003e40008921850 */
[----:B-1----:R-:W-:-:S02]  /*12dd0*/  IADD3 R12, P1, R2, R138, RZ ;  /* 0x0000008a020c7210 */ /* 0x002fc40007f3e0ff */
[----:B------:R-:W3:Y:S03]  /*12de0*/  LDL R138, [R1+0x7e0] ;  /* 0x0007e000018a7983 */ /* 0x000ee60000100800 */
[----:B--2---:R-:W-:Y:S01]  /*12df0*/  IMAD.X R13, R0, 0x1, R137, P1 ;  /* 0x00000001000d7824 */ /* 0x004fe200008e0689 */
        /* <DEDUP_REMOVED lines=12> */
[----:B------:R-:W1:Y:S03]  /*12ec0*/  S2R R139, SR_TID.X ;  /* 0x00000000008b7919 */ /* 0x000e660000002100 */
[----:B------:R-:W-:Y:S02]  /*12ed0*/  IMAD.X R13, R0, 0x1, R16, P2 ;  /* 0x00000001000d7824 */ /* 0x000fe400010e0610 */
[----:B------:R-:W4:Y:S04]  /*12ee0*/  LDL R16, [R1+0x800] ;  /* 0x0008000001107983 */ /* 0x000f280000100800 */
[----:B------:R3:W-:Y:S02]  /*12ef0*/  LDGSTS.E [R8+0xc], desc[UR16][R12.64], P1 ;  /* 0x0000c0000c087fae */ /* 0x0007e40008921850 */
[----:B---3--:R-:W-:-:S05]  /*12f00*/  IADD3 R12, P2, R2, R14, RZ ;  /* 0x0000000e020c7210 */ /* 0x008fca0007f5e0ff */
[----:B------:R-:W-:Y:S02]  /*12f10*/  IMAD.X R13, R0, 0x1, R11, P2 ;  /* 0x00000001000d7824 */ /* 0x000fe400010e060b */
[----:B------:R-:W3:Y:S01]  /*12f20*/  LDL R11, [R1+0x7fc] ;  /* 0x0007fc00010b7983 */ /* 0x000ee20000100800 */
[C---:B-1----:R-:W-:Y:S01]  /*12f30*/  IMAD.SHL.U32 R14, R139.reuse, 0x10, RZ ;  /* 0x000000108b0e7824 */ /* 0x042fe200078e00ff */
[----:B------:R-:W-:Y:S02]  /*12f40*/  LOP3.LUT R139, R139, 0x7f, RZ, 0xc0, !PT ;  /* 0x0000007f8b8b7812 */ /* 0x000fe400078ec0ff */
[----:B------:R1:W-:Y:S02]  /*12f50*/  LDGSTS.E [R8+0x400c], desc[UR16][R12.64], P1 ;  /* 0x0400c0000c087fae */ /* 0x0003e40008921850 */
[----:B------:R-:W-:Y:S02]  /*12f60*/  LOP3.LUT R14, R14, 0x70, RZ, 0xc0, !PT ;  /* 0x000000700e0e7812 */ /* 0x000fe400078ec0ff */
[----:B------:R-:W-:-:S03]  /*12f70*/  ISETP.GT.AND P1, PT, R7, 0x18, PT ;  /* 0x000000180700780c */ /* 0x000fc60003f24270 */
[----:B------:R-:W-:Y:S02]  /*12f80*/  IMAD R14, R139, 0x80, R14 ;  /* 0x000000808b0e7824 */ /* 0x000fe400078e020e */
[----:B------:R-:W3:Y:S01]  /*12f90*/  LDL R139, [R1+0x808] ;  /* 0x00080800018b7983 */ /* 0x000ee20000100800 */
[----:B-1----:R-:W-:Y:S02]  /*12fa0*/  SEL R8, RZ, 0x4, !P1 ;  /* 0x00000004ff087807 */ /* 0x002fe40004800000 */
[----:B------:R-:W-:Y:S02]  /*12fb0*/  LOP3.LUT R14, R14, 0x60, RZ, 0x3c, !PT ;  /* 0x000000600e0e7812 */ /* 0x000fe400078e3cff */
[----:B------:R-:W-:-:S04]  /*12fc0*/  SEL R8, R8, RZ, !P0 ;  /* 0x000000ff08087207 */ /* 0x000fc80004000000 */
[----:B------:R-:W-:Y:S01]  /*12fd0*/  ISETP.NE.U32.AND P2, PT, R8, RZ, PT ;  /* 0x000000ff0800720c */ /* 0x000fe20003f45070 */
[----:B------:R-:W-:Y:S02]  /*12fe0*/  VIADD R8, R14, UR4 ;  /* 0x000000040e087c36 */ /* 0x000fe40008000000 */
[----:B------:R-:W3:Y:S01]  /*12ff0*/  LDL R14, [R1+0x804] ;  /* 0x00080400010e7983 */ /* 0x000ee20000100800 */
[----:B------:R-:W-:-:S03]  /*13000*/  IADD3 R12, P1, R2, R138, RZ ;  /* 0x0000008a020c7210 */ /* 0x000fc60007f3e0ff */
[----:B------:R-:W3:Y:S02]  /*13010*/  LDL R138, [R1+0x810] ;  /* 0x00081000018a7983 */ /* 0x000ee40000100800 */
[----:B--2---:R-:W-:Y:S01]  /*13020*/  IMAD.X R13, R0, 0x1, R137, P1 ;  /* 0x00000001000d7824 */ /* 0x004fe200008e0689 */
        /* <DEDUP_REMOVED lines=41> */
[----:B--2---:R-:W-:Y:S02]  /*132c0*/  IMAD.X R13, R0, 0x1, R137, P2 ;  /* 0x00000001000d7824 */ /* 0x004fe400010e0689 */
[----:B------:R-:W1:Y:S03]  /*132d0*/  S2R R137, SR_TID.X ;  /* 0x0000000000897919 */ /* 0x000e660000002100 */
[----:B------:R4:W-:Y:S02]  /*132e0*/  LDGSTS.E [R8+0xc], desc[UR16][R12.64], P1 ;  /* 0x0000c0000c087fae */ /* 0x0009e40008921850 */
[----:B----4-:R-:W-:-:S05]  /*132f0*/  IADD3 R12, P2, R2, R10, RZ ;  /* 0x0000000a020c7210 */ /* 0x010fca0007f5e0ff */
[----:B------:R-:W-:Y:S02]  /*13300*/  IMAD.X R13, R0, 0x1, R9, P2 ;  /* 0x00000001000d7824 */ /* 0x000fe400010e0609 */
[----:B------:R-:W2:Y:S01]  /*13310*/  LDL R9, [R1+0x83c] ;  /* 0x00083c0001097983 */ /* 0x000ea20000100800 */
[C---:B-1----:R-:W-:Y:S01]  /*13320*/  IMAD.SHL.U32 R10, R137.reuse, 0x10, RZ ;  /* 0x00000010890a7824 */ /* 0x042fe200078e00ff */
[----:B------:R-:W-:Y:S02]  /*13330*/  LOP3.LUT R137, R137, 0x7f, RZ, 0xc0, !PT ;  /* 0x0000007f89897812 */ /* 0x000fe400078ec0ff */
[----:B------:R1:W-:Y:S01]  /*13340*/  LDGSTS.E [R8+0x400c], desc[UR16][R12.64], P1 ;  /* 0x0400c0000c087fae */ /* 0x0003e20008921850 */
[----:B------:R-:W-:Y:S02]  /*13350*/  ISETP.GT.AND P1, PT, R7, 0x1c, PT ;  /* 0x0000001c0700780c */ /* 0x000fe40003f24270 */
[----:B------:R-:W-:-:S05]  /*13360*/  LOP3.LUT R10, R10, 0x70, RZ, 0xc0, !PT ;  /* 0x000000700a0a7812 */ /* 0x000fca00078ec0ff */
[----:B------:R-:W-:Y:S02]  /*13370*/  IMAD R10, R137, 0x80, R10 ;  /* 0x00000080890a7824 */ /* 0x000fe400078e020a */
[----:B------:R-:W4:Y:S01]  /*13380*/  LDL R137, [R1+0x844] ;  /* 0x0008440001897983 */ /* 0x000f220000100800 */
[----:B-1----:R-:W-:Y:S02]  /*13390*/  SEL R8, RZ, 0x4, !P1 ;  /* 0x00000004ff087807 */ /* 0x002fe40004800000 */
[----:B------:R-:W-:Y:S02]  /*133a0*/  LOP3.LUT R10, R10, 0x70, RZ, 0x3c, !PT ;  /* 0x000000700a0a7812 */ /* 0x000fe400078e3cff */
[----:B------:R-:W-:-:S04]  /*133b0*/  SEL R8, R8, RZ, !P0 ;  /* 0x000000ff08087207 */ /* 0x000fc80004000000 */
[----:B------:R-:W-:Y:S01]  /*133c0*/  ISETP.NE.U32.AND P2, PT, R8, RZ, PT ;  /* 0x000000ff0800720c */ /* 0x000fe20003f45070 */
        /* <DEDUP_REMOVED lines=11> */
[----:B------:R-:W-:Y:S02]  /*13480*/  IADD3 R12, P3, R2, R14, RZ ;  /* 0x0000000e020c7210 */ /* 0x000fe40007f7e0ff */
[----:B------:R-:W3:Y:S03]  /*13490*/  LDL R14, [R1+0x854] ;  /* 0x00085400010e7983 */ /* 0x000ee60000100800 */
[----:B------:R-:W-:-:S05]  /*134a0*/  IMAD.X R13, R0, 0x1, R144, P3 ;  /* 0x00000001000d7824 */ /* 0x000fca00018e0690 */
[----:B------:R1:W-:Y:S02]  /*134b0*/  LDGSTS.E [R8+0x4000], desc[UR16][R12.64], P2 ;  /* 0x040000000c087fae */ /* 0x0003e40009121850 */
[----:B-1----:R-:W-:-:S05]  /*134c0*/  IADD3 R12, P2, R2, R143, RZ ;  /* 0x0000008f020c7210 */ /* 0x002fca0007f5e0ff */
[----:B------:R-:W-:Y:S01]  /*134d0*/  IMAD.X R13, R0, 0x1, R142, P2 ;  /* 0x00000001000d7824 */ /* 0x000fe200010e068e */
[----:B------:R-:W-:-:S04]  /*134e0*/  ISETP.GT.AND P2, PT, R7, 0x1e, PT ;  /* 0x0000001e0700780c */ /* 0x000fc80003f44270 */
[----:B------:R1:W-:Y:S02]  /*134f0*/  LDGSTS.E [R8+0x4], desc[UR16][R12.64], P1 ;  /* 0x000040000c087fae */ /* 0x0003e40008921850 */
[----:B-1----:R-:W-:-:S04]  /*13500*/  SEL R12, RZ, 0x4, !P2 ;  /* 0x00000004ff0c7807 */ /* 0x002fc80005000000 */
[----:B------:R-:W-:-:S04]  /*13510*/  SEL R12, R12, RZ, !P0 ;  /* 0x000000ff0c0c7207 */ /* 0x000fc80004000000 */
[----:B------:R-:W-:Y:S02]  /*13520*/  ISETP.NE.U32.AND P2, PT, R12, RZ, PT ;  /* 0x000000ff0c00720c */ /* 0x000fe40003f45070 */
[----:B------:R-:W-:-:S05]  /*13530*/  IADD3 R12, P3, R2, R141, RZ ;  /* 0x0000008d020c7210 */ /* 0x000fca0007f7e0ff */
[----:B------:R-:W-:-:S05]  /*13540*/  IMAD.X R13, R0, 0x1, R140, P3 ;  /* 0x00000001000d7824 */ /* 0x000fca00018e068c */
[----:B------:R1:W-:Y:S02]  /*13550*/  LDGSTS.E [R8+0x4004], desc[UR16][R12.64], P1 ;  /* 0x040040000c087fae */ /* 0x0003e40008921850 */
[----:B-1----:R-:W-:-:S05]  /*13560*/  IADD3 R12, P1, R2, R139, RZ ;  /* 0x0000008b020c7210 */ /* 0x002fca0007f3e0ff */
[----:B--2---:R-:W-:Y:S01]  /*13570*/  IMAD.X R13, R0, 0x1, R9, P1 ;  /* 0x00000001000d7824 */ /* 0x004fe200008e0609 */
[----:B------:R-:W-:Y:S01]  /*13580*/  ISETP.GT.AND P1, PT, R7, 0x1f, PT ;  /* 0x0000001f0700780c */ /* 0x000fe20003f24270 */
[----:B------:R-:W2:Y:S04]  /*13590*/  LDL.LU R9, [R1+0x648] ;  /* 0x0006480001097983 */ /* 0x000ea80000300800 */
[----:B------:R1:W-:Y:S04]  /*135a0*/  LDGSTS.E [R8+0x8], desc[UR16][R12.64], P2 ;  /* 0x000080000c087fae */ /* 0x0003e80009121850 */
[----:B------:R-:W2:Y:S01]  /*135b0*/  LDL.LU R148, [R1+0x64c] ;  /* 0x00064c0001947983 */ /* 0x000ea20000300800 */
[----:B-1----:R-:W-:-:S04]  /*135c0*/  SEL R12, RZ, 0x4, !P1 ;  /* 0x00000004ff0c7807 */ /* 0x002fc80004800000 */
[----:B------:R-:W-:-:S04]  /*135d0*/  SEL R12, R12, RZ, !P0 ;  /* 0x000000ff0c0c7207 */ /* 0x000fc80004000000 */
[----:B------:R-:W-:Y:S02]  /*135e0*/  ISETP.NE.U32.AND P1, PT, R12, RZ, PT ;  /* 0x000000ff0c00720c */ /* 0x000fe40003f25070 */
[----:B------:R-:W-:-:S05]  /*135f0*/  IADD3 R12, P3, R2, R138, RZ ;  /* 0x0000008a020c7210 */ /* 0x000fca0007f7e0ff */
[----:B----4-:R-:W-:-:S05]  /*13600*/  IMAD.X R13, R0, 0x1, R137, P3 ;  /* 0x00000001000d7824 */ /* 0x010fca00018e0689 */
[----:B------:R3:W-:Y:S02]  /*13610*/  LDGSTS.E [R8+0x4008], desc[UR16][R12.64], P2 ;  /* 0x040080000c087fae */ /* 0x0007e40009121850 */
[----:B---3--:R-:W-:Y:S02]  /*13620*/  IADD3 R12, P2, R2, R11, RZ ;  /* 0x0000000b020c7210 */ /* 0x008fe40007f5e0ff */
[----:B------:R-:W3:Y:S03]  /*13630*/  LDL.LU R11, [R1+0x638] ;  /* 0x00063800010b7983 */ /* 0x000ee60000300800 */
[----:B------:R-:W-:Y:S01]  /*13640*/  IMAD.X R13, R0, 0x1, R10, P2 ;  /* 0x00000001000d7824 */ /* 0x000fe200010e060a */
[----:B------:R-:W4:Y:S01]  /*13650*/  LDL.LU R151, [R1+0x628] ;  /* 0x0006280001977983 */ /* 0x000f220000300800 */
[----:B------:R-:W1:Y:S03]  /*13660*/  S2R R10, SR_TID.X ;  /* 0x00000000000a7919 */ /* 0x000e660000002100 */
[----:B------:R1:W-:Y:S04]  /*13670*/  LDGSTS.E [R8+0xc], desc[UR16][R12.64], P1 ;  /* 0x0000c0000c087fae */ /* 0x0003e80008921850 */
[----:B------:R-:W4:Y:S04]  /*13680*/  LDL.LU R142, [R1+0x62c] ;  /* 0x00062c00018e7983 */ /* 0x000f280000300800 */
[----:B------:R-:W3:Y:S01]  /*13690*/  LDL.LU R145, [R1+0x63c] ;  /* 0x00063c0001917983 */ /* 0x000ee20000300800 */
[----:B-1----:R-:W-:-:S03]  /*136a0*/  IADD3 R12, P2, R2, R16, RZ ;  /* 0x00000010020c7210 */ /* 0x002fc60007f5e0ff */
[----:B------:R-:W4:Y:S04]  /*136b0*/  LDL.LU R149, [R1+0x618] ;  /* 0x0006180001957983 */ /* 0x000f280000300800 */
[----:B------:R-:W4:Y:S01]  /*136c0*/  LDL.LU R137, [R1+0x604] ;  /* 0x0006040001897983 */ /* 0x000f220000300800 */
[----:B------:R-:W-:-:S03]  /*136d0*/  IMAD.X R13, R0, 0x1, R14, P2 ;  /* 0x00000001000d7824 */ /* 0x000fc600010e060e */
[----:B------:R-:W4:Y:S04]  /*136e0*/  LDL.LU R138, [R1+0x60c] ;  /* 0x00060c00018a7983 */ /* 0x000f280000300800 */
[----:B------:R1:W-:Y:S01]  /*136f0*/  LDGSTS.E [R8+0x400c], desc[UR16][R12.64], P1 ;  /* 0x0400c0000c087fae */ /* 0x0003e20008921850 */
[----:B------:R-:W-:-:S03]  /*13700*/  LOP3.LUT R10, R10, 0x1f, RZ, 0xc0, !PT ;  /* 0x0000001f0a0a7812 */ /* 0x000fc600078ec0ff */
[----:B------:R-:W4:Y:S01]  /*13710*/  LDL.LU R139, [R1+0x614] ;  /* 0x00061400018b7983 */ /* 0x000f220000300800 */
[----:B------:R-:W-:-:S03]  /*13720*/  ISETP.GE.AND P1, PT, R10, R7, PT ;  /* 0x000000070a00720c */ /* 0x000fc60003f26270 */
[----:B------:R-:W4:Y:S01]  /*13730*/  LDL.LU R140, [R1+0x61c] ;  /* 0x00061c00018c7983 */ /* 0x000f220000300800 */
[----:B------:R-:W1:Y:S03]  /*13740*/  S2R R10, SR_TID.X ;  /* 0x00000000000a7919 */ /* 0x000e660000002100 */
[----:B------:R-:W4:Y:S04]  /*13750*/  LDL.LU R141, [R1+0x624] ;  /* 0x00062400018d7983 */ /* 0x000f280000300800 */
[----:B------:R-:W4:Y:S04]  /*13760*/  LDL.LU R143, [R1+0x634] ;  /* 0x00063400018f7983 */ /* 0x000f280000300800 */
[----:B------:R-:W4:Y:S04]  /*13770*/  LDL.LU R144, [R1+0x600] ;  /* 0x0006000001907983 */ /* 0x000f280000300800 */
[----:B------:R-:W0:Y:S01]  /*13780*/  LDGDEPBAR ;  /* 0x00000000000079af */ /* 0x000e220000000000 */
[----:B-1----:R-:W-:-:S02]  /*13790*/  LOP3.LUT R14, R10, 0x60, RZ, 0xc0, !PT ;  /* 0x000000600a0e7812 */ /* 0x002fc400078ec0ff */
[----:B------:R-:W-:Y:S02]  /*137a0*/  LOP3.LUT R10, R10, 0x7f, RZ, 0xc0, !PT ;  /* 0x0000007f0a0a7812 */ /* 0x000fe400078ec0ff */
[----:B------:R-:W-:-:S03]  /*137b0*/  SHF.R.U32.HI R14, RZ, 0x1, R14 ;  /* 0x00000001ff0e7819 */ /* 0x000fc6000001160e */
[----:B------:R-:W-:-:S05]  /*137c0*/  IMAD.SHL.U32 R10, R10, 0x4, RZ ;  /* 0x000000040a0a7824 */ /* 0x000fca00078e00ff */
[----:B------:R-:W-:Y:S02]  /*137d0*/  LOP3.LUT R10, R10, R14, RZ, 0x3c, !PT ;  /* 0x0000000e0a0a7212 */ /* 0x000fe400078e3cff */
[----:B------:R-:W4:Y:S01]  /*137e0*/  LDL.LU R14, [R1+0x608] ;  /* 0x00060800010e7983 */ /* 0x000f220000300800 */
[----:B------:R-:W-:-:S03]  /*137f0*/  SEL R8, RZ, 0x4, P1 ;  /* 0x00000004ff087807 */ /* 0x000fc60000800000 */
[----:B------:R-:W4:Y:S01]  /*13800*/  LDL.LU R146, [R1+0x644] ;  /* 0x0006440001927983 */ /* 0x000f220000300800 */
[----:B------:R-:W-:-:S03]  /*13810*/  SEL R8, R8, RZ, !P0 ;  /* 0x000000ff08087207 */ /* 0x000fc60004000000 */
[----:B------:R-:W4:Y:S01]  /*13820*/  LDL.LU R147, [R1+0x610] ;  /* 0x0006100001937983 */ /* 0x000f220000300800 */
[----:B------:R-:W-:Y:S01]  /*13830*/  ISETP.NE.U32.AND P0, PT, R8, RZ, PT ;  /* 0x000000ff0800720c */ /* 0x000fe20003f05070 */
[----:B------:R-:W-:Y:S02]  /*13840*/  VIADD R8, R10, UR4 ;  /* 0x000000040a087c36 */ /* 0x000fe40008000000 */
[----:B------:R-:W4:Y:S04]  /*13850*/  LDL.LU R150, [R1+0x620] ;  /* 0x0006200001967983 */ /* 0x000f280000300800 */
[----:B------:R-:W4:Y:S04]  /*13860*/  LDL.LU R16, [R1+0x630] ;  /* 0x0006300001107983 */ /* 0x000f280000300800 */
[----:B------:R-:W4:Y:S01]  /*13870*/  LDL.LU R10, [R1+0x640] ;  /* 0x00064000010a7983 */ /* 0x000f220000300800 */
[----:B--2---:R-:W-:-:S05]  /*13880*/  IADD3 R12, P1, R3, R148, RZ ;  /* 0x00000094030c7210 */ /* 0x004fca0007f3e0ff */
[----:B------:R-:W-:-:S05]  /*13890*/  IMAD.X R13, R9, 0x1, R4, P1 ;  /* 0x00000001090d7824 */ /* 0x000fca00008e0604 */
[----:B------:R3:W-:Y:S02]  /*138a0*/  LDGSTS.E [R8+0x18000], desc[UR16][R12.64], P0 ;  /* 0x180000000c087fae */ /* 0x0007e40008121850 */
[----:B---3--:R-:W-:-:S05]  /*138b0*/  IADD3 R12, P1, R3, R145, RZ ;  /* 0x00000091030c7210 */ /* 0x008fca0007f3e0ff */
[----:B------:R-:W-:-:S05]  /*138c0*/  IMAD.X R13, R11, 0x1, R4, P1 ;  /* 0x000000010b0d7824 */ /* 0x000fca00008e0604 */
[----:B------:R4:W-:Y:S02]  /*138d0*/  LDGSTS.E [R8+0x18400], desc[UR16][R12.64], P0 ;  /* 0x184000000c087fae */ /* 0x0009e40008121850 */
[----:B----4-:R-:W-:-:S05]  /*138e0*/  IADD3 R12, P1, R3, R142, RZ ;  /* 0x0000008e030c7210 */ /* 0x010fca0007f3e0ff */
[----:B------:R-:W-:-:S05]  /*138f0*/  IMAD.X R13, R151, 0x1, R4, P1 ;  /* 0x00000001970d7824 */ /* 0x000fca00008e0604 */
[----:B------:R1:W-:Y:S02]  /*13900*/  LDGSTS.E [R8+0x18800], desc[UR16][R12.64], P0 ;  /* 0x188000000c087fae */ /* 0x0003e40008121850 */
[----:B-1----:R-:W-:-:S05]  /*13910*/  IADD3 R12, P1, R3, R140, RZ ;  /* 0x0000008c030c7210 */ /* 0x002fca0007f3e0ff */
        /* <DEDUP_REMOVED lines=85> */
[----:B------:R1:W-:Y:S04]  /*13e70*/  LDGSTS.E [R8+0x1fc00], desc[UR16][R12.64], P0 ;  /* 0x1fc000000c087fae */ /* 0x0003e80008121850 */
[----:B------:R-:W2:Y:S01]  /*13e80*/  LDL R8, [R1+0x868] ;  /* 0x0008680001087983 */ /* 0x000ea20000100800 */
[----:B-1----:R-:W-:-:S05]  /*13e90*/  IADD3 R12, P1, R3, R146, RZ ;  /* 0x00000092030c7210 */ /* 0x002fca0007f3e0ff */
[----:B------:R-:W-:Y:S02]  /*13ea0*/  IMAD.X R13, R10, 0x1, R4, P1 ;  /* 0x000000010a0d7824 */ /* 0x000fe400008e0604 */
[----:B--2---:R-:W-:-:S05]  /*13eb0*/  VIADD R8, R8, UR4 ;  /* 0x0000000408087c36 */ /* 0x004fca0008000000 */
        /* <DEDUP_REMOVED lines=90> */
[----:B------:R1:W-:Y:S01]  /*14460*/  LDGSTS.E [R8+0x1fa00], desc[UR16][R12.64], P0 ;  /* 0x1fa000000c087fae */ /* 0x0003e20008121850 */
[-C--:B------:R-:W-:Y:S02]  /*14470*/  IADD3 R20, P6, R20, R6.reuse, RZ ;  /* 0x0000000614147210 */ /* 0x080fe40007fde0ff */
[----:B------:R-:W-:Y:S02]  /*14480*/  IADD3 R156, P3, R156, R6, RZ ;  /* 0x000000069c9c7210 */ /* 0x000fe40007f7e0ff */
[----:B-1----:R-:W-:Y:S02]  /*14490*/  IADD3 R12, P1, R3, R18, RZ ;  /* 0x00000012030c7210 */ /* 0x002fe40007f3e0ff */
[----:B------:R-:W-:-:S03]  /*144a0*/  IADD3 R18, P5, R18, R6, RZ ;  /* 0x0000000612127210 */ /* 0x000fc60007fbe0ff */
[C---:B------:R-:W-:Y:S01]  /*144b0*/  IMAD.X R13, R17.reuse, 0x1, R4, P1 ;  /* 0x00000001110d7824 */ /* 0x040fe200008e0604 */
[-C--:B------:R-:W-:Y:S01]  /*144c0*/  IADD3 R158, P4, R158, R6.reuse, RZ ;  /* 0x000000069e9e7210 */ /* 0x080fe20007f9e0ff */
[--C-:B------:R-:W-:Y:S01]  /*144d0*/  IMAD.X R17, R17, 0x1, R5.reuse, P5 ;  /* 0x0000000111117824 */ /* 0x100fe200028e0605 */
[-C--:B------:R-:W-:Y:S02]  /*144e0*/  IADD3 R160, P5, R160, R6.reuse, RZ ;  /* 0x00000006a0a07210 */ /* 0x080fe40007fbe0ff */
[----:B------:R1:W-:Y:S01]  /*144f0*/  LDGSTS.E [R8+0x1fe00], desc[UR16][R12.64], P0 ;  /* 0x1fe000000c087fae */ /* 0x0003e20008121850 */
[-C--:B------:R-:W-:Y:S01]  /*14500*/  IADD3 R22, P0, R22, R6.reuse, RZ ;  /* 0x0000000616167210 */ /* 0x080fe20007f1e0ff */
[--C-:B------:R-:W-:Y:S01]  /*14510*/  IMAD.X R19, R19, 0x1, R5.reuse, P6 ;  /* 0x0000000113137824 */ /* 0x100fe200030e0605 */
        /* <DEDUP_REMOVED lines=95> */
[----:B------:R2:W-:Y:S01]  /*14b10*/  STL [R1+0x604], R137 ;  /* 0x0006048901007387 */ /* 0x0005e20000100800 */
[-C--:B------:R-:W-:Y:S01]  /*14b20*/  IADD3 R139, P5, R139, R6.reuse, RZ ;  /* 0x000000068b8b7210 */ /* 0x080fe20007fbe0ff */
[--C-:B------:R-:W-:Y:S01]  /*14b30*/  IMAD.X R245, R245, 0x1, R5.reuse, P6 ;  /* 0x00000001f5f57824 */ /* 0x100fe200030e0605 */
[-C--:B------:R-:W-:Y:S01]  /*14b40*/  IADD3 R250, P1, R250, R6.reuse, RZ ;  /* 0x00000006fafa7210 */ /* 0x080fe20007f3e0ff */
[--C-:B------:R-:W-:Y:S01]  /*14b50*/  IMAD.X R237, R237, 0x1, R5.reuse, P2 ;  /* 0x00000001eded7824 */ /* 0x100fe200010e0605 */
[-C--:B------:R-:W-:Y:S01]  /*14b60*/  IADD3 R140, P6, R140, R6.reuse, RZ ;  /* 0x000000068c8c7210 */ /* 0x080fe20007fde0ff */
[----:B------:R-:W-:Y:S01]  /*14b70*/  IMAD.X R247, R247, 0x1, R5, P0 ;  /* 0x00000001f7f77824 */ /* 0x000fe200000e0605 */
[-C--:B------:R-:W-:Y:S01]  /*14b80*/  IADD3 R252, P2, R252, R6.reuse, RZ ;  /* 0x00000006fcfc7210 */ /* 0x080fe20007f5e0ff */
[----:B------:R-:W-:Y:S01]  /*14b90*/  VIADD R15, R15, 0x1 ;  /* 0x000000010f0f7836 */ /* 0x000fe20000000000 */
[----:B------:R-:W0:Y:S01]  /*14ba0*/  LDGDEPBAR ;  /* 0x00000000000079af */ /* 0x000e220000000000 */
[----:B------:R-:W-:-:S03]  /*14bb0*/  IADD3 R141, P0, R141, R6, RZ ;  /* 0x000000068d8d7210 */ /* 0x000fc60007f1e0ff */
[----:B--2---:R2:W5:Y:S01]  /*14bc0*/  LDL.LU R137, [R1+0x8dc] ;  /* 0x0008dc0001897983 */ /* 0x0045620000300800 */
[----:B------:R-:W-:-:S03]  /*14bd0*/  IMAD.X R249, R249, 0x1, R5, P1 ;  /* 0x00000001f9f97824 */ /* 0x000fc600008e0605 */
[----:B------:R3:W-:Y:S01]  /*14be0*/  STL [R1+0x60c], R138 ;  /* 0x00060c8a01007387 */ /* 0x0007e20000100800 */
[-C--:B------:R-:W-:Y:S01]  /*14bf0*/  IADD3 R142, P1, R142, R6.reuse, RZ ;  /* 0x000000068e8e7210 */ /* 0x080fe20007f3e0ff */
[--C-:B------:R-:W-:Y:S01]  /*14c00*/  IMAD.X R251, R251, 0x1, R5.reuse, P2 ;  /* 0x00000001fbfb7824 */ /* 0x100fe200010e0605 */
[-C--:B------:R-:W-:Y:S01]  /*14c10*/  IADD3 R143, P2, R143, R6.reuse, RZ ;  /* 0x000000068f8f7210 */ /* 0x080fe20007f5e0ff */
[----:B---3--:R2:W5:Y:S04]  /*14c20*/  LDL.LU R138, [R1+0x8d8] ;  /* 0x0008d800018a7983 */ /* 0x0085680000300800 */
[----:B------:R3:W-:Y:S01]  /*14c30*/  STL [R1+0x614], R139 ;  /* 0x0006148b01007387 */ /* 0x0007e20000100800 */
[----:B------:R-:W-:Y:S01]  /*14c40*/  IMAD.X R144, R144, 0x1, R5, P3 ;  /* 0x0000000190907824 */ /* 0x000fe200018e0605 */
[----:B------:R-:W-:-:S02]  /*14c50*/  IADD3 R145, P3, R145, R6, RZ ;  /* 0x0000000691917210 */ /* 0x000fc40007f7e0ff */
[----:B---3--:R2:W5:Y:S04]  /*14c60*/  LDL.LU R139, [R1+0x8d4] ;  /* 0x0008d400018b7983 */ /* 0x0085680000300800 */
[----:B------:R3:W-:Y:S01]  /*14c70*/  STL [R1+0x61c], R140 ;  /* 0x00061c8c01007387 */ /* 0x0007e20000100800 */
[----:B------:R-:W-:-:S03]  /*14c80*/  IMAD.X R14, R14, 0x1, R5, P4 ;  /* 0x000000010e0e7824 */ /* 0x000fc600020e0605 */
[----:B---3--:R2:W5:Y:S04]  /*14c90*/  LDL.LU R140, [R1+0x8d0] ;  /* 0x0008d000018c7983 */ /* 0x0085680000300800 */
[----:B------:R-:W3:Y:S04]  /*14ca0*/  LDL R8, [R1+0x660] ;  /* 0x0006600001087983 */ /* 0x000ee80000100800 */
[----:B------:R4:W-:Y:S01]  /*14cb0*/  STL [R1+0x624], R141 ;  /* 0x0006248d01007387 */ /* 0x0009e20000100800 */
[----:B------:R-:W-:Y:S01]  /*14cc0*/  IADD3 R146, P4, R146, R6, RZ ;  /* 0x0000000692927210 */ /* 0x000fe20007f9e0ff */
[----:B------:R-:W-:-:S02]  /*14cd0*/  IMAD.X R147, R147, 0x1, R5, P5 ;  /* 0x0000000193937824 */ /* 0x000fc400028e0605 */
[----:B----4-:R2:W5:Y:S04]  /*14ce0*/  LDL.LU R141, [R1+0x8cc] ;  /* 0x0008cc00018d7983 */ /* 0x0105680000300800 */
[----:B------:R4:W-:Y:S01]  /*14cf0*/  STL [R1+0x62c], R142 ;  /* 0x00062c8e01007387 */ /* 0x0009e20000100800 */
[----:B------:R-:W-:-:S03]  /*14d00*/  IADD3 R148, P5, R148, R6, RZ ;  /* 0x0000000694947210 */ /* 0x000fc60007fbe0ff */
[----:B----4-:R2:W5:Y:S04]  /*14d10*/  LDL.LU R142, [R1+0x8c8] ;  /* 0x0008c800018e7983 */ /* 0x0105680000300800 */
[----:B------:R4:W-:Y:S01]  /*14d20*/  STL [R1+0x634], R143 ;  /* 0x0006348f01007387 */ /* 0x0009e20000100800 */
[----:B------:R-:W-:-:S03]  /*14d30*/  IMAD.X R149, R149, 0x1, R5, P6 ;  /* 0x0000000195957824 */ /* 0x000fc600030e0605 */
        /* <DEDUP_REMOVED lines=9> */
[----:B----4-:R-:W1:Y:S04]  /*14dd0*/  LDL.LU R14, [R1+0x8b8] ;  /* 0x0008b800010e7983 */ /* 0x010e680000300800 */
        /* <DEDUP_REMOVED lines=9> */
[----:B------:R4:W-:Y:S04]  /*14e70*/  STL [R1+0x618], R149 ;  /* 0x0006189501007387 */ /* 0x0009e80000100800 */
        /* <DEDUP_REMOVED lines=12> */
[----:B----4-:R2:W5:Y:S01]  /*14f40*/  LDL.LU R9, [R1+0x890] ;  /* 0x0008900001097983 */ /* 0x0105620000300800 */
[----:B------:R-:W-:Y:S01]  /*14f50*/  VIADD R7, R7, 0xffffffe0 ;  /* 0xffffffe007077836 */ /* 0x000fe20000000000 */
[----:B---3--:R-:W-:-:S02]  /*14f60*/  ISETP.NE.U32.AND P0, PT, R8, R15, PT ;  /* 0x0000000f0800720c */ /* 0x008fc40003f05070 */
[----:B-1----:R-:W-:Y:S02]  /*14f70*/  SHF.R.S32.HI R8, RZ, 0x1f, R14 ;  /* 0x0000001fff087819 */ /* 0x002fe4000001140e */
[C---:B------:R-:W-:Y:S02]  /*14f80*/  LEA R2, P6, R14.reuse, R2, 0x2 ;  /* 0x000000020e027211 */ /* 0x040fe400078c10ff */
[----:B------:R-:W-:-:S05]  /*14f90*/  SHF.L.U64.HI R8, R14, 0x2, R8 ;  /* 0x000000020e087819 */ /* 0x000fca0000010208 */
[----:B------:R-:W-:Y:S02]  /*14fa0*/  IMAD.X R0, R0, 0x1, R8, P6 ;  /* 0x0000000100007824 */ /* 0x000fe400030e0608 */
[----:B--2---:R-:W-:Y:S05]  /*14fb0*/  @P0 BRA `(.L_x_1) ;  /* 0xffffff9400d00947 */ /* 0x004fea000383ffff */
.L_x_0:
[----:B------:R-:W1:Y:S01]  /*14fc0*/  S2R R8, SR_TID.X ;  /* 0x0000000000087919 */ /* 0x000e620000002100 */
[----:B------:R-:W-:-:S04]  /*14fd0*/  DEPBAR.LE SB0, 0x0 ;  /* 0x000080000000791a */ /* 0x000fc80000000000 */
[----:B------:R-:W2:Y:S01]  /*14fe0*/  LDL.LU R13, [R1+0x864] ;  /* 0x00086400010d7983 */ /* 0x000ea20000300800 */
[----:B------:R-:W-:Y:S01]  /*14ff0*/  IMAD.MOV.U32 R7, RZ, RZ, R26 ;  /* 0x000000ffff077224 */ /* 0x000fe200078e001a */
[----:B------:R-:W-:Y:S01]  /*15000*/  ULDC UR5, c[0x0][0x22c] ;  /* 0x00008b0000057ab9 */ /* 0x000fe20000000800 */
[----:B------:R-:W-:Y:S01]  /*15010*/  IMAD.MOV.U32 R158, RZ, RZ, R121 ;  /* 0x000000ffff9e7224 */ /* 0x000fe200078e0079 */
[----:B------:R-:W-:Y:S01]  /*15020*/  ULDC UR4, c[0x0][0x22c] ;  /* 0x00008b0000047ab9 */ /* 0x000fe20000000800 */
[----:B------:R-:W-:Y:S01]  /*15030*/  IMAD.MOV.U32 R159, RZ, RZ, R123 ;  /* 0x000000ffff9f7224 */ /* 0x000fe200078e007b */
[----:B------:R-:W-:Y:S01]  /*15040*/  ULDC.64 UR26, c[0x0][0x228] ;  /* 0x00008a00001a7ab9 */ /* 0x000fe20000000a00 */
[----:B------:R-:W-:Y:S01]  /*15050*/  IMAD.MOV.U32 R154, RZ, RZ, R124 ;  /* 0x000000ffff9a7224 */ /* 0x000fe200078e007c */
[----:B------:R-:W-:Y:S01]  /*15060*/  ULDC UR28, c[0x0][0x248] ;  /* 0x00009200001c7ab9 */ /* 0x000fe20000000800 */
[----:B------:R-:W-:Y:S01]  /*15070*/  IMAD.MOV.U32 R155, RZ, RZ, R126 ;  /* 0x000000ffff9b7224 */ /* 0x000fe200078e007e */
[----:B------:R-:W-:Y:S01]  /*15080*/  ULDC.64 UR22, c[0x0][0x228] ;  /* 0x00008a0000167ab9 */ /* 0x000fe20000000a00 */
        /* <DEDUP_REMOVED lines=12> */
[----:B-----5:R-:W-:Y:S01]  /*15150*/  IMAD.MOV.U32 R202, RZ, RZ, R137 ;  /* 0x000000ffffca7224 */ /* 0x020fe200078e0089 */
[----:B------:R-:W-:Y:S01]  /*15160*/  ULDC UR6, c[0x0][0x22c] ;  /* 0x00008b0000067ab9 */ /* 0x000fe20000000800 */
[----:B-1----:R-:W-:-:S02]  /*15170*/  IMAD.SHL.U32 R12, R8, 0x10, RZ ;  /* 0x00000010080c7824 */ /* 0x002fc400078e00ff */
[----:B------:R-:W-:-:S03]  /*15180*/  IMAD.SHL.U32 R15, R8, 0x40, RZ ;  /* 0x00000040080f7824 */ /* 0x000fc600078e00ff */
[----:B------:R-:W-:Y:S02]  /*15190*/  LOP3.LUT R6, R12, 0xf0, RZ, 0xc0, !PT ;  /* 0x000000f00c067812 */ /* 0x000fe400078ec0ff */
[----:B------:R-:W3:Y:S01]  /*151a0*/  LDL.LU R12, [R1+0x860] ;  /* 0x00086000010c7983 */ /* 0x000ee20000300800 */
[----:B------:R-:W-:-:S04]  /*151b0*/  LOP3.LUT R15, R15, 0x400, RZ, 0xc0, !PT ;  /* 0x000004000f0f7812 */ /* 0x000fc800078ec0ff */
[----:B------:R-:W-:Y:S01]  /*151c0*/  IADD3 R0, R15, UR12, R6 ;  /* 0x0000000c0f007c10 */ /* 0x000fe2000fffe006 */
[----:B------:R-:W-:Y:S01]  /*151d0*/  BAR.SYNC.DEFER_BLOCKING 0x0 ;  /* 0x0000000000007b1d */ /* 0x000fe20000010000 */
[----:B--2---:R-:W-:Y:S02]  /*151e0*/  ISETP.GE.AND P2, PT, R9, R13, PT ;  /* 0x0000000d0900720c */ /* 0x004fe40003f46270 */
[----:B---3--:R-:W-:-:S03]  /*151f0*/  ISETP.GE.AND P4, PT, R10, R12, PT ;  /* 0x0000000c0a00720c */ /* 0x008fc60003f86270 */
[----:B------:R-:W2:Y:S04]  /*15200*/  LDL.LU R12, [R1+0x400] ;  /* 0x00040000010c7983 */ /* 0x000ea80000300800 */
[----:B------:R-:W2:Y:S04]  /*15210*/  LDL.LU R13, [R1+0x408] ;  /* 0x00040800010d7983 */ /* 0x000ea80000300800 */
[----:B------:R-:W2:Y:S04]  /*15220*/  LDL.LU R14, [R1+0x200] ;  /* 0x00020000010e7983 */ /* 0x000ea80000300800 */
[----:B------:R-:W2:Y:S01]  /*15230*/  LDL.LU R15, [R1+0x208] ;  /* 0x00020800010f7983 */ /* 0x000ea20000300800 */
[----:B------:R-:W-:-:S03]  /*15240*/  LOP3.LUT R8, R8, 0x60, RZ, 0xc0, !PT ;  /* 0x0000006008087812 */ /* 0x000fc600078ec0ff */
[----:B------:R-:W3:Y:S02]  /*15250*/  LDL.LU R4, [R1] ;  /* 0x0000000001047983 */ /* 0x000ee40000300800 */
[----:B------:R-:W-:Y:S02]  /*15260*/  IMAD R0, R8, 0x8, R0 ;  /* 0x0000000808007824 */ /* 0x000fe400078e0200 */
[----:B------:R-:W1:Y:S01]  /*15270*/  S2R R8, SR_TID.X ;  /* 0x0000000000087919 */ /* 0x000e620000002100 */
[----:B------:R-:W3:Y:S01]  /*15280*/  LDL.LU R5, [R1+0x8] ;  /* 0x0000080001057983 */ /* 0x000ee20000300800 */
[----:B-1----:R-:W-:-:S04]  /*15290*/  LOP3.LUT R8, R8, 0x7f, RZ, 0xc0, !PT ;  /* 0x0000007f08087812 */ /* 0x002fc800078ec0ff */
[----:B------:R-:W-:Y:S01]  /*152a0*/  LEA R251, R8, UR12, 0x4 ;  /* 0x0000000c08fb7c11 */ /* 0x000fe2000f8e20ff */
[----:B------:R-:W-:Y:S01]  /*152b0*/  IMAD.MOV.U32 R6, RZ, RZ, R24 ;  /* 0x000000ffff067224 */ /* 0x000fe200078e0018 */
[----:B------:R-:W1:Y:S01]  /*152c0*/  LDC R8, c[0x0][0x244] ;  /* 0x00009100ff087b82 */ /* 0x000e620000000800 */
[----:B------:R-:W-:Y:S02]  /*152d0*/  IMAD.MOV.U32 R203, RZ, RZ, R139 ;  /* 0x000000ffffcb7224 */ /* 0x000fe400078e008b */
[----:B------:R-:W-:Y:S02]  /*152e0*/  IMAD.MOV.U32 R214, RZ, RZ, R141 ;  /* 0x000000ffffd67224 */ /* 0x000fe400078e008d */
[----:B------:R-:W-:Y:S02]  /*152f0*/  IMAD.MOV.U32 R215, RZ, RZ, R143 ;  /* 0x000000ffffd77224 */ /* 0x000fe400078e008f */
[----:B------:R-:W-:Y:S02]  /*15300*/  IMAD.MOV.U32 R222, RZ, RZ, R145 ;  /* 0x000000ffffde7224 */ /* 0x000fe400078e0091 */
[----:B------:R-:W-:-:S02]  /*15310*/  IMAD.MOV.U32 R223, RZ, RZ, R147 ;  /* 0x000000ffffdf7224 */ /* 0x000fc400078e0093 */
[----:B------:R-:W-:Y:S02]  /*15320*/  IMAD.MOV.U32 R226, RZ, RZ, R148 ;  /* 0x000000ffffe27224 */ /* 0x000fe400078e0094 */
[----:B------:R-:W-:Y:S02]  /*15330*/  IMAD.MOV.U32 R227, RZ, RZ, R150 ;  /* 0x000000ffffe37224 */ /* 0x000fe400078e0096 */
[C---:B------:R-:W-:Y:S02]  /*15340*/  VIADD R3, R9.reuse, 0x2 ;  /* 0x0000000209037836 */ /* 0x040fe40000000000 */
[C---:B------:R-:W-:Y:S01]  /*15350*/  VIADD R2, R9.reuse, 0x1 ;  /* 0x0000000109027836 */ /* 0x040fe20000000000 */
[----:B------:R-:W-:Y:S01]  /*15360*/  ISETP.LT.AND P4, PT, R9, UR27, !P4 ;  /* 0x0000001b09007c0c */ /* 0x000fe2000e781270 */
[----:B------:R-:W-:Y:S01]  /*15370*/  ULDC.64 UR12, c[0x0][0x228] ;  /* 0x00008a00000c7ab9 */ /* 0x000fe20000000a00 */
[----:B--2---:R-:W-:Y:S01]  /*15380*/  STSM.16.M88.4 [R0], R12 ;  /* 0x0000000c00007844 */ /* 0x004fe20000000200 */
[----:B------:R-:W-:Y:S06]  /*15390*/  BAR.SYNC.DEFER_BLOCKING 0x0 ;  /* 0x0000000000007b1d */ /* 0x000fec0000010000 */
[----:B------:R-:W2:Y:S02]  /*153a0*/  LDS.128 R12, [R251] ;  /* 0x00000000fb0c7984 */ /* 0x000ea40000000c00 */
[----:B------:R-:W-:Y:S06]  /*153b0*/  BAR.SYNC.DEFER_BLOCKING 0x0 ;  /* 0x0000000000007b1d */ /* 0x000fec0000010000 */
[----:B--2---:R2:W-:Y:S04]  /*153c0*/  STL.64 [R1+0x600], R12 ;  /* 0x0006000c01007387 */ /* 0x0045e80000100a00 */
[----:B------:R4:W-:Y:S04]  /*153d0*/  STL.64 [R1+0x608], R14 ;  /* 0x0006080e01007387 */ /* 0x0009e80000100a00 */
[----:B--2---:R-:W2:Y:S04]  /*153e0*/  LDL.LU R12, [R1+0x404] ;  /* 0x00040400010c7983 */ /* 0x004ea80000300800 */
[----:B------:R-:W2:Y:S04]  /*153f0*/  LDL.LU R13, [R1+0x40c] ;  /* 0x00040c00010d7983 */ /* 0x000ea80000300800 */
[----:B----4-:R-:W2:Y:S04]  /*15400*/  LDL.LU R14, [R1+0x204] ;  /* 0x00020400010e7983 */ /* 0x010ea80000300800 */
[----:B------:R-:W2:Y:S04]  /*15410*/  LDL.LU R15, [R1+0x20c] ;  /* 0x00020c00010f7983 */ /* 0x000ea80000300800 */
[----:B---3--:R3:W-:Y:S01]  /*15420*/  STSM.16.M88.4 [R0], R4 ;  /* 0x0000000400007844 */ /* 0x0087e20000000200 */
[----:B------:R-:W-:Y:S06]  /*15430*/  BAR.SYNC.DEFER_BLOCKING 0x0 ;  /* 0x0000000000007b1d */ /* 0x000fec0000010000 */
[----:B---3--:R-:W3:Y:S04]  /*15440*/  LDL.LU R4, [R1+0x4] ;  /* 0x0000040001047983 */ /* 0x008ee80000300800 */
[----:B------:R-:W3:Y:S04]  /*15450*/  LDL.LU R5, [R1+0xc] ;  /* 0x00000c0001057983 */ /* 0x000ee80000300800 */
[----:B------:R-:W4:Y:S01]  /*15460*/  LDS.128 R16, [R251] ;  /* 0x00000000fb107984 */ /* 0x000f220000000c00 */
[----:B------:R-:W-:Y:S06]  /*15470*/  BAR.SYNC.DEFER_BLOCKING 0x0 ;  /* 0x0000000000007b1d */ /* 0x000fec0000010000 */
[----:B----4-:R-:W-:Y:S04]  /*15480*/  STL [R1+0x4], R17 ;  /* 0x0000041101007387 */ /* 0x010fe80000100800 */
[----:B------:R-:W-:Y:S04]  /*15490*/  STL.64 [R1+0x8], R18 ;  /* 0x0000081201007387 */ /* 0x000fe80000100a00 */
[----:B--2---:R-:W-:Y:S01]  /*154a0*/  STSM.16.M88.4 [R0], R12 ;  /* 0x0000000c00007844 */ /* 0x004fe20000000200 */
[----:B------:R-:W-:Y:S06]  /*154b0*/  BAR.SYNC.DEFER_BLOCKING 0x0 ;  /* 0x0000000000007b1d */ /* 0x000fec0000010000 */
[----:B------:R-:W2:Y:S04]  /*154c0*/  LDS.128 R12, [R251] ;  /* 0x00000000fb0c7984 */ /* 0x000ea80000000c00 */
[----:B--2---:R2:W-:Y:S04]  /*154d0*/  STL.64 [R1+0x400], R12 ;  /* 0x0004000c01007387 */ /* 0x0045e80000100a00 */
[----:B------:R4:W-:Y:S04]  /*154e0*/  STL.64 [R1+0x408], R14 ;  /* 0x0004080e01007387 */ /* 0x0009e80000100a00 */
[----:B--2---:R-:W2:Y:S04]  /*154f0*/  LDL.LU R12, [R1+0x410] ;  /* 0x00041000010c7983 */ /* 0x004ea80000300800 */
[----:B------:R-:W2:Y:S04]  /*15500*/  LDL.LU R13, [R1+0x418] ;  /* 0x00041800010d7983 */ /* 0x000ea80000300800 */
[----:B----4-:R-:W2:Y:S04]  /*15510*/  LDL.LU R14, [R1+0x210] ;  /* 0x00021000010e7983 */ /* 0x010ea80000300800 */
[----:B------:R-:W2:Y:S01]  /*15520*/  LDL.LU R15, [R1+0x218] ;  /* 0x00021800010f7983 */ /* 0x000ea20000300800 */
[----:B------:R-:W-:Y:S01]  /*15530*/  BAR.SYNC.DEFER_BLOCKING 0x0 ;  /* 0x0000000000007b1d */ /* 0x000fe20000010000 */
[----:B------:R-:W-:-:S02]  /*15540*/  IMAD.MOV.U32 R6, RZ, RZ, R25 ;  /* 0x000000ffff067224 */ /* 0x000fc400078e0019 */
[----:B------:R-:W-:-:S05]  /*15550*/  IMAD.MOV.U32 R7, RZ, RZ, R27 ;  /* 0x000000ffff077224 */ /* 0x000fca00078e001b */
[----:B---3--:R3:W-:Y:S01]  /*15560*/  STSM.16.M88.4 [R0], R4 ;  /* 0x0000000400007844 */ /* 0x0087e20000000200 */
[----:B------:R-:W-:Y:S01]  /*15570*/  IMAD.MOV.U32 R250, RZ, RZ, R16 ;  /* 0x000000fffffa7224 */ /* 0x000fe200078e0010 */
[----:B------:R-:W-:Y:S06]  /*15580*/  BAR.SYNC.DEFER_BLOCKING 0x0 ;  /* 0x0000000000007b1d */ /* 0x000fec0000010000 */
[----:B---3--:R-:W3:Y:S04]  /*15590*/  LDL.LU R4, [R1+0x10] ;  /* 0x0000100001047983 */ /* 0x008ee80000300800 */
[----:B------:R-:W3:Y:S04]  /*155a0*/  LDL.LU R5, [R1+0x18] ;  /* 0x0000180001057983 */ /* 0x000ee80000300800 */
[----:B------:R-:W4:Y:S01]  /*155b0*/  LDS.128 R16, [R251] ;  /* 0x00000000fb107984 */ /* 0x000f220000000c00 */
[----:B------:R-:W-:Y:S06]  /*155c0*/  BAR.SYNC.DEFER_BLOCKING 0x0 ;  /* 0x0000000000007b1d */ /* 0x000fec0000010000 */
[----:B----4-:R-:W-:Y:S04]  /*155d0*/  STL.64 [R1+0x200], R16 ;  /* 0x0002001001007387 */ /* 0x010fe80000100a00 */
        /* <DEDUP_REMOVED lines=643> */
[----:B------:R-:W2:Y:S02]  /*17e10*/  LDS.128 R16, [R251] ;  /* 0x00000000fb107984 */ /* 0x000ea40000000c00 */
[----:B--2---:R-:W-:-:S02]  /*17e20*/  IMAD.MOV.U32 R252, RZ, RZ, R19 ;  /* 0x000000fffffc7224 */ /* 0x004fc400078e0013 */
[----:B------:R-:W-:Y:S04]  /*17e30*/  STL.64 [R1+0x710], R16 ;  /* 0x0007101001007387 */ /* 0x000fe80000100a00 */
[----:B------:R-:W-:Y:S04]  /*17e40*/  STL [R1+0x718], R18 ;  /* 0x0007181201007387 */ /* 0x000fe80000100800 */
[----:B------:R-:W-:Y:S04]  /*17e50*/  STL [R1+0x890], R252 ;  /* 0x000890fc01007387 */ /* 0x000fe80000100800 */
[----:B------:R-:W2:Y:S04]  /*17e60*/  LDL.LU R12, [R1+0x514] ;  /* 0x00051400010c7983 */ /* 0x000ea80000300800 */
[----:B------:R-:W2:Y:S04]  /*17e70*/  LDL.LU R13, [R1+0x51c] ;  /* 0x00051c00010d7983 */ /* 0x000ea80000300800 */
[----:B------:R-:W2:Y:S04]  /*17e80*/  LDL.LU R14, [R1+0x314] ;  /* 0x00031400010e7983 */ /* 0x000ea80000300800 */
        /* <DEDUP_REMOVED lines=10> */
[----:B----4-:R-:W-:Y:S04]  /*17f30*/  STL [R1+0x8a0], R244 ;  /* 0x0008a0f401007387 */ /* 0x010fe80000100800 */
[----:B------:R-:W-:Y:S04]  /*17f40*/  STL [R1+0x89c], R245 ;  /* 0x00089cf501007387 */ /* 0x000fe80000100800 */
[----:B------:R-:W-:Y:S04]  /*17f50*/  STL [R1+0x898], R246 ;  /* 0x000898f601007387 */ /* 0x000fe80000100800 */
[----:B------:R-:W-:Y:S04]  /*17f60*/  STL [R1+0x894], R247 ;  /* 0x000894f701007387 */ /* 0x000fe80000100800 */
[----:B--2---:R-:W-:Y:S01]  /*17f70*/  STSM.16.M88.4 [R0], R12 ;  /* 0x0000000c00007844 */ /* 0x004fe20000000200 */
[----:B------:R-:W-:Y:S06]  /*17f80*/  BAR.SYNC.DEFER_BLOCKING 0x0 ;  /* 0x0000000000007b1d */ /* 0x000fec0000010000 */
[----:B------:R-:W2:Y:S04]  /*17f90*/  LDS.128 R240, [R251] ;  /* 0x00000000fbf07984 */ /* 0x000ea80000000c00 */
[----:B--2---:R-:W-:Y:S04]  /*17fa0*/  STL [R1+0x8b0], R240 ;  /* 0x0008b0f001007387 */ /* 0x004fe80000100800 */
[----:B------:R-:W-:Y:S04]  /*17fb0*/  STL [R1+0x8ac], R241 ;  /* 0x0008acf101007387 */ /* 0x000fe80000100800 */
[----:B------:R-:W-:Y:S04]  /*17fc0*/  STL [R1+0x8a8], R242 ;  /* 0x0008a8f201007387 */ /* 0x000fe80000100800 */
[----:B------:R-:W-:Y:S04]  /*17fd0*/  STL [R1+0x8a4], R243 ;  /* 0x0008a4f301007387 */ /* 0x000fe80000100800 */
[----:B------:R-:W2:Y:S04]  /*17fe0*/  LDL.LU R16, [R1+0x520] ;  /* 0x0005200001107983 */ /* 0x000ea80000300800 */
[----:B------:R-:W2:Y:S04]  /*17ff0*/  LDL.LU R17, [R1+0x528] ;  /* 0x0005280001117983 */ /* 0x000ea80000300800 */
[----:B------:R-:W2:Y:S04]  /*18000*/  LDL.LU R18, [R1+0x320] ;  /* 0x0003200001127983 */ /* 0x000ea80000300800 */
[----:B------:R-:W2:Y:S04]  /*18010*/  LDL.LU R19, [R1+0x328] ;  /* 0x0003280001137983 */ /* 0x000ea80000300800 */
[----:B------:R-:W4:Y:S04]  /*18020*/  LDL.LU R12, [R1+0x120] ;  /* 0x00012000010c7983 */ /* 0x000f280000300800 */
[----:B------:R-:W4:Y:S01]  /*18030*/  LDL.LU R13, [R1+0x128] ;  /* 0x00012800010d7983 */ /* 0x000f220000300800 */
[----:B------:R-:W-:Y:S01]  /*18040*/  BAR.SYNC.DEFER_BLOCKING 0x0 ;  /* 0x0000000000007b1d */ /* 0x000fe20000010000 */
[----:B------:R-:W-:-:S02]  /*18050*/  IMAD.MOV.U32 R6, RZ, RZ, R93 ;  /* 0x000000ffff067224 */ /* 0x000fc400078e005d */
[----:B------:R-:W-:-:S05]  /*18060*/  IMAD.MOV.U32 R7, RZ, RZ, R95 ;  /* 0x000000ffff077224 */ /* 0x000fca00078e005f */
[----:B---3--:R-:W-:Y:S01]  /*18070*/  STSM.16.M88.4 [R0], R4 ;  /* 0x0000000400007844 */ /* 0x008fe20000000200 */
[----:B------:R-:W-:Y:S06]  /*18080*/  BAR.SYNC.DEFER_BLOCKING 0x0 ;  /* 0x0000000000007b1d */ /* 0x000fec0000010000 */
[----:B------:R-:W3:Y:S02]  /*18090*/  LDS.128 R236, [R251] ;  /* 0x00000000fbec7984 */ /* 0x000ee40000000c00 */
[----:B------:R-:W-:Y:S01]  /*180a0*/  BAR.SYNC.DEFER_BLOCKING 0x0 ;  /* 0x0000000000007b1d */ /* 0x000fe20000010000 */
[----:B------:R-:W-:-:S02]  /*180b0*/  IMAD.MOV.U32 R14, RZ, RZ, R96 ;  /* 0x000000ffff0e7224 */ /* 0x000fc400078e0060 */
[----:B------:R-:W-:-:S03]  /*180c0*/  IMAD.MOV.U32 R15, RZ, RZ, R98 ;  /* 0x000000ffff0f7224 */ /* 0x000fc600078e0062 */
[----:B---3--:R-:W-:Y:S04]  /*180d0*/  STL [R1+0x8c0], R236 ;  /* 0x0008c0ec01007387 */ /* 0x008fe80000100800 */
[----:B------:R-:W-:Y:S04]  /*180e0*/  STL [R1+0x8bc], R237 ;  /* 0x0008bced01007387 */ /* 0x000fe80000100800 */
[----:B------:R-:W-:Y:S04]  /*180f0*/  STL [R1+0x8b8], R238 ;  /* 0x0008b8ee01007387 */ /* 0x000fe80000100800 */
[----:B------:R-:W-:Y:S04]  /*18100*/  STL [R1+0x8b4], R239 ;  /* 0x0008b4ef01007387 */ /* 0x000fe80000100800 */
[----:B--2---:R-:W-:Y:S01]  /*18110*/  STSM.16.M88.4 [R0], R16 ;  /* 0x0000001000007844 */ /* 0x004fe20000000200 */
[----:B------:R-:W-:Y:S06]  /*18120*/  BAR.SYNC.DEFER_BLOCKING 0x0 ;  /* 0x0000000000007b1d */ /* 0x000fec0000010000 */
[----:B------:R-:W2:Y:S02]  /*18130*/  LDS.128 R4, [R251] ;  /* 0x00000000fb047984 */ /* 0x000ea40000000c00 */
[----:B------:R-:W-:Y:S06]  /*18140*/  BAR.SYNC.DEFER_BLOCKING 0x0 ;  /* 0x0000000000007b1d */ /* 0x000fec0000010000 */
[----:B----4-:R3:W-:Y:S02]  /*18150*/  STSM.16.M88.4 [R0], R12 ;  /* 0x0000000c00007844 */ /* 0x0107e40000000200 */
[----:B------:R-:W-:Y:S06]  /*18160*/  BAR.SYNC.DEFER_BLOCKING 0x0 ;  /* 0x0000000000007b1d */ /* 0x000fec0000010000 */
[----:B---3--:R-:W3:Y:S04]  /*18170*/  LDL.LU R12, [R1+0x524] ;  /* 0x00052400010c7983 */ /* 0x008ee80000300800 */
[----:B------:R-:W3:Y:S04]  /*18180*/  LDL.LU R13, [R1+0x52c] ;  /* 0x00052c00010d7983 */ /* 0x000ee80000300800 */
[----:B------:R-:W3:Y:S04]  /*18190*/  LDL.LU R14, [R1+0x324] ;  /* 0x00032400010e7983 */ /* 0x000ee80000300800 */
[----:B------:R-:W3:Y:S04]  /*181a0*/  LDL.LU R15, [R1+0x32c] ;  /* 0x00032c00010f7983 */ /* 0x000ee80000300800 */
[----:B------:R-:W4:Y:S04]  /*181b0*/  LDL.LU R32, [R1+0x124] ;  /* 0x0001240001207983 */ /* 0x000f280000300800 */
[----:B------:R-:W4:Y:S04]  /*181c0*/  LDL.LU R33, [R1+0x12c] ;  /* 0x00012c0001217983 */ /* 0x000f280000300800 */
[----:B------:R-:W2:Y:S04]  /*181d0*/  LDL.LU R36, [R1+0x530] ;  /* 0x0005300001247983 */ /* 0x000ea80000300800 */
[----:B------:R-:W2:Y:S04]  /*181e0*/  LDL.LU R37, [R1+0x538] ;  /* 0x0005380001257983 */ /* 0x000ea80000300800 */
[----:B------:R-:W2:Y:S04]  /*181f0*/  LDL.LU R38, [R1+0x330] ;  /* 0x0003300001267983 */ /* 0x000ea80000300800 */
[----:B------:R-:W2:Y:S04]  /*18200*/  LDL.LU R39, [R1+0x338] ;  /* 0x0003380001277983 */ /* 0x000ea80000300800 */
[----:B------:R-:W2:Y:S04]  /*18210*/  LDL.LU R28, [R1+0x130] ;  /* 0x00013000011c7983 */ /* 0x000ea80000300800 */
[----:B------:R-:W2:Y:S04]  /*18220*/  LDL.LU R29, [R1+0x138] ;  /* 0x00013800011d7983 */ /* 0x000ea80000300800 */
[----:B------:R-:W1:Y:S01]  /*18230*/  LDS.128 R24, [R251] ;  /* 0x00000000fb187984 */ /* 0x000e620000000c00 */
[----:B------:R-:W-:Y:S01]  /*18240*/  BAR.SYNC.DEFER_BLOCKING 0x0 ;  /* 0x0000000000007b1d */ /* 0x000fe20000010000 */
[----:B------:R-:W-:-:S02]  /*18250*/  IMAD.MOV.U32 R34, RZ, RZ, R97 ;  /* 0x000000ffff227224 */ /* 0x000fc400078e0061 */
[----:B------:R-:W-:Y:S02]  /*18260*/  IMAD.MOV.U32 R35, RZ, RZ, R99 ;  /* 0x000000ffff237224 */ /* 0x000fe400078e0063 */
[----:B------:R-:W-:Y:S02]  /*18270*/  IMAD.MOV.U32 R30, RZ, RZ, R100 ;  /* 0x000000ffff1e7224 */ /* 0x000fe400078e0064 */
[----:B------:R-:W-:Y:S01]  /*18280*/  IMAD.MOV.U32 R31, RZ, RZ, R102 ;  /* 0x000000ffff1f7224 */ /* 0x000fe200078e0066 */
[----:B---3--:R-:W-:Y:S01]  /*18290*/  STSM.16.M88.4 [R0], R12 ;  /* 0x0000000c00007844 */ /* 0x008fe20000000200 */
[----:B------:R-:W-:Y:S06]  /*182a0*/  BAR.SYNC.DEFER_BLOCKING 0x0 ;  /* 0x0000000000007b1d */ /* 0x000fec0000010000 */
[----:B------:R-:W3:Y:S02]  /*182b0*/  LDS.128 R20, [R251] ;  /* 0x00000000fb147984 */ /* 0x000ee40000000c00 */
[----:B------:R-:W-:Y:S06]  /*182c0*/  BAR.SYNC.DEFER_BLOCKING 0x0 ;  /* 0x0000000000007b1d */ /* 0x000fec0000010000 */
[----:B----4-:R-:W-:Y:S02]  /*182d0*/  STSM.16.M88.4 [R0], R32 ;  /* 0x0000002000007844 */ /* 0x010fe40000000200 */
[----:B------:R-:W-:Y:S06]  /*182e0*/  BAR.SYNC.DEFER_BLOCKING 0x0 ;  /* 0x0000000000007b1d */ /* 0x000fec0000010000 */
[----:B------:R-:W4:Y:S02]  /*182f0*/  LDS.128 R16, [R251] ;  /* 0x00000000fb107984 */ /* 0x000f240000000c00 */
[----:B------:R-:W-:Y:S06]  /*18300*/  BAR.SYNC.DEFER_BLOCKING 0x0 ;  /* 0x0000000000007b1d */ /* 0x000fec0000010000 */
[----:B--2---:R-:W-:Y:S02]  /*18310*/  STSM.16.M88.4 [R0], R36 ;  /* 0x0000002400007844 */ /* 0x004fe40000000200 */
[----:B------:R-:W-:Y:S06]  /*18320*/  BAR.SYNC.DEFER_BLOCKING 0x0 ;  /* 0x0000000000007b1d */ /* 0x000fec0000010000 */
[----:B------:R-:W2:Y:S02]  /*18330*/  LDS.128 R12, [R251] ;  /* 0x00000000fb0c7984 */ /* 0x000ea40000000c00 */
[----:B------:R-:W-:Y:S06]  /*18340*/  BAR.SYNC.DEFER_BLOCKING 0x0 ;  /* 0x0000000000007b1d */ /* 0x000fec0000010000 */
[----:B------:R1:W-:Y:S02]  /*18350*/  STSM.16.M88.4 [R0], R28 ;  /* 0x0000001c00007844 */ /* 0x0003e40000000200 */
[----:B------:R-:W-:Y:S06]  /*18360*/  BAR.SYNC.DEFER_BLOCKING 0x0 ;  /* 0x0000000000007b1d */ /* 0x000fec0000010000 */
[----:B-1----:R-:W3:Y:S04]  /*18370*/  LDL.LU R28, [R1+0x534] ;  /* 0x00053400011c7983 */ /* 0x002ee80000300800 */
        /* <DEDUP_REMOVED lines=172> */
[----:B------:R-:W-:Y:S06]  /*18e40*/  BAR.SYNC.DEFER_BLOCKING 0x0 ;  /* 0x0000000000007b1d */ /* 0x000fec0000010000 */
[----:B---3--:R-:W-:Y:S02]  /*18e50*/  STSM.16.M88.4 [R0], R108 ;  /* 0x0000006c00007844 */ /* 0x008fe40000000200 */
        /* <DEDUP_REMOVED lines=19> */
[----:B------:R-:W1:Y:S01]  /*18f90*/  LDS.128 R160, [R251] ;  /* 0x00000000fba07984 */ /* 0x000e620000000c00 */
[----:B------:R-:W-:Y:S06]  /*18fa0*/  BAR.SYNC.DEFER_BLOCKING 0x0 ;  /* 0x0000000000007b1d */ /* 0x000fec0000010000 */
[----:B------:R-:W2:Y:S04]  /*18fb0*/  LDL.LU R124, [R1+0x5a0] ;  /* 0x0005a000017c7983 */ /* 0x000ea80000300800 */
[----:B------:R-:W2:Y:S04]  /*18fc0*/  LDL.LU R125, [R1+0x5a8] ;  /* 0x0005a800017d7983 */ /* 0x000ea80000300800 */
[----:B------:R-:W2:Y:S04]  /*18fd0*/  LDL.LU R126, [R1+0x3a0] ;  /* 0x0003a000017e7983 */ /* 0x000ea80000300800 */
[----:B------:R-:W2:Y:S04]  /*18fe0*/  LDL.LU R127, [R1+0x3a8] ;  /* 0x0003a800017f7983 */ /* 0x000ea80000300800 */
[----:B---3--:R-:W-:Y:S01]  /*18ff0*/  STSM.16.M88.4 [R0], R152 ;  /* 0x0000009800007844 */ /* 0x008fe20000000200 */
[----:B------:R-:W-:Y:S06]  /*19000*/  BAR.SYNC.DEFER_BLOCKING 0x0 ;  /* 0x0000000000007b1d */ /* 0x000fec0000010000 */
[----:B------:R-:W3:Y:S02]  /*19010*/  LDS.128 R156, [R251] ;  /* 0x00000000fb9c7984 */ /* 0x000ee40000000c00 */
[----:B------:R-:W-:Y:S06]  /*19020*/  BAR.SYNC.DEFER_BLOCKING 0x0 ;  /* 0x0000000000007b1d */ /* 0x000fec0000010000 */
[----:B----4-:R4:W-:Y:S02]  /*19030*/  STSM.16.M88.4 [R0], R164 ;  /* 0x000000a400007844 */ /* 0x0109e40000000200 */
[----:B------:R-:W-:Y:S06]  /*19040*/  BAR.SYNC.DEFER_BLOCKING 0x0 ;  /* 0x0000000000007b1d */ /* 0x000fec0000010000 */
[----:B----4-:R-:W4:Y:S04]  /*19050*/  LDL.LU R164, [R1+0x1a0] ;  /* 0x0001a00001a47983 */ /* 0x010f280000300800 */
[----:B------:R-:W4:Y:S04]  /*19060*/  LDL.LU R165, [R1+0x1a8] ;  /* 0x0001a80001a57983 */ /* 0x000f280000300800 */
[----:B------:R-:W3:Y:S01]  /*19070*/  LDS.128 R152, [R251] ;  /* 0x00000000fb987984 */ /* 0x000ee20000000c00 */
[----:B------:R-:W-:Y:S06]  /*19080*/  BAR.SYNC.DEFER_BLOCKING 0x0 ;  /* 0x0000000000007b1d */ /* 0x000fec0000010000 */
[----:B--2---:R-:W-:Y:S02]  /*19090*/  STSM.16.M88.4 [R0], R124 ;  /* 0x0000007c00007844 */ /* 0x004fe40000000200 */
[----:B------:R-:W-:Y:S01]  /*190a0*/  BAR.SYNC.DEFER_BLOCKING 0x0 ;  /* 0x0000000000007b1d */ /* 0x000fe20000010000 */
[----:B------:R-:W-:-:S02]  /*190b0*/  IMAD.MOV.U32 R166, RZ, RZ, R128 ;  /* 0x000000ffffa67224 */ /* 0x000fc400078e0080 */
[----:B------:R-:W-:-:S03]  /*190c0*/  IMAD.MOV.U32 R167, RZ, RZ, R130 ;  /* 0x000000ffffa77224 */ /* 0x000fc600078e0082 */
[----:B------:R-:W2:Y:S02]  /*190d0*/  LDS.128 R124, [R251] ;  /* 0x00000000fb7c7984 */ /* 0x000ea40000000c00 */
[----:B------:R-:W-:Y:S06]  /*190e0*/  BAR.SYNC.DEFER_BLOCKING 0x0 ;  /* 0x0000000000007b1d */ /* 0x000fec0000010000 */
[----:B----4-:R4:W-:Y:S02]  /*190f0*/  STSM.16.M88.4 [R0], R164 ;  /* 0x000000a400007844 */ /* 0x0109e40000000200 */
[----:B------:R-:W-:Y:S06]  /*19100*/  BAR.SYNC.DEFER_BLOCKING 0x0 ;  /* 0x0000000000007b1d */ /* 0x000fec0000010000 */
[----:B----4-:R-:W4:Y:S04]  /*19110*/  LDL.LU R164, [R1+0x5a4] ;  /* 0x0005a40001a47983 */ /* 0x010f280000300800 */
[----:B------:R-:W4:Y:S04]  /*19120*/  LDL.LU R165, [R1+0x5ac] ;  /* 0x0005ac0001a57983 */ /* 0x000f280000300800 */
[----:B------:R-:W4:Y:S04]  /*19130*/  LDL.LU R166, [R1+0x3a4] ;  /* 0x0003a40001a67983 */ /* 0x000f280000300800 */
[----:B------:R-:W4:Y:S04]  /*19140*/  LDL.LU R167, [R1+0x3ac] ;  /* 0x0003ac0001a77983 */ /* 0x000f280000300800 */
[----:B------:R-:W3:Y:S04]  /*19150*/  LDL.LU R176, [R1+0x1a4] ;  /* 0x0001a40001b07983 */ /* 0x000ee80000300800 */
[----:B------:R-:W3:Y:S04]  /*19160*/  LDL.LU R177, [R1+0x1ac] ;  /* 0x0001ac0001b17983 */ /* 0x000ee80000300800 */
[----:B------:R-:W2:Y:S01]  /*19170*/  LDS.128 R172, [R251] ;  /* 0x00000000fbac7984 */ /* 0x000ea20000000c00 */
[----:B------:R-:W-:Y:S06]  /*19180*/  BAR.SYNC.DEFER_BLOCKING 0x0 ;  /* 0x0000000000007b1d */ /* 0x000fec0000010000 */
[----:B------:R-:W2:Y:S04]  /*19190*/  LDL.LU R128, [R1+0x5b0] ;  /* 0x0005b00001807983 */ /* 0x000ea80000300800 */
[----:B------:R-:W2:Y:S04]  /*191a0*/  LDL.LU R129, [R1+0x5b8] ;  /* 0x0005b80001817983 */ /* 0x000ea80000300800 */
[----:B------:R-:W2:Y:S04]  /*191b0*/  LDL.LU R130, [R1+0x3b0] ;  /* 0x0003b00001827983 */ /* 0x000ea80000300800 */
[----:B------:R-:W2:Y:S04]  /*191c0*/  LDL.LU R131, [R1+0x3b8] ;  /* 0x0003b80001837983 */ /* 0x000ea80000300800 */
[----:B----4-:R-:W-:Y:S01]  /*191d0*/  STSM.16.M88.4 [R0], R164 ;  /* 0x000000a400007844 */ /* 0x010fe20000000200 */
[----:B------:R-:W-:Y:S06]  /*191e0*/  BAR.SYNC.DEFER_BLOCKING 0x0 ;  /* 0x0000000000007b1d */ /* 0x000fec0000010000 */
[----:B------:R-:W4:Y:S02]  /*191f0*/  LDS.128 R168, [R251] ;  /* 0x00000000fba87984 */ /* 0x000f240000000c00 */
[----:B------:R-:W-:Y:S06]  /*19200*/  BAR.SYNC.DEFER_BLOCKING 0x0 ;  /* 0x0000000000007b1d */ /* 0x000fec0000010000 */
[----:B---3--:R3:W-:Y:S02]  /*19210*/  STSM.16.M88.4 [R0], R176 ;  /* 0x000000b000007844 */ /* 0x0087e40000000200 */
[----:B------:R-:W-:Y:S06]  /*19220*/  BAR.SYNC.DEFER_BLOCKING 0x0 ;  /* 0x0000000000007b1d */ /* 0x000fec0000010000 */
[----:B---3--:R-:W3:Y:S04]  /*19230*/  LDL.LU R176, [R1+0x1b0] ;  /* 0x0001b00001b07983 */ /* 0x008ee80000300800 */
[----:B------:R-:W3:Y:S04]  /*19240*/  LDL.LU R177, [R1+0x1b8] ;  /* 0x0001b80001b17983 */ /* 0x000ee80000300800 */
[----:B------:R-:W4:Y:S01]  /*19250*/  LDS.128 R164, [R251] ;  /* 0x00000000fba47984 */ /* 0x000f220000000c00 */
[----:B------:R-:W-:Y:S06]  /*19260*/  BAR.SYNC.DEFER_BLOCKING 0x0 ;  /* 0x0000000000007b1d */ /* 0x000fec0000010000 */
[----:B--2---:R-:W-:Y:S02]  /*19270*/  STSM.16.M88.4 [R0], R128 ;  /* 0x0000008000007844 */ /* 0x004fe40000000200 */
[----:B------:R-:W-:Y:S01]  /*19280*/  BAR.SYNC.DEFER_BLOCKING 0x0 ;  /* 0x0000000000007b1d */ /* 0x000fe20000010000 */
[----:B------:R-:W-:-:S02]  /*19290*/  IMAD.MOV.U32 R178, RZ, RZ, R132 ;  /* 0x000000ffffb27224 */ /* 0x000fc400078e0084 */
[----:B------:R-:W-:-:S03]  /*192a0*/  IMAD.MOV.U32 R179, RZ, RZ, R134 ;  /* 0x000000ffffb37224 */ /* 0x000fc600078e0086 */
[----:B------:R-:W2:Y:S02]  /*192b0*/  LDS.128 R128, [R251] ;  /* 0x00000000fb807984 */ /* 0x000ea40000000c00 */
[----:B------:R-:W-:Y:S06]  /*192c0*/  BAR.SYNC.DEFER_BLOCKING 0x0 ;  /* 0x0000000000007b1d */ /* 0x000fec0000010000 */
[----:B---3--:R3:W-:Y:S02]  /*192d0*/  STSM.16.M88.4 [R0], R176 ;  /* 0x000000b000007844 */ /* 0x0087e40000000200 */
[----:B------:R-:W-:Y:S06]  /*192e0*/  BAR.SYNC.DEFER_BLOCKING 0x0 ;  /* 0x0000000000007b1d */ /* 0x000fec0000010000 */
[----:B---3--:R-:W3:Y:S04]  /*192f0*/  LDL.LU R176, [R1+0x5b4] ;  /* 0x0005b40001b07983 */ /* 0x008ee80000300800 */
[----:B------:R-:W3:Y:S04]  /*19300*/  LDL.LU R177, [R1+0x5bc] ;  /* 0x0005bc0001b17983 */ /* 0x000ee80000300800 */
[----:B------:R-:W3:Y:S04]  /*19310*/  LDL.LU R178, [R1+0x3b4] ;  /* 0x0003b40001b27983 */ /* 0x000ee80000300800 */
[----:B------:R-:W3:Y:S04]  /*19320*/  LDL.LU R179, [R1+0x3bc] ;  /* 0x0003bc0001b37983 */ /* 0x000ee80000300800 */
[----:B------:R-:W4:Y:S04]  /*19330*/  LDL.LU R188, [R1+0x1b4] ;  /* 0x0001b40001bc7983 */ /* 0x000f280000300800 */
[----:B------:R-:W4:Y:S04]  /*19340*/  LDL.LU R189, [R1+0x1bc] ;  /* 0x0001bc0001bd7983 */ /* 0x000f280000300800 */
[----:B------:R-:W2:Y:S01]  /*19350*/  LDS.128 R184, [R251] ;  /* 0x00000000fbb87984 */ /* 0x000ea20000000c00 */
        /* <DEDUP_REMOVED lines=73> */
[----:B------:R-:W3:Y:S04]  /*197f0*/  LDL.LU R216, [R1+0x5e4] ;  /* 0x0005e40001d87983 */ /* 0x000ee80000300800 */
[----:B------:R-:W3:Y:S04]  /*19800*/  LDL.LU R217, [R1+0x5ec] ;  /* 0x0005ec0001d97983 */ /* 0x000ee80000300800 */
[----:B------:R-:W3:Y:S04]  /*19810*/  LDL.LU R218, [R1+0x3e4] ;  /* 0x0003e40001da7983 */ /* 0x000ee80000300800 */
[----:B------:R-:W3:Y:S04]  /*19820*/  LDL.LU R219, [R1+0x3ec] ;  /* 0x0003ec0001db7983 */ /* 0x000ee80000300800 */
[----:B------:R-:W3:Y:S04]  /*19830*/  LDL.LU R220, [R1+0x1e4] ;  /* 0x0001e40001dc7983 */ /* 0x000ee80000300800 */
[----:B------:R-:W3:Y:S01]  /*19840*/  LDL.LU R221, [R1+0x1ec] ;  /* 0x0001ec0001dd7983 */ /* 0x000ee20000300800 */
[----:B------:R-:W-:-:S02]  /*19850*/  IMAD.MOV.U32 R214, RZ, RZ, R144 ;  /* 0x000000ffffd67224 */ /* 0x000fc400078e0090 */
[----:B------:R-:W-:Y:S01]  /*19860*/  IMAD.MOV.U32 R215, RZ, RZ, R146 ;  /* 0x000000ffffd77224 */ /* 0x000fe200078e0092 */
[----:B------:R-:W3:Y:S04]  /*19870*/  LDL.LU R144, [R1+0x5f0] ;  /* 0x0005f00001907983 */ /* 0x000ee80000300800 */
[----:B------:R-:W3:Y:S04]  /*19880*/  LDL.LU R145, [R1+0x5f8] ;  /* 0x0005f80001917983 */ /* 0x000ee80000300800 */
[----:B------:R-:W3:Y:S04]  /*19890*/  LDL.LU R146, [R1+0x3f0] ;  /* 0x0003f00001927983 */ /* 0x000ee80000300800 */
[----:B------:R-:W3:Y:S04]  /*198a0*/  LDL.LU R147, [R1+0x3f8] ;  /* 0x0003f80001937983 */ /* 0x000ee80000300800 */
[----:B------:R-:W3:Y:S04]  /*198b0*/  LDL.LU R224, [R1+0x1f0] ;  /* 0x0001f00001e07983 */ /* 0x000ee80000300800 */
[----:B------:R-:W3:Y:S04]  /*198c0*/  LDL.LU R225, [R1+0x1f8] ;  /* 0x0001f80001e17983 */ /* 0x000ee80000300800 */
[----:B------:R-:W1:Y:S01]  /*198d0*/  LDS.128 R200, [R251] ;  /* 0x00000000fbc87984 */ /* 0x000e620000000c00 */
[----:B------:R-:W-:Y:S06]  /*198e0*/  BAR.SYNC.DEFER_BLOCKING 0x0 ;  /* 0x0000000000007b1d */ /* 0x000fec0000010000 */
[----:B--2---:R-:W-:Y:S02]  /*198f0*/  STSM.16.M88.4 [R0], R140 ;  /* 0x0000008c00007844 */ /* 0x004fe40000000200 */
[----:B------:R-:W-:Y:S06]  /*19900*/  BAR.SYNC.DEFER_BLOCKING 0x0 ;  /* 0x0000000000007b1d */ /* 0x000fec0000010000 */
[----:B------:R-:W2:Y:S02]  /*19910*/  LDS.128 R140, [R251] ;  /* 0x00000000fb8c7984 */ /* 0x000ea40000000c00 */
[----:B------:R-:W-:Y:S06]  /*19920*/  BAR.SYNC.DEFER_BLOCKING 0x0 ;  /* 0x0000000000007b1d */ /* 0x000fec0000010000 */
[----:B----4-:R-:W-:Y:S02]  /*19930*/  STSM.16.M88.4 [R0], R212 ;  /* 0x000000d400007844 */ /* 0x010fe40000000200 */
[----:B------:R-:W-:Y:S06]  /*19940*/  BAR.SYNC.DEFER_BLOCKING 0x0 ;  /* 0x0000000000007b1d */ /* 0x000fec0000010000 */
[----:B------:R-:W4:Y:S02]  /*19950*/  LDS.128 R212, [R251] ;  /* 0x00000000fbd47984 */ /* 0x000f240000000c00 */
[----:B------:R-:W-:Y:S06]  /*19960*/  BAR.SYNC.DEFER_BLOCKING 0x0 ;  /* 0x0000000000007b1d */ /* 0x000fec0000010000 */
[----:B---3--:R-:W-:Y:S02]  /*19970*/  STSM.16.M88.4 [R0], R216 ;  /* 0x000000d800007844 */ /* 0x008fe40000000200 */
[----:B------:R-:W-:Y:S06]  /*19980*/  BAR.SYNC.DEFER_BLOCKING 0x0 ;  /* 0x0000000000007b1d */ /* 0x000fec0000010000 */
[----:B------:R-:W3:Y:S02]  /*19990*/  LDS.128 R216, [R251] ;  /* 0x00000000fbd87984 */ /* 0x000ee40000000c00 */
[----:B------:R-:W-:Y:S06]  /*199a0*/  BAR.SYNC.DEFER_BLOCKING 0x0 ;  /* 0x0000000000007b1d */ /* 0x000fec0000010000 */
[----:B------:R-:W-:Y:S02]  /*199b0*/  STSM.16.M88.4 [R0], R220 ;  /* 0x000000dc00007844 */ /* 0x000fe40000000200 */
[----:B------:R-:W-:Y:S06]  /*199c0*/  BAR.SYNC.DEFER_BLOCKING 0x0 ;  /* 0x0000000000007b1d */ /* 0x000fec0000010000 */
[----:B------:R-:W3:Y:S02]  /*199d0*/  LDS.128 R220, [R251] ;  /* 0x00000000fbdc7984 */ /* 0x000ee40000000c00 */
[----:B------:R-:W-:Y:S06]  /*199e0*/  BAR.SYNC.DEFER_BLOCKING 0x0 ;  /* 0x0000000000007b1d */ /* 0x000fec0000010000 */
[----:B------:R-:W-:Y:S02]  /*199f0*/  STSM.16.M88.4 [R0], R144 ;  /* 0x0000009000007844 */ /* 0x000fe40000000200 */
[----:B------:R-:W-:Y:S06]  /*19a00*/  BAR.SYNC.DEFER_BLOCKING 0x0 ;  /* 0x0000000000007b1d */ /* 0x000fec0000010000 */
[----:B------:R-:W3:Y:S02]  /*19a10*/  LDS.128 R144, [R251] ;  /* 0x00000000fb907984 */ /* 0x000ee40000000c00 */
[----:B------:R-:W-:Y:S06]  /*19a20*/  BAR.SYNC.DEFER_BLOCKING 0x0 ;  /* 0x0000000000007b1d */ /* 0x000fec0000010000 */
[----:B------:R1:W-:Y:S02]  /*19a30*/  STSM.16.M88.4 [R0], R224 ;  /* 0x000000e000007844 */ /* 0x0003e40000000200 */
[----:B------:R-:W-:Y:S06]  /*19a40*/  BAR.SYNC.DEFER_BLOCKING 0x0 ;  /* 0x0000000000007b1d */ /* 0x000fec0000010000 */
[----:B-1----:R-:W2:Y:S04]  /*19a50*/  LDL.LU R224, [R1+0x5f4] ;  /* 0x0005f40001e07983 */ /* 0x002ea80000300800 */
[----:B------:R-:W2:Y:S04]  /*19a60*/  LDL.LU R225, [R1+0x5fc] ;  /* 0x0005fc0001e17983 */ /* 0x000ea80000300800 */
[----:B------:R-:W2:Y:S04]  /*19a70*/  LDL.LU R226, [R1+0x3f4] ;  /* 0x0003f40001e27983 */ /* 0x000ea80000300800 */
[----:B------:R-:W2:Y:S04]  /*19a80*/  LDL.LU R227, [R1+0x3fc] ;  /* 0x0003fc0001e37983 */ /* 0x000ea80000300800 */
[----:B------:R-:W1:Y:S01]  /*19a90*/  LDS.128 R228, [R251] ;  /* 0x00000000fbe47984 */ /* 0x000e620000000c00 */
[----:B------:R-:W-:Y:S06]  /*19aa0*/  BAR.SYNC.DEFER_BLOCKING 0x0 ;  /* 0x0000000000007b1d */ /* 0x000fec0000010000 */
[----:B--2---:R2:W-:Y:S04]  /*19ab0*/  STSM.16.M88.4 [R0], R224 ;  /* 0x000000e000007844 */ /* 0x0045e80000000200 */
[----:B--2---:R-:W2:Y:S04]  /*19ac0*/  LDL.LU R224, [R1+0x1f4] ;  /* 0x0001f40001e07983 */ /* 0x004ea80000300800 */
[----:B------:R-:W2:Y:S01]  /*19ad0*/  LDL.LU R225, [R1+0x1fc] ;  /* 0x0001fc0001e17983 */ /* 0x000ea20000300800 */
[----:B------:R-:W-:-:S02]  /*19ae0*/  IMAD.MOV.U32 R226, RZ, RZ, R149 ;  /* 0x000000ffffe27224 */ /* 0x000fc400078e0095 */
[----:B------:R-:W-:Y:S01]  /*19af0*/  IMAD.MOV.U32 R227, RZ, RZ, R151 ;  /* 0x000000ffffe37224 */ /* 0x000fe200078e0097 */
[----:B------:R-:W-:Y:S06]  /*19b00*/  BAR.SYNC.DEFER_BLOCKING 0x0 ;  /* 0x0000000000007b1d */ /* 0x000fec0000010000 */
[----:B------:R-:W4:Y:S04]  /*19b10*/  LDL.LU R239, [R1+0x200] ;  /* 0x0002000001ef7983 */ /* 0x000f280000300800 */
[----:B------:R-:W3:Y:S04]  /*19b20*/  LDL.LU R238, [R1+0x604] ;  /* 0x0006040001ee7983 */ /* 0x000ee80000300800 */
[----:B------:R-:W3:Y:S04]  /*19b30*/  LDL.LU R237, [R1+0x4] ;  /* 0x0000040001ed7983 */ /* 0x000ee80000300800 */
[----:B------:R-:W3:Y:S04]  /*19b40*/  LDL.LU R236, [R1+0x404] ;  /* 0x0004040001ec7983 */ /* 0x000ee80000300800 */
[----:B------:R-:W1:Y:S01]  /*19b50*/  LDS.128 R148, [R251] ;  /* 0x00000000fb947984 */ /* 0x000e620000000c00 */
[----:B------:R-:W-:Y:S06]  /*19b60*/  BAR.SYNC.DEFER_BLOCKING 0x0 ;  /* 0x0000000000007b1d */ /* 0x000fec0000010000 */
        /* <DEDUP_REMOVED lines=9> */
[----:B--2---:R2:W-:Y:S04]  /*19c00*/  STSM.16.M88.4 [R0], R224 ;  /* 0x000000e000007844 */ /* 0x0045e80000000200 */
[----:B--2---:R-:W2:Y:S01]  /*19c10*/  LDL.LU R0, [R1+0x600] ;  /* 0x0006000001007983 */ /* 0x004ea20000300800 */
[----:B------:R-:W-:Y:S01]  /*19c20*/  BAR.SYNC.DEFER_BLOCKING 0x0 ;  /* 0x0000000000007b1d */ /* 0x000fe20000010000 */
[----:B------:R-:W-:Y:S01]  /*19c30*/  ISETP.GE.AND P1, PT, R3, UR5, PT ;  /* 0x0000000503007c0c */ /* 0x000fe2000bf26270 */
[C---:B------:R-:W-:Y:S01]  /*19c40*/  VIADD R3, R9.reuse, 0x4 ;  /* 0x0000000409037836 */ /* 0x040fe20000000000 */
[----:B------:R-:W-:Y:S01]  /*19c50*/  ISETP.GE.AND P0, PT, R2, UR4, PT ;  /* 0x0000000402007c0c */ /* 0x000fe2000bf06270 */
[----:B------:R-:W-:-:S02]  /*19c60*/  VIADD R2, R9, 0x3 ;  /* 0x0000000309027836 */ /* 0x000fc40000000000 */
[----:B------:R-:W-:Y:S01]  /*19c70*/  ULDC UR5, c[0x0][0x22c] ;  /* 0x00008b0000057ab9 */ /* 0x000fe20000000800 */
[----:B------:R-:W-:Y:S01]  /*19c80*/  ULDC UR4, c[0x0][0x22c] ;  /* 0x00008b0000047ab9 */ /* 0x000fe20000000800 */
[----:B------:R-:W-:Y:S01]  /*19c90*/  ISETP.GE.AND P5, PT, R3, UR5, PT ;  /* 0x0000000503007c0c */ /* 0x000fe2000bfa6270 */
[----:B------:R-:W-:Y:S01]  /*19ca0*/  IMAD R3, R10, R8, RZ ;  /* 0x000000080a037224 */ /* 0x000fe200078e02ff */
[----:B------:R-:W-:Y:S01]  /*19cb0*/  ISETP.GE.AND P3, PT, R2, UR4, PT ;  /* 0x0000000402007c0c */ /* 0x000fe2000bf66270 */
[----:B------:R-:W-:Y:S02]  /*19cc0*/  ULDC.64 UR4, c[0x0][0x220] ;  /* 0x0000880000047ab9 */ /* 0x000fe40000000a00 */
[----:B------:R-:W-:Y:S01]  /*19cd0*/  IMAD R8, R8, 0x80, R3 ;  /* 0x0000008008087824 */ /* 0x000fe200078e0203 */
[----:B------:R-:W-:-:S04]  /*19ce0*/  LEA R2, P6, R3, UR4, 0x2 ;  /* 0x0000000403027c11 */ /* 0x000fc8000f8c10ff */
[----:B------:R-:W-:Y:S02]  /*19cf0*/  LEA.HI.X.SX32 R3, R3, UR5, 0x2, P6 ;  /* 0x0000000503037c11 */ /* 0x000fe4000b0f16ff */
[C---:B------:R-:W-:Y:S01]  /*19d00*/  LEA R232, P6, R8.reuse, UR4, 0x2 ;  /* 0x0000000408e87c11 */ /* 0x040fe2000f8c10ff */
[----:B------:R-:W-:Y:S01]  /*19d10*/  ULDC UR4, c[0x0][0x22c] ;  /* 0x00008b0000047ab9 */ /* 0x000fe20000000800 */
[----:B------:R-:W-:Y:S02]  /*19d20*/  ISETP.LT.AND P2, PT, R11, UR22, !P2 ;  /* 0x000000160b007c0c */ /* 0x000fe4000d741270 */
[----:B------:R-:W-:Y:S01]  /*19d30*/  LEA.HI.X.SX32 R233, R8, UR5, 0x2, P6 ;  /* 0x0000000508e97c11 */ /* 0x000fe2000b0f16ff */
[----:B------:R-:W-:-:S04]  /*19d40*/  IMAD R8, R9, UR28, RZ ;  /* 0x0000001c09087c24 */ /* 0x000fc8000f8e02ff */
[----:B------:R-:W-:-:S04]  /*19d50*/  IMAD.WIDE R248, R8, 0x4, R2 ;  /* 0x0000000408f87825 */ /* 0x000fc800078e0202 */
[----:B------:R-:W-:-:S04]  /*19d60*/  IMAD.WIDE R234, R8, 0x4, R232 ;  /* 0x0000000408ea7825 */ /* 0x000fc800078e02e8 */
[----:B------:R-:W-:-:S04]  /*19d70*/  VIADD R8, R8, UR28 ;  /* 0x0000001c08087c36 */ /* 0x000fc80008000000 */
[----:B------:R-:W-:-:S04]  /*19d80*/  IMAD.WIDE R224, R8, 0x4, R2 ;  /* 0x0000000408e07825 */ /* 0x000fc800078e0202 */
[----:B------:R-:W-:Y:S01]  /*19d90*/  IMAD.WIDE R226, R8, 0x4, R232 ;  /* 0x0000000408e27825 */ /* 0x000fe200078e02e8 */
[----:B--2---:R2:W-:Y:S04]  /*19da0*/  @P4 STG.E desc[UR16][R248.64], R0 ;  /* 0x00000000f8004986 */ /* 0x0045e8000c101910 */
[----:B------:R1:W-:Y:S01]  /*19db0*/  @P2 STG.E desc[UR16][R234.64], R250 ;  /* 0x000000faea002986 */ /* 0x0003e2000c101910 */
[----:B--2---:R-:W-:-:S05]  /*19dc0*/  VIADD R0, R9, 0x5 ;  /* 0x0000000509007836 */ /* 0x004fca0000000000 */
[----:B------:R-:W-:Y:S01]  /*19dd0*/  ISETP.GE.AND P2, PT, R0, UR4, PT ;  /* 0x0000000400007c0c */ /* 0x000fe2000bf46270 */
[----:B------:R-:W-:Y:S01]  /*19de0*/  VIADD R0, R8, UR28 ;  /* 0x0000001c08007c36 */ /* 0x000fe20008000000 */
[C---:B------:R-:W-:Y:S01]  /*19df0*/  ISETP.LT.AND P4, PT, R10.reuse, UR24, !P0 ;  /* 0x000000180a007c0c */ /* 0x040fe2000c781270 */
[----:B------:R-:W2:Y:S01]  /*19e00*/  LDL.LU R8, [R1+0x400] ;  /* 0x0004000001087983 */ /* 0x000ea20000300800 */
[C---:B------:R-:W-:Y:S02]  /*19e10*/  ISETP.LT.AND P0, PT, R11.reuse, UR18, !P0 ;  /* 0x000000120b007c0c */ /* 0x040fe4000c701270 */
[----:B------:R-:W-:Y:S01]  /*19e20*/  ISETP.LT.AND P6, PT, R10, UR20, !P1 ;  /* 0x000000140a007c0c */ /* 0x000fe2000cfc1270 */
[C---:B-1----:R-:W-:Y:S01]  /*19e30*/  IMAD.WIDE R234, R0.reuse, 0x4, R2 ;  /* 0x0000000400ea7825 */ /* 0x042fe200078e0202 */
[----:B------:R-:W-:Y:S01]  /*19e40*/  ISETP.LT.AND P1, PT, R11, UR12, !P1 ;  /* 0x0000000c0b007c0c */ /* 0x000fe2000cf21270 */
[----:B------:R-:W-:Y:S01]  /*19e50*/  ULDC UR4, c[0x0][0x22c] ;  /* 0x00008b0000047ab9 */ /* 0x000fe20000000800 */
[----:B------:R-:W-:Y:S01]  /*19e60*/  ULDC UR12, c[0x0][0x228] ;  /* 0x00008a00000c7ab9 */ /* 0x000fe20000000800 */
[----:B------:R-:W-:Y:S01]  /*19e70*/  VIADD R250, R9, 0x6 ;  /* 0x0000000609fa7836 */ /* 0x000fe20000000000 */
[----:B------:R-:W-:Y:S01]  /*19e80*/  ULDC UR18, c[0x0][0x228] ;  /* 0x00008a0000127ab9 */ /* 0x000fe20000000800 */
[----:B------:R-:W-:-:S02]  /*19e90*/  IMAD.WIDE R248, R0, 0x4, R232 ;  /* 0x0000000400f87825 */ /* 0x000fc400078e02e8 */
[----:B--2---:R1:W-:Y:S01]  /*19ea0*/  @P4 STG.E desc[UR16][R224.64], R8 ;  /* 0x00000008e0004986 */ /* 0x0043e2000c101910 */
[----:B------:R-:W-:Y:S01]  /*19eb0*/  ISETP.GE.AND P4, PT, R250, UR4, PT ;  /* 0x00000004fa007c0c */ /* 0x000fe2000bf86270 */
[----:B------:R-:W-:Y:S02]  /*19ec0*/  ULDC.64 UR4, c[0x0][0x228] ;  /* 0x00008a0000047ab9 */ /* 0x000fe40000000a00 */
[----:B----4-:R2:W-:Y:S04]  /*19ed0*/  @P0 STG.E desc[UR16][R226.64], R239 ;  /* 0x000000efe2000986 */ /* 0x0105e8000c101910 */
[----:B---3--:R3:W-:Y:S01]  /*19ee0*/  @P6 STG.E desc[UR16][R234.64], R238 ;  /* 0x000000eeea006986 */ /* 0x0087e2000c101910 */
[----:B------:R-:W-:Y:S01]  /*19ef0*/  ISETP.LT.AND P6, PT, R10, UR4, !P5 ;  /* 0x000000040a007c0c */ /* 0x000fe2000efc1270 */
[----:B-1----:R-:W-:-:S02]  /*19f00*/  VIADD R224, R9, 0x7 ;  /* 0x0000000709e07836 */ /* 0x002fc40000000000 */
[----:B------:R1:W-:Y:S01]  /*19f10*/  @P1 STG.E desc[UR16][R248.64], R237 ;  /* 0x000000edf8001986 */ /* 0x0003e2000c101910 */
[----:B------:R-:W-:Y:S01]  /*19f20*/  ISETP.LT.AND P1, PT, R10, UR14, !P3 ;  /* 0x0000000e0a007c0c */ /* 0x000fe2000df21270 */
[----:B------:R-:W-:Y:S01]  /*19f30*/  VIADD R8, R0, UR28 ;  /* 0x0000001c00087c36 */ /* 0x000fe20008000000 */
[----:B------:R-:W-:Y:S01]  /*19f40*/  ISETP.LT.AND P3, PT, R11, UR10, !P3 ;  /* 0x0000000a0b007c0c */ /* 0x000fe2000df61270 */
[----:B------:R-:W-:Y:S01]  /*19f50*/  VIADD R250, R9, 0x8 ;  /* 0x0000000809fa7836 */ /* 0x000fe20000000000 */
[----:B------:R-:W-:Y:S01]  /*19f60*/  ISETP.LT.AND P5, PT, R11, UR8, !P5 ;  /* 0x000000080b007c0c */ /* 0x000fe2000efa1270 */
[----:B------:R-:W-:Y:S01]  /*19f70*/  VIADD R0, R8, UR28 ;  /* 0x0000001c08007c36 */ /* 0x000fe20008000000 */
[----:B------:R-:W-:Y:S01]  /*19f80*/  ISETP.GE.AND P0, PT, R224, UR6, PT ;  /* 0x00000006e0007c0c */ /* 0x000fe2000bf06270 */
[C---:B------:R-:W-:Y:S01]  /*19f90*/  IMAD.WIDE R224, R8.reuse, 0x4, R2 ;  /* 0x0000000408e07825 */ /* 0x040fe200078e0202 */
[----:B------:R-:W-:Y:S01]  /*19fa0*/  ULDC.64 UR6, c[0x0][0x228] ;  /* 0x00008a0000067ab9 */ /* 0x000fe20000000a00 */
[----:B------:R-:W-:Y:S01]  /*19fb0*/  ULDC UR8, c[0x0][0x228] ;  /* 0x00008a0000087ab9 */ /* 0x000fe20000000800 */
[----:B------:R-:W-:Y:S01]  /*19fc0*/  ULDC UR4, c[0x0][0x22c] ;  /* 0x00008b0000047ab9 */ /* 0x000fe20000000800 */
[----:B--2---:R-:W-:Y:S01]  /*19fd0*/  IMAD.WIDE R226, R8, 0x4, R232 ;  /* 0x0000000408e27825 */ /* 0x004fe200078e02e8 */
[----:B------:R-:W-:Y:S01]  /*19fe0*/  ULDC UR10, c[0x0][0x228] ;  /* 0x00008a00000a7ab9 */ /* 0x000fe20000000800 */
[----:B------:R-:W-:-:S02]  /*19ff0*/  ULDC UR14, c[0x0][0x228] ;  /* 0x00008a00000e7ab9 */ /* 0x000fc40000000800 */
[C---:B---3--:R-:W-:Y:S01]  /*1a000*/  IMAD.WIDE R234, R0.reuse, 0x4, R2 ;  /* 0x0000000400ea7825 */ /* 0x048fe200078e0202 */
[----:B------:R2:W-:Y:S03]  /*1a010*/  @P1 STG.E desc[UR16][R224.64], R236 ;  /* 0x000000ece0001986 */ /* 0x0005e6000c101910 */
[----:B-1----:R-:W-:Y:S01]  /*1a020*/  IMAD.WIDE R248, R0, 0x4, R232 ;  /* 0x0000000400f87825 */ /* 0x002fe200078e02e8 */
[----:B------:R1:W-:Y:S04]  /*1a030*/  @P3 STG.E desc[UR16][R226.64], R243 ;  /* 0x000000f3e2003986 */ /* 0x0003e8000c101910 */
[----:B------:R3:W-:Y:S01]  /*1a040*/  @P6 STG.E desc[UR16][R234.64], R242 ;  /* 0x000000f2ea006986 */ /* 0x0007e2000c101910 */
[----:B------:R-:W-:Y:S01]  /*1a050*/  ISETP.LT.AND P6, PT, R10, UR26, !P4 ;  /* 0x0000001a0a007c0c */ /* 0x000fe2000e7c1270 */
[----:B------:R-:W-:-:S02]  /*1a060*/  ULDC.64 UR26, c[0x0][0x228] ;  /* 0x00008a00001a7ab9 */ /* 0x000fc40000000a00 */
[----:B------:R4:W-:Y:S01]  /*1a070*/  @P5 STG.E desc[UR16][R248.64], R241 ;  /* 0x000000f1f8005986 */ /* 0x0009e2000c101910 */
[----:B------:R-:W-:Y:S01]  /*1a080*/  ISETP.LT.AND P5, PT, R10, UR26, !P2 ;  /* 0x0000001a0a007c0c */ /* 0x000fe2000d7a1270 */
[----:B--2---:R-:W-:Y:S01]  /*1a090*/  VIADD R224, R9, 0x9 ;  /* 0x0000000909e07836 */ /* 0x004fe20000000000 */
[C---:B------:R-:W-:Y:S01]  /*1a0a0*/  ISETP.LT.AND P2, PT, R11.reuse, UR6, !P2 ;  /* 0x000000060b007c0c */ /* 0x040fe2000d741270 */
[----:B------:R-:W-:Y:S01]  /*1a0b0*/  VIADD R8, R0, UR28 ;  /* 0x0000001c00087c36 */ /* 0x000fe20008000000 */
[----:B------:R-:W-:Y:S01]  /*1a0c0*/  ISETP.LT.AND P4, PT, R11, UR8, !P4 ;  /* 0x000000080b007c0c */ /* 0x000fe2000e781270 */
[----:B------:R-:W-:Y:S01]  /*1a0d0*/  ULDC UR6, c[0x0][0x228] ;  /* 0x00008a0000067ab9 */ /* 0x000fe20000000800 */
[----:B------:R-:W-:Y:S01]  /*1a0e0*/  ISETP.GE.AND P1, PT, R250, UR4, PT ;  /* 0x00000004fa007c0c */ /* 0x000fe2000bf26270 */
[----:B------:R-:W-:Y:S01]  /*1a0f0*/  ULDC UR4, c[0x0][0x22c] ;  /* 0x00008b0000047ab9 */ /* 0x000fe20000000800 */
[----:B------:R-:W-:Y:S01]  /*1a100*/  VIADD R0, R8, UR28 ;  /* 0x0000001c08007c36 */ /* 0x000fe20008000000 */
[----:B------:R-:W-:Y:S01]  /*1a110*/  ISETP.GE.AND P3, PT, R224, UR4, PT ;  /* 0x00000004e0007c0c */ /* 0x000fe2000bf66270 */
[----:B------:R-:W-:Y:S01]  /*1a120*/  IMAD.WIDE R224, R8, 0x4, R2 ;  /* 0x0000000408e07825 */ /* 0x000fe200078e0202 */
[----:B------:R-:W-:Y:S01]  /*1a130*/  ULDC UR4, c[0x0][0x22c] ;  /* 0x00008b0000047ab9 */ /* 0x000fe20000000800 */
[----:B------:R-:W-:-:S02]  /*1a140*/  ULDC UR8, c[0x0][0x228] ;  /* 0x00008a0000087ab9 */ /* 0x000fc40000000800 */
[----:B-1----:R-:W-:Y:S01]  /*1a150*/  IMAD.WIDE R226, R8, 0x4, R232 ;  /* 0x0000000408e27825 */ /* 0x002fe200078e02e8 */
[----:B------:R1:W-:Y:S03]  /*1a160*/  @P5 STG.E desc[UR16][R224.64], R240 ;  /* 0x000000f0e0005986 */ /* 0x0003e6000c101910 */
[C---:B---3--:R-:W-:Y:S01]  /*1a170*/  IMAD.WIDE R234, R0.reuse, 0x4, R2 ;  /* 0x0000000400ea7825 */ /* 0x048fe200078e0202 */
[----:B------:R2:W-:Y:S03]  /*1a180*/  @P2 STG.E desc[UR16][R226.64], R247 ;  /* 0x000000f7e2002986 */ /* 0x0005e6000c101910 */
[----:B----4-:R-:W-:Y:S01]  /*1a190*/  IMAD.WIDE R248, R0, 0x4, R232 ;  /* 0x0000000400f87825 */ /* 0x010fe200078e02e8 */
[----:B------:R3:W-:Y:S03]  /*1a1a0*/  @P6 STG.E desc[UR16][R234.64], R246 ;  /* 0x000000f6ea006986 */ /* 0x0007e6000c101910 */
[C---:B------:R-:W-:Y:S01]  /*1a1b0*/  VIADD R250, R9.reuse, 0xa ;  /* 0x0000000a09fa7836 */ /* 0x040fe20000000000 */
[----:B------:R-:W-:Y:S01]  /*1a1c0*/  @P4 STG.E desc[UR16][R248.64], R245 ;  /* 0x000000f5f8004986 */ /* 0x000fe2000c101910 */
[----:B------:R-:W-:Y:S01]  /*1a1d0*/  ISETP.LT.AND P4, PT, R10, UR6, !P0 ;  /* 0x000000060a007c0c */ /* 0x000fe2000c781270 */
[----:B-1----:R-:W-:-:S02]  /*1a1e0*/  VIADD R224, R9, 0xb ;  /* 0x0000000b09e07836 */ /* 0x002fc40000000000 */
[----:B------:R-:W-:Y:S01]  /*1a1f0*/  ISETP.GE.AND P5, PT, R250, UR4, PT ;  /* 0x00000004fa007c0c */ /* 0x000fe2000bfa6270 */
[----:B------:R-:W-:Y:S01]  /*1a200*/  VIADD R8, R0, UR28 ;  /* 0x0000001c00087c36 */ /* 0x000fe20008000000 */
[----:B------:R-:W-:Y:S01]  /*1a210*/  ULDC UR4, c[0x0][0x22c] ;  /* 0x00008b0000047ab9 */ /* 0x000fe20000000800 */
[----:B------:R-:W-:Y:S01]  /*1a220*/  ISETP.LT.AND P6, PT, R10, UR10, !P1 ;  /* 0x0000000a0a007c0c */ /* 0x000fe2000cfc1270 */
[----:B------:R-:W-:Y:S01]  /*1a230*/  ULDC UR6, c[0x0][0x228] ;  /* 0x00008a0000067ab9 */ /* 0x000fe20000000800 */
[----:B------:R-:W-:Y:S01]  /*1a240*/  ISETP.GE.AND P2, PT, R224, UR4, PT ;  /* 0x00000004e0007c0c */ /* 0x000fe2000bf46270 */
[----:B------:R-:W-:-:S04]  /*1a250*/  IMAD.WIDE R224, R8, 0x4, R2 ;  /* 0x0000000408e07825 */ /* 0x000fc800078e0202 */
[C---:B------:R-:W-:Y:S01]  /*1a260*/  VIADD R0, R8.reuse, UR28 ;  /* 0x0000001c08007c36 */ /* 0x040fe20008000000 */
[----:B------:R1:W-:Y:S01]  /*1a270*/  @P4 STG.E desc[UR16][R224.64], R244 ;  /* 0x000000f4e0004986 */ /* 0x0003e2000c101910 */
[----:B--2---:R-:W-:Y:S01]  /*1a280*/  IMAD.WIDE R226, R8, 0x4, R232 ;  /* 0x0000000408e27825 */ /* 0x004fe200078e02e8 */
[C---:B------:R-:W-:Y:S01]  /*1a290*/  ISETP.LT.AND P0, PT, R11.reuse, UR8, !P0 ;  /* 0x000000080b007c0c */ /* 0x040fe2000c701270 */
[----:B------:R-:W-:Y:S01]  /*1a2a0*/  ULDC UR4, c[0x0][0x22c] ;  /* 0x00008b0000047ab9 */ /* 0x000fe20000000800 */
[----:B------:R-:W2:Y:S01]  /*1a2b0*/  LDL.LU R8, [R1+0x10] ;  /* 0x0000100001087983 */ /* 0x000ea20000300800 */
[----:B------:R-:W-:Y:S01]  /*1a2c0*/  ISETP.LT.AND P1, PT, R11, UR12, !P1 ;  /* 0x0000000c0b007c0c */ /* 0x000fe2000cf21270 */
[C---:B---3--:R-:W-:Y:S01]  /*1a2d0*/  IMAD.WIDE R234, R0.reuse, 0x4, R2 ;  /* 0x0000000400ea7825 */ /* 0x048fe200078e0202 */
[----:B------:R-:W-:Y:S01]  /*1a2e0*/  ULDC UR8, c[0x0][0x228] ;  /* 0x00008a0000087ab9 */ /* 0x000fe20000000800 */
[----:B------:R-:W-:Y:S01]  /*1a2f0*/  ULDC UR10, c[0x0][0x228] ;  /* 0x00008a00000a7ab9 */ /* 0x000fe20000000800 */
[----:B------:R-:W-:Y:S01]  /*1a300*/  ULDC UR12, c[0x0][0x228] ;  /* 0x00008a00000c7ab9 */ /* 0x000fe20000000800 */
[----:B-1----:R-:W3:Y:S01]  /*1a310*/  LDL.LU R225, [R1+0x610] ;  /* 0x0006100001e17983 */ /* 0x002ee20000300800 */
[----:B------:R-:W-:-:S03]  /*1a320*/  IMAD.WIDE R248, R0, 0x4, R232 ;  /* 0x0000000400f87825 */ /* 0x000fc600078e02e8 */
[----:B------:R-:W4:Y:S01]  /*1a330*/  LDL.LU R239, [R1+0x210] ;  /* 0x0002100001ef7983 */ /* 0x000f220000300800 */
[----:B------:R-:W-:-:S03]  /*1a340*/  VIADD R250, R9, 0xc ;  /* 0x0000000c09fa7836 */ /* 0x000fc60000000000 */
[----:B------:R-:W4:Y:S04]  /*1a350*/  LDL.LU R238, [R1+0x614] ;  /* 0x0006140001ee7983 */ /* 0x000f280000300800 */
[----:B------:R-:W4:Y:S01]  /*1a360*/  LDL.LU R237, [R1+0x14] ;  /* 0x0000140001ed7983 */ /* 0x000f220000300800 */
[----:B------:R-:W-:-:S03]  /*1a370*/  VIADD R224, R9, 0xd ;  /* 0x0000000d09e07836 */ /* 0x000fc60000000000 */
[----:B------:R-:W4:Y:S04]  /*1a380*/  LDL.LU R236, [R1+0x414] ;  /* 0x0004140001ec7983 */ /* 0x000f280000300800 */
[----:B------:R-:W-:Y:S04]  /*1a390*/  @P0 STG.E desc[UR16][R226.64], R252 ;  /* 0x000000fce2000986 */ /* 0x000fe8000c101910 */
[----:B------:R-:W4:Y:S01]  /*1a3a0*/  LDL.LU R243, [R1+0x214] ;  /* 0x0002140001f37983 */ /* 0x000f220000300800 */
[----:B------:R-:W-:Y:S01]  /*1a3b0*/  ISETP.GE.AND P4, PT, R250, UR4, PT ;  /* 0x00000004fa007c0c */ /* 0x000fe2000bf86270 */
[----:B------:R-:W-:-:S02]  /*1a3c0*/  ULDC UR4, c[0x0][0x22c] ;  /* 0x00008b0000047ab9 */ /* 0x000fc40000000800 */
[----:B------:R-:W4:Y:S04]  /*1a3d0*/  LDL.LU R242, [R1+0x618] ;  /* 0x0006180001f27983 */ /* 0x000f280000300800 */
[----:B------:R-:W4:Y:S04]  /*1a3e0*/  LDL.LU R241, [R1+0x18] ;  /* 0x0000180001f17983 */ /* 0x000f280000300800 */
[----:B------:R-:W4:Y:S01]  /*1a3f0*/  LDL.LU R240, [R1+0x418] ;  /* 0x0004180001f07983 */ /* 0x000f220000300800 */
[----:B------:R-:W-:-:S03]  /*1a400*/  ISETP.GE.AND P0, PT, R224, UR4, PT ;  /* 0x00000004e0007c0c */ /* 0x000fc6000bf06270 */
[----:B---3--:R-:W-:Y:S01]  /*1a410*/  @P6 STG.E desc[UR16][R234.64], R225 ;  /* 0x000000e1ea006986 */ /* 0x008fe2000c101910 */
[----:B------:R-:W-:Y:S01]  /*1a420*/  VIADD R250, R9, 0xe ;  /* 0x0000000e09fa7836 */ /* 0x000fe20000000000 */
[----:B------:R-:W-:Y:S02]  /*1a430*/  ULDC UR4, c[0x0][0x22c] ;  /* 0x00008b0000047ab9 */ /* 0x000fe40000000800 */
[----:B--2---:R1:W-:Y:S04]  /*1a440*/  @P1 STG.E desc[UR16][R248.64], R8 ;  /* 0x00000008f8001986 */ /* 0x0043e8000c101910 */
[----:B------:R-:W2:Y:S04]  /*1a450*/  LDL.LU R247, [R1+0x218] ;  /* 0x0002180001f77983 */ /* 0x000ea80000300800 */
[----:B------:R-:W3:Y:S01]  /*1a460*/  LDL.LU R246, [R1+0x61c] ;  /* 0x00061c0001f67983 */ /* 0x000ee20000300800 */
[----:B-1----:R-:W-:-:S03]  /*1a470*/  VIADD R8, R0, UR28 ;  /* 0x0000001c00087c36 */ /* 0x002fc60008000000 */
[----:B------:R-:W3:Y:S01]  /*1a480*/  LDL.LU R245, [R1+0x1c] ;  /* 0x00001c0001f57983 */ /* 0x000ee20000300800 */
[----:B------:R-:W-:-:S03]  /*1a490*/  VIADD R0, R8, UR28 ;  /* 0x0000001c08007c36 */ /* 0x000fc60008000000 */
[----:B------:R-:W3:Y:S01]  /*1a4a0*/  LDL.LU R244, [R1+0x41c] ;  /* 0x00041c0001f47983 */ /* 0x000ee20000300800 */
[----:B------:R-:W-:-:S03]  /*1a4b0*/  IMAD.WIDE R224, R8, 0x4, R2 ;  /* 0x0000000408e07825 */ /* 0x000fc600078e0202 */
[----:B------:R-:W3:Y:S01]  /*1a4c0*/  LDL.LU R252, [R1+0x21c] ;  /* 0x00021c0001fc7983 */ /* 0x000ee20000300800 */
[----:B------:R-:W-:-:S03]  /*1a4d0*/  IMAD.WIDE R226, R8, 0x4, R232 ;  /* 0x0000000408e27825 */ /* 0x000fc600078e02e8 */
[----:B------:R-:W4:Y:S01]  /*1a4e0*/  LDL.LU R8, [R1+0x410] ;  /* 0x0004100001087983 */ /* 0x000f220000300800 */
[C---:B------:R-:W-:Y:S02]  /*1a4f0*/  ISETP.LT.AND P1, PT, R10.reuse, UR6, !P3 ;  /* 0x000000060a007c0c */ /* 0x040fe4000df21270 */
[----:B------:R-:W-:Y:S01]  /*1a500*/  ISETP.LT.AND P6, PT, R10, UR10, !P5 ;  /* 0x0000000a0a007c0c */ /* 0x000fe2000efc1270 */
[C---:B------:R-:W-:Y:S01]  /*1a510*/  IMAD.WIDE R234, R0.reuse, 0x4, R2 ;  /* 0x0000000400ea7825 */ /* 0x040fe200078e0202 */
[C---:B------:R-:W-:Y:S01]  /*1a520*/  ISETP.LT.AND P3, PT, R11.reuse, UR8, !P3 ;  /* 0x000000080b007c0c */ /* 0x040fe2000df61270 */
[----:B------:R-:W-:Y:S01]  /*1a530*/  ULDC UR6, c[0x0][0x228] ;  /* 0x00008a0000067ab9 */ /* 0x000fe20000000800 */
[----:B------:R-:W-:Y:S01]  /*1a540*/  ISETP.LT.AND P5, PT, R11, UR12, !P5 ;  /* 0x0000000c0b007c0c */ /* 0x000fe2000efa1270 */
[----:B------:R-:W-:Y:S01]  /*1a550*/  IMAD.WIDE R248, R0, 0x4, R232 ;  /* 0x0000000400f87825 */ /* 0x000fe200078e02e8 */
[----:B------:R-:W-:Y:S01]  /*1a560*/  ULDC UR8, c[0x0][0x228] ;  /* 0x00008a0000087ab9 */ /* 0x000fe20000000800 */
[----:B------:R-:W-:Y:S01]  /*1a570*/  ULDC UR10, c[0x0][0x228] ;  /* 0x00008a00000a7ab9 */ /* 0x000fe20000000800 */
[----:B------:R-:W-:-:S03]  /*1a580*/  ULDC UR12, c[0x0][0x228] ;  /* 0x00008a00000c7ab9 */ /* 0x000fc60000000800 */
[----:B----4-:R1:W-:Y:S04]  /*1a590*/  @P1 STG.E desc[UR16][R224.64], R8 ;  /* 0x00000008e0001986 */ /* 0x0103e8000c101910 */
[----:B------:R4:W-:Y:S04]  /*1a5a0*/  @P3 STG.E desc[UR16][R226.64], R239 ;  /* 0x000000efe2003986 */ /* 0x0009e8000c101910 */
[----:B------:R2:W-:Y:S01]  /*1a5b0*/  @P6 STG.E desc[UR16][R234.64], R238 ;  /* 0x000000eeea006986 */ /* 0x0005e2000c101910 */
[----:B------:R-:W-:Y:S01]  /*1a5c0*/  ISETP.LT.AND P6, PT, R10, UR10, !P4 ;  /* 0x0000000a0a007c0c */ /* 0x000fe2000e7c1270 */
[----:B------:R-:W-:-:S02]  /*1a5d0*/  ULDC UR10, c[0x0][0x228] ;  /* 0x00008a00000a7ab9 */ /* 0x000fc40000000800 */
[----:B------:R3:W-:Y:S01]  /*1a5e0*/  @P5 STG.E desc[UR16][R248.64], R237 ;  /* 0x000000edf8005986 */ /* 0x0007e2000c101910 */
[----:B------:R-:W-:Y:S01]  /*1a5f0*/  ISETP.LT.AND P5, PT, R10, UR6, !P2 ;  /* 0x000000060a007c0c */ /* 0x000fe2000d7a1270 */
[----:B-1----:R-:W-:Y:S01]  /*1a600*/  VIADD R224, R9, 0xf ;  /* 0x0000000f09e07836 */ /* 0x002fe20000000000 */
        /* <DEDUP_REMOVED lines=8> */
[C---:B------:R-:W-:Y:S01]  /*1a690*/  IMAD.WIDE R224, R8.reuse, 0x4, R2 ;  /* 0x0000000408e07825 */ /* 0x040fe200078e0202 */
[----:B------:R-:W-:Y:S01]  /*1a6a0*/  ULDC UR8, c[0x0][0x228] ;  /* 0x00008a0000087ab9 */ /* 0x000fe20000000800 */
[----:B------:R-:W-:Y:S01]  /*1a6b0*/  ULDC UR12, c[0x0][0x228] ;  /* 0x00008a00000c7ab9 */ /* 0x000fe20000000800 */
[----:B------:R-:W-:Y:S01]  /*1a6c0*/  ULDC UR4, c[0x0][0x22c] ;  /* 0x00008b0000047ab9 */ /* 0x000fe20000000800 */
[----:B----4-:R-:W-:Y:S01]  /*1a6d0*/  IMAD.WIDE R226, R8, 0x4, R232 ;  /* 0x0000000408e27825 */ /* 0x010fe200078e02e8 */
[----:B------:R1:W-:Y:S03]  /*1a6e0*/  @P5 STG.E desc[UR16][R224.64], R236 ;  /* 0x000000ece0005986 */ /* 0x0003e6000c101910 */
[C---:B--2---:R-:W-:Y:S01]  /*1a6f0*/  IMAD.WIDE R234, R0.reuse, 0x4, R2 ;  /* 0x0000000400ea7825 */ /* 0x044fe200078e0202 */
[----:B------:R2:W-:Y:S03]  /*1a700*/  @P2 STG.E desc[UR16][R226.64], R243 ;  /* 0x000000f3e2002986 */ /* 0x0005e6000c101910 */
[----:B---3--:R-:W-:Y:S01]  /*1a710*/  IMAD.WIDE R248, R0, 0x4, R232 ;  /* 0x0000000400f87825 */ /* 0x008fe200078e02e8 */
[----:B------:R3:W-:Y:S03]  /*1a720*/  @P6 STG.E desc[UR16][R234.64], R242 ;  /* 0x000000f2ea006986 */ /* 0x0007e6000c101910 */
[C---:B------:R-:W-:Y:S01]  /*1a730*/  VIADD R250, R9.reuse, 0x10 ;  /* 0x0000001009fa7836 */ /* 0x040fe20000000000 */
[----:B------:R4:W-:Y:S01]  /*1a740*/  @P4 STG.E desc[UR16][R248.64], R241 ;  /* 0x000000f1f8004986 */ /* 0x0009e2000c101910 */
[----:B------:R-:W-:Y:S01]  /*1a750*/  ISETP.LT.AND P4, PT, R10, UR6, !P0 ;  /* 0x000000060a007c0c */ /* 0x000fe2000c781270 */
[----:B-1----:R-:W-:Y:S01]  /*1a760*/  VIADD R224, R9, 0x11 ;  /* 0x0000001109e07836 */ /* 0x002fe20000000000 */
[C---:B------:R-:W-:Y:S01]  /*1a770*/  ISETP.LT.AND P0, PT, R11.reuse, UR8, !P0 ;  /* 0x000000080b007c0c */ /* 0x040fe2000c701270 */
[----:B------:R-:W-:Y:S01]  /*1a780*/  VIADD R8, R0, UR28 ;  /* 0x0000001c00087c36 */ /* 0x000fe20008000000 */
[----:B------:R-:W-:Y:S01]  /*1a790*/  ISETP.LT.AND P6, PT, R10, UR10, !P1 ;  /* 0x0000000a0a007c0c */ /* 0x000fe2000cfc1270 */
[----:B------:R-:W-:Y:S01]  /*1a7a0*/  ULDC UR6, c[0x0][0x228] ;  /* 0x00008a0000067ab9 */ /* 0x000fe20000000800 */
[----:B------:R-:W-:-:S02]  /*1a7b0*/  ISETP.LT.AND P1, PT, R11, UR12, !P1 ;  /* 0x0000000c0b007c0c */ /* 0x000fc4000cf21270 */
        /* <DEDUP_REMOVED lines=8> */
[----:B--2---:R-:W-:Y:S01]  /*1a840*/  IMAD.WIDE R226, R8, 0x4, R232 ;  /* 0x0000000408e27825 */ /* 0x004fe200078e02e8 */
[----:B------:R1:W-:Y:S01]  /*1a850*/  @P4 STG.E desc[UR16][R224.64], R240 ;  /* 0x000000f0e0004986 */ /* 0x0003e2000c101910 */
[----:B------:R-:W-:-:S02]  /*1a860*/  ULDC UR12, c[0x0][0x228] ;  /* 0x00008a00000c7ab9 */ /* 0x000fc40000000800 */
        /* <DEDUP_REMOVED lines=22> */
[----:B------:R-:W-:Y:S01]  /*1a9d0*/  VIADD R250, R9, 0x14 ;  /* 0x0000001409fa7836 */ /* 0x000fe20000000000 */
[----:B------:R-:W-:Y:S01]  /*1a9e0*/  ULDC UR8, c[0x0][0x22c] ;  /* 0x00008b0000087ab9 */ /* 0x000fe20000000800 */
[C---:B---3--:R-:W-:Y:S01]  /*1a9f0*/  IMAD.WIDE R234, R0.reuse, 0x4, R2 ;  /* 0x0000000400ea7825 */ /* 0x048fe200078e0202 */
[----:B------:R-:W-:Y:S01]  /*1aa00*/  ULDC UR10, c[0x0][0x228] ;  /* 0x00008a00000a7ab9 */ /* 0x000fe20000000800 */
[----:B------:R-:W-:Y:S01]  /*1aa10*/  ULDC UR12, c[0x0][0x228] ;  /* 0x00008a00000c7ab9 */ /* 0x000fe20000000800 */
[----:B-1----:R-:W3:Y:S01]  /*1aa20*/  LDL.LU R225, [R1+0x620] ;  /* 0x0006200001e17983 */ /* 0x002ee20000300800 */
[----:B------:R-:W-:-:S03]  /*1aa30*/  IMAD.WIDE R248, R0, 0x4, R232 ;  /* 0x0000000400f87825 */ /* 0x000fc600078e02e8 */
[----:B------:R-:W4:Y:S01]  /*1aa40*/  LDL.LU R239, [R1+0x220] ;  /* 0x0002200001ef7983 */ /* 0x000f220000300800 */
[----:B------:R-:W-:Y:S01]  /*1aa50*/  ISETP.GE.AND P1, PT, R250, UR4, PT ;  /* 0x00000004fa007c0c */ /* 0x000fe2000bf26270 */
[----:B------:R-:W-:Y:S02]  /*1aa60*/  ULDC UR4, c[0x0][0x248] ;  /* 0x0000920000047ab9 */ /* 0x000fe40000000800 */
[----:B------:R-:W4:Y:S04]  /*1aa70*/  LDL.LU R238, [R1+0x624] ;  /* 0x0006240001ee7983 */ /* 0x000f280000300800 */
[----:B------:R-:W4:Y:S01]  /*1aa80*/  LDL.LU R237, [R1+0x24] ;  /* 0x0000240001ed7983 */ /* 0x000f220000300800 */
[----:B------:R-:W-:-:S03]  /*1aa90*/  VIADD R224, R9, 0x15 ;  /* 0x0000001509e07836 */ /* 0x000fc60000000000 */
[----:B------:R-:W4:Y:S04]  /*1aaa0*/  LDL.LU R236, [R1+0x424] ;  /* 0x0004240001ec7983 */ /* 0x000f280000300800 */
[----:B------:R1:W-:Y:S04]  /*1aab0*/  @P3 STG.E desc[UR16][R226.64], R252 ;  /* 0x000000fce2003986 */ /* 0x0003e8000c101910 */
[----:B------:R-:W4:Y:S04]  /*1aac0*/  LDL.LU R243, [R1+0x224] ;  /* 0x0002240001f37983 */ /* 0x000f280000300800 */
[----:B------:R-:W4:Y:S04]  /*1aad0*/  LDL.LU R242, [R1+0x628] ;  /* 0x0006280001f27983 */ /* 0x000f280000300800 */
[----:B------:R-:W4:Y:S04]  /*1aae0*/  LDL.LU R241, [R1+0x28] ;  /* 0x0000280001f17983 */ /* 0x000f280000300800 */
[----:B------:R-:W4:Y:S01]  /*1aaf0*/  LDL.LU R240, [R1+0x428] ;  /* 0x0004280001f07983 */ /* 0x000f220000300800 */
[----:B------:R-:W-:Y:S01]  /*1ab00*/  ISETP.GE.AND P3, PT, R224, UR8, PT ;  /* 0x00000008e0007c0c */ /* 0x000fe2000bf66270 */
[----:B------:R-:W-:Y:S01]  /*1ab10*/  VIADD R250, R9, 0x16 ;  /* 0x0000001609fa7836 */ /* 0x000fe20000000000 */
[----:B------:R-:W-:Y:S01]  /*1ab20*/  ULDC UR8, c[0x0][0x22c] ;  /* 0x00008b0000087ab9 */ /* 0x000fe20000000800 */
[----:B------:R-:W4:Y:S04]  /*1ab30*/  LDL.LU R247, [R1+0x228] ;  /* 0x0002280001f77983 */ /* 0x000f280000300800 */
[----:B------:R-:W4:Y:S04]  /*1ab40*/  LDL.LU R246, [R1+0x62c] ;  /* 0x00062c0001f67983 */ /* 0x000f280000300800 */
[----:B------:R-:W4:Y:S04]  /*1ab50*/  LDL.LU R245, [R1+0x2c] ;  /* 0x00002c0001f57983 */ /* 0x000f280000300800 */
[----:B------:R-:W4:Y:S04]  /*1ab60*/  LDL.LU R244, [R1+0x42c] ;  /* 0x00042c0001f47983 */ /* 0x000f280000300800 */
[----:B-1----:R-:W4:Y:S04]  /*1ab70*/  LDL.LU R252, [R1+0x22c] ;  /* 0x00022c0001fc7983 */ /* 0x002f280000300800 */
[----:B---3--:R-:W-:Y:S04]  /*1ab80*/  @P6 STG.E desc[UR16][R234.64], R225 ;  /* 0x000000e1ea006986 */ /* 0x008fe8000c101910 */
[----:B--2---:R1:W-:Y:S02]  /*1ab90*/  @P5 STG.E desc[UR16][R248.64], R8 ;  /* 0x00000008f8005986 */ /* 0x0043e4000c101910 */
[----:B-1----:R-:W-:Y:S01]  /*1aba0*/  VIADD R8, R0, UR4 ;  /* 0x0000000400087c36 */ /* 0x002fe20008000000 */
[----:B------:R-:W-:Y:S01]  /*1abb0*/  ISETP.LT.AND P5, PT, R10, UR10, !P2 ;  /* 0x0000000a0a007c0c */ /* 0x000fe2000d7a1270 */
[----:B------:R-:W-:-:S02]  /*1abc0*/  ULDC UR4, c[0x0][0x22c] ;  /* 0x00008b0000047ab9 */ /* 0x000fc40000000800 */
[C---:B------:R-:W-:Y:S02]  /*1abd0*/  VIADD R0, R8.reuse, UR6 ;  /* 0x0000000608007c36 */ /* 0x040fe40008000000 */
[----:B------:R-:W-:-:S04]  /*1abe0*/  IMAD.WIDE R224, R8, 0x4, R2 ;  /* 0x0000000408e07825 */ /* 0x000fc800078e0202 */
[----:B------:R-:W-:Y:S01]  /*1abf0*/  IMAD.WIDE R226, R8, 0x4, R232 ;  /* 0x0000000408e27825 */ /* 0x000fe200078e02e8 */
[C---:B------:R-:W-:Y:S01]  /*1ac00*/  ISETP.LT.AND P2, PT, R11.reuse, UR12, !P2 ;  /* 0x0000000c0b007c0c */ /* 0x040fe2000d741270 */
[----:B------:R-:W2:Y:S01]  /*1ac10*/  LDL.LU R8, [R1+0x420] ;  /* 0x0004200001087983 */ /* 0x000ea20000300800 */
[----:B------:R-:W-:Y:S01]  /*1ac20*/  ISETP.LT.AND P6, PT, R10, UR14, !P4 ;  /* 0x0000000e0a007c0c */ /* 0x000fe2000e7c1270 */
[C---:B------:R-:W-:Y:S01]  /*1ac30*/  IMAD.WIDE R234, R0.reuse, 0x4, R2 ;  /* 0x0000000400ea7825 */ /* 0x040fe200078e0202 */
[----:B------:R-:W-:Y:S01]  /*1ac40*/  ISETP.LT.AND P4, PT, R11, UR18, !P4 ;  /* 0x000000120b007c0c */ /* 0x000fe2000e781270 */
[----:B------:R-:W-:Y:S01]  /*1ac50*/  ULDC UR10, c[0x0][0x228] ;  /* 0x00008a00000a7ab9 */ /* 0x000fe20000000800 */
[----:B------:R-:W-:Y:S01]  /*1ac60*/  ULDC UR12, c[0x0][0x228] ;  /* 0x00008a00000c7ab9 */ /* 0x000fe20000000800 */
[----:B------:R-:W-:Y:S01]  /*1ac70*/  IMAD.WIDE R248, R0, 0x4, R232 ;  /* 0x0000000400f87825 */ /* 0x000fe200078e02e8 */
[----:B------:R-:W-:Y:S01]  /*1ac80*/  ULDC UR14, c[0x0][0x228] ;  /* 0x00008a00000e7ab9 */ /* 0x000fe20000000800 */
[----:B------:R-:W-:Y:S01]  /*1ac90*/  ULDC UR18, c[0x0][0x228] ;  /* 0x00008a0000127ab9 */ /* 0x000fe20000000800 */
[----:B------:R-:W-:Y:S01]  /*1aca0*/  ULDC UR6, c[0x0][0x248] ;  /* 0x0000920000067ab9 */ /* 0x000fe20000000800 */
[----:B--2---:R1:W-:Y:S01]  /*1acb0*/  @P5 STG.E desc[UR16][R224.64], R8 ;  /* 0x00000008e0005986 */ /* 0x0043e2000c101910 */
[----:B------:R-:W-:Y:S01]  /*1acc0*/  ISETP.GE.AND P5, PT, R250, UR4, PT ;  /* 0x00000004fa007c0c */ /* 0x000fe2000bfa6270 */
[----:B------:R-:W-:-:S02]  /*1acd0*/  ULDC UR4, c[0x0][0x248] ;  /* 0x0000920000047ab9 */ /* 0x000fc40000000800 */
[----:B----4-:R2:W-:Y:S04]  /*1ace0*/  @P2 STG.E desc[UR16][R226.64], R239 ;  /* 0x000000efe2002986 */ /* 0x0105e8000c101910 */
[----:B------:R3:W-:Y:S01]  /*1acf0*/  @P6 STG.E desc[UR16][R234.64], R238 ;  /* 0x000000eeea006986 */ /* 0x0007e2000c101910 */
[C---:B------:R-:W-:Y:S01]  /*1ad00*/  ISETP.LT.AND P6, PT, R10.reuse, UR14, !P1 ;  /* 0x0000000e0a007c0c */ /* 0x040fe2000cfc1270 */
[----:B-1----:R-:W-:Y:S02]  /*1ad10*/  VIADD R224, R9, 0x17 ;  /* 0x0000001709e07836 */ /* 0x002fe40000000000 */
        /* <DEDUP_REMOVED lines=9> */
[----:B------:R-:W-:Y:S01]  /*1adb0*/  ULDC UR4, c[0x0][0x22c] ;  /* 0x00008b0000047ab9 */ /* 0x000fe20000000800 */
[----:B------:R-:W-:Y:S01]  /*1adc0*/  ULDC UR10, c[0x0][0x228] ;  /* 0x00008a00000a7ab9 */ /* 0x000fe20000000800 */
[----:B------:R-:W-:Y:S01]  /*1add0*/  ULDC UR12, c[0x0][0x228] ;  /* 0x00008a00000c7ab9 */ /* 0x000fe20000000800 */
[----:B--2---:R-:W-:Y:S01]  /*1ade0*/  IMAD.WIDE R226, R8, 0x4, R232 ;  /* 0x0000000408e27825 */ /* 0x004fe200078e02e8 */
[----:B------:R-:W-:Y:S01]  /*1adf0*/  ULDC UR14, c[0x0][0x228] ;  /* 0x00008a00000e7ab9 */ /* 0x000fe20000000800 */
[----:B------:R-:W-:Y:S01]  /*1ae00*/  ULDC UR18, c[0x0][0x228] ;  /* 0x00008a0000127ab9 */ /* 0x000fe20000000800 */
[----:B------:R-:W-:Y:S01]  /*1ae10*/  ULDC UR6, c[0x0][0x248] ;  /* 0x0000920000067ab9 */ /* 0x000fe20000000800 */
[C---:B---3--:R-:W-:Y:S01]  /*1ae20*/  IMAD.WIDE R234, R0.reuse, 0x4, R2 ;  /* 0x0000000400ea7825 */ /* 0x048fe200078e0202 */
[----:B------:R2:W-:Y:S03]  /*1ae30*/  @P4 STG.E desc[UR16][R224.64], R236 ;  /* 0x000000ece0004986 */ /* 0x0005e6000c101910 */
[--C-:B-1----:R-:W-:Y:S01]  /*1ae40*/  IMAD.WIDE R248, R0, 0x4, R232.reuse ;  /* 0x0000000400f87825 */ /* 0x102fe200078e02e8 */
[----:B------:R1:W-:Y:S01]  /*1ae50*/  @P0 STG.E desc[UR16][R226.64], R243 ;  /* 0x000000f3e2000986 */ /* 0x0003e2000c101910 */
[----:B------:R-:W-:Y:S01]  /*1ae60*/  ISETP.GE.AND P4, PT, R250, UR4, PT ;  /* 0x00000004fa007c0c */ /* 0x000fe2000bf86270 */
[----:B------:R-:W-:Y:S01]  /*1ae70*/  ULDC UR4, c[0x0][0x248] ;  /* 0x0000920000047ab9 */ /* 0x000fe20000000800 */
[----:B------:R-:W-:Y:S01]  /*1ae80*/  ULDC UR8, c[0x0][0x22c] ;  /* 0x00008b0000087ab9 */ /* 0x000fe20000000800 */
[----:B------:R3:W-:Y:S01]  /*1ae90*/  @P6 STG.E desc[UR16][R234.64], R242 ;  /* 0x000000f2ea006986 */ /* 0x0007e2000c101910 */
[----:B------:R-:W-:Y:S01]  /*1aea0*/  VIADD R8, R0, UR4 ;  /* 0x0000000400087c36 */ /* 0x000fe20008000000 */
[C---:B------:R-:W-:Y:S01]  /*1aeb0*/  ISETP.LT.AND P6, PT, R10.reuse, UR14, !P5 ;  /* 0x0000000e0a007c0c */ /* 0x040fe2000efc1270 */
[----:B--2---:R-:W-:Y:S01]  /*1aec0*/  VIADD R224, R9, 0x19 ;  /* 0x0000001909e07836 */ /* 0x004fe20000000000 */
[----:B------:R2:W-:Y:S01]  /*1aed0*/  @P1 STG.E desc[UR16][R248.64], R241 ;  /* 0x000000f1f8001986 */ /* 0x0005e2000c101910 */
[----:B------:R-:W-:Y:S01]  /*1aee0*/  ISETP.LT.AND P1, PT, R10, UR10, !P3 ;  /* 0x0000000a0a007c0c */ /* 0x000fe2000df21270 */
[C---:B------:R-:W-:Y:S01]  /*1aef0*/  VIADD R0, R8.reuse, UR6 ;  /* 0x0000000608007c36 */ /* 0x040fe20008000000 */
[C---:B------:R-:W-:Y:S01]  /*1af00*/  ISETP.LT.AND P3, PT, R11.reuse, UR12, !P3 ;  /* 0x0000000c0b007c0c */ /* 0x040fe2000df61270 */
[----:B-1----:R-:W-:Y:S01]  /*1af10*/  IMAD.WIDE R226, R8, 0x4, R232 ;  /* 0x0000000408e27825 */ /* 0x002fe200078e02e8 */
[----:B------:R-:W-:Y:S01]  /*1af20*/  ISETP.LT.AND P5, PT, R11, UR18, !P5 ;  /* 0x000000120b007c0c */ /* 0x000fe2000efa1270 */
[----:B------:R-:W-:Y:S01]  /*1af30*/  ULDC UR10, c[0x0][0x228] ;  /* 0x00008a00000a7ab9 */ /* 0x000fe20000000800 */
[----:B------:R-:W-:Y:S01]  /*1af40*/  ISETP.GE.AND P0, PT, R224, UR8, PT ;  /* 0x00000008e0007c0c */ /* 0x000fe2000bf06270 */
[--C-:B------:R-:W-:Y:S01]  /*1af50*/  IMAD.WIDE R224, R8, 0x4, R2.reuse ;  /* 0x0000000408e07825 */ /* 0x100fe200078e0202 */
[----:B------:R-:W-:Y:S01]  /*1af60*/  ULDC UR4, c[0x0][0x22c] ;  /* 0x00008b0000047ab9 */ /* 0x000fe20000000800 */
[----:B------:R-:W-:Y:S01]  /*1af70*/  ULDC UR8, c[0x0][0x22c] ;  /* 0x00008b0000087ab9 */ /* 0x000fe20000000800 */
[----:B------:R-:W-:Y:S01]  /*1af80*/  ULDC UR6, c[0x0][0x248] ;  /* 0x0000920000067ab9 */ /* 0x000fe20000000800 */
[C---:B---3--:R-:W-:Y:S01]  /*1af90*/  IMAD.WIDE R234, R0.reuse, 0x4, R2 ;  /* 0x0000000400ea7825 */ /* 0x048fe200078e0202 */
[----:B------:R-:W-:Y:S01]  /*1afa0*/  ULDC UR12, c[0x0][0x228] ;  /* 0x00008a00000c7ab9 */ /* 0x000fe20000000800 */
[----:B------:R1:W-:Y:S01]  /*1afb0*/  @P1 STG.E desc[UR16][R224.64], R240 ;  /* 0x000000f0e0001986 */ /* 0x0003e2000c101910 */
[----:B------:R-:W-:Y:S01]  /*1afc0*/  ULDC UR14, c[0x0][0x228] ;  /* 0x00008a00000e7ab9 */ /* 0x000fe20000000800 */
[----:B--2---:R-:W-:Y:S01]  /*1afd0*/  IMAD.WIDE R248, R0, 0x4, R232 ;  /* 0x0000000400f87825 */ /* 0x004fe200078e02e8 */
[----:B------:R-:W-:Y:S01]  /*1afe0*/  ULDC UR18, c[0x0][0x228] ;  /* 0x00008a0000127ab9 */ /* 0x000fe20000000800 */
[----:B------:R2:W-:Y:S02]  /*1aff0*/  @P3 STG.E desc[UR16][R226.64], R247 ;  /* 0x000000f7e2003986 */ /* 0x0005e4000c101910 */
[----:B------:R-:W-:-:S02]  /*1b000*/  VIADD R250, R9, 0x1a ;  /* 0x0000001a09fa7836 */ /* 0x000fc40000000000 */
[----:B------:R-:W-:Y:S04]  /*1b010*/  @P6 STG.E desc[UR16][R234.64], R246 ;  /* 0x000000f6ea006986 */ /* 0x000fe8000c101910 */
[----:B------:R-:W-:Y:S01]  /*1b020*/  @P5 STG.E desc[UR16][R248.64], R245 ;  /* 0x000000f5f8005986 */ /* 0x000fe2000c101910 */
[----:B------:R-:W-:Y:S01]  /*1b030*/  ISETP.LT.AND P5, PT, R10, UR10, !P2 ;  /* 0x0000000a0a007c0c */ /* 0x000fe2000d7a1270 */
[----:B-1----:R-:W-:Y:S01]  /*1b040*/  VIADD R224, R9, 0x1b ;  /* 0x0000001b09e07836 */ /* 0x002fe20000000000 */
[----:B------:R-:W-:Y:S01]  /*1b050*/  ISETP.GE.AND P1, PT, R250, UR4, PT ;  /* 0x00000004fa007c0c */ /* 0x000fe2000bf26270 */
[----:B------:R-:W-:Y:S01]  /*1b060*/  ULDC UR4, c[0x0][0x248] ;  /* 0x0000920000047ab9 */ /* 0x000fe20000000800 */
[----:B------:R-:W-:Y:S01]  /*1b070*/  ISETP.LT.AND P6, PT, R10, UR14, !P4 ;  /* 0x0000000e0a007c0c */ /* 0x000fe2000e7c1270 */
[----:B------:R-:W-:Y:S01]  /*1b080*/  VIADD R8, R0, UR4 ;  /* 0x0000000400087c36 */ /* 0x000fe20008000000 */
[----:B------:R-:W-:Y:S01]  /*1b090*/  ISETP.GE.AND P3, PT, R224, UR8, PT ;  /* 0x00000008e0007c0c */ /* 0x000fe2000bf66270 */
[----:B------:R-:W-:Y:S01]  /*1b0a0*/  ULDC UR10, c[0x0][0x228] ;  /* 0x00008a00000a7ab9 */ /* 0x000fe20000000800 */
[C---:B------:R-:W-:Y:S01]  /*1b0b0*/  ISETP.LT.AND P2, PT, R11.reuse, UR12, !P2 ;  /* 0x0000000c0b007c0c */ /* 0x040fe2000d741270 */
[C---:B------:R-:W-:Y:S01]  /*1b0c0*/  IMAD.WIDE R224, R8.reuse, 0x4, R2 ;  /* 0x0000000408e07825 */ /* 0x040fe200078e0202 */
[----:B------:R-:W-:Y:S01]  /*1b0d0*/  ISETP.LT.AND P4, PT, R11, UR18, !P4 ;  /* 0x000000120b007c0c */ /* 0x000fe2000e781270 */
[----:B------:R-:W-:Y:S01]  /*1b0e0*/  ULDC UR4, c[0x0][0x22c] ;  /* 0x00008b0000047ab9 */ /* 0x000fe20000000800 */
[----:B------:R-:W-:Y:S01]  /*1b0f0*/  ULDC UR8, c[0x0][0x22c] ;  /* 0x00008b0000087ab9 */ /* 0x000fe20000000800 */
[C---:B------:R-:W-:Y:S01]  /*1b100*/  VIADD R0, R8.reuse, UR6 ;  /* 0x0000000608007c36 */ /* 0x040fe20008000000 */
[----:B------:R1:W-:Y:S01]  /*1b110*/  @P5 STG.E desc[UR16][R224.64], R244 ;  /* 0x000000f4e0005986 */ /* 0x0003e2000c101910 */
[----:B--2---:R-:W-:Y:S01]  /*1b120*/  IMAD.WIDE R226, R8, 0x4, R232 ;  /* 0x0000000408e27825 */ /* 0x004fe200078e02e8 */
[----:B------:R-:W-:Y:S01]  /*1b130*/  ULDC UR6, c[0x0][0x248] ;  /* 0x0000920000067ab9 */ /* 0x000fe20000000800 */
[----:B------:R-:W-:Y:S01]  /*1b140*/  ULDC UR12, c[0x0][0x228] ;  /* 0x00008a00000c7ab9 */ /* 0x000fe20000000800 */
[----:B------:R-:W2:Y:S01]  /*1b150*/  LDL.LU R8, [R1+0x30] ;  /* 0x0000300001087983 */ /* 0x000ea20000300800 */
[----:B------:R-:W-:Y:S01]  /*1b160*/  VIADD R250, R9, 0x1c ;  /* 0x0000001c09fa7836 */ /* 0x000fe20000000000 */
[----:B------:R-:W-:Y:S01]  /*1b170*/  ULDC UR14, c[0x0][0x228] ;  /* 0x00008a00000e7ab9 */ /* 0x000fe20000000800 */
[----:B------:R-:W-:Y:S01]  /*1b180*/  ULDC UR18, c[0x0][0x228] ;  /* 0x00008a0000127ab9 */ /* 0x000fe20000000800 */
[----:B-1----:R-:W3:Y:S01]  /*1b190*/  LDL.LU R225, [R1+0x630] ;  /* 0x0006300001e17983 */ /* 0x002ee20000300800 */
[----:B------:R-:W-:-:S03]  /*1b1a0*/  IMAD.WIDE R234, R0, 0x4, R2 ;  /* 0x0000000400ea7825 */ /* 0x000fc600078e0202 */
[----:B------:R-:W4:Y:S01]  /*1b1b0*/  LDL.LU R239, [R1+0x230] ;  /* 0x0002300001ef7983 */ /* 0x000f220000300800 */
[----:B------:R-:W-:-:S03]  /*1b1c0*/  IMAD.WIDE R248, R0, 0x4, R232 ;  /* 0x0000000400f87825 */ /* 0x000fc600078e02e8 */
[----:B------:R-:W4:Y:S01]  /*1b1d0*/  LDL.LU R238, [R1+0x634] ;  /* 0x0006340001ee7983 */ /* 0x000f220000300800 */
[----:B------:R-:W-:Y:S01]  /*1b1e0*/  ISETP.GE.AND P5, PT, R250, UR4, PT ;  /* 0x00000004fa007c0c */ /* 0x000fe2000bfa6270 */
[----:B------:R-:W-:Y:S02]  /*1b1f0*/  ULDC UR4, c[0x0][0x248] ;  /* 0x0000920000047ab9 */ /* 0x000fe40000000800 */
        /* <DEDUP_REMOVED lines=869> */
[----:B----4-:R1:W-:Y:S01]  /*1e850*/  @P1 STG.E desc[UR16][R224.64], R236 ;  /* 0x000000ece0001986 */ /* 0x0103e2000c101910 */
[----:B------:R-:W-:Y:S01]  /*1e860*/  ULDC UR10, c[0x0][0x228] ;  /* 0x00008a00000a7ab9 */ /* 0x000fe20000000800 */
[----:B------:R-:W-:Y:S01]  /*1e870*/  IMAD.WIDE R248, R0, 0x4, R232 ;  /* 0x0000000400f87825 */ /* 0x000fe200078e02e8 */
[----:B------:R-:W-:Y:S01]  /*1e880*/  ISETP.GE.AND P1, PT, R250, UR4, PT ;  /* 0x00000004fa007c0c */ /* 0x000fe2000bf26270 */
[----:B------:R-:W-:Y:S01]  /*1e890*/  ULDC UR12, c[0x0][0x228] ;  /* 0x00008a00000c7ab9 */ /* 0x000fe20000000800 */
[----:B------:R-:W-:Y:S01]  /*1e8a0*/  ULDC UR4, c[0x0][0x248] ;  /* 0x0000920000047ab9 */ /* 0x000fe20000000800 */
[----:B------:R-:W-:Y:S01]  /*1e8b0*/  ULDC UR14, c[0x0][0x228] ;  /* 0x00008a00000e7ab9 */ /* 0x000fe20000000800 */
[----:B------:R-:W-:Y:S01]  /*1e8c0*/  ULDC UR18, c[0x0][0x228] ;  /* 0x00008a0000127ab9 */ /* 0x000fe20000000800 */
[----:B------:R-:W-:Y:S01]  /*1e8d0*/  ULDC UR6, c[0x0][0x248] ;  /* 0x0000920000067ab9 */ /* 0x000fe20000000800 */
[C---:B-1----:R-:W-:Y:S01]  /*1e8e0*/  VIADD R224, R9.reuse, 0x57 ;  /* 0x0000005709e07836 */ /* 0x042fe20000000000 */
[----:B------:R-:W3:Y:S01]  /*1e8f0*/  LDL.LU R236, [R1+0x8c0] ;  /* 0x0008c00001ec7983 */ /* 0x000ee20000300800 */
[----:B------:R-:W-:-:S03]  /*1e900*/  VIADD R250, R9, 0x58 ;  /* 0x0000005809fa7836 */ /* 0x000fc60000000000 */
[----:B--2---:R1:W-:Y:S04]  /*1e910*/  @P3 STG.E desc[UR16][R226.64], R8 ;  /* 0x00000008e2003986 */ /* 0x0043e8000c101910 */
[----:B------:R2:W-:Y:S01]  /*1e920*/  @P6 STG.E desc[UR16][R234.64], R239 ;  /* 0x000000efea006986 */ /* 0x0005e2000c101910 */
[C---:B------:R-:W-:Y:S01]  /*1e930*/  ISETP.LT.AND P6, PT, R10.reuse, UR14, !P4 ;  /* 0x0000000e0a007c0c */ /* 0x040fe2000e7c1270 */
[----:B------:R-:W-:Y:S02]  /*1e940*/  ULDC UR14, c[0x0][0x228] ;  /* 0x00008a00000e7ab9 */ /* 0x000fe40000000800 */
[----:B------:R4:W-:Y:S01]  /*1e950*/  @P5 STG.E desc[UR16][R248.64], R238 ;  /* 0x000000eef8005986 */ /* 0x0009e2000c101910 */
[----:B------:R-:W-:Y:S01]  /*1e960*/  ISETP.LT.AND P5, PT, R10, UR10, !P2 ;  /* 0x0000000a0a007c0c */ /* 0x000fe2000d7a1270 */
[----:B------:R-:W-:Y:S01]  /*1e970*/  ULDC UR10, c[0x0][0x228] ;  /* 0x00008a00000a7ab9 */ /* 0x000fe20000000800 */
[C---:B------:R-:W-:Y:S01]  /*1e980*/  ISETP.LT.AND P2, PT, R11.reuse, UR12, !P2 ;  /* 0x0000000c0b007c0c */ /* 0x040fe2000d741270 */
[----:B-1----:R-:W-:Y:S01]  /*1e990*/  VIADD R8, R0, UR4 ;  /* 0x0000000400087c36 */ /* 0x002fe20008000000 */
[----:B------:R-:W-:Y:S01]  /*1e9a0*/  ISETP.LT.AND P4, PT, R11, UR18, !P4 ;  /* 0x000000120b007c0c */ /* 0x000fe2000e781270 */
[----:B------:R-:W-:Y:S01]  /*1e9b0*/  ULDC UR4, c[0x0][0x22c] ;  /* 0x00008b0000047ab9 */ /* 0x000fe20000000800 */
[----:B------:R-:W-:Y:S01]  /*1e9c0*/  ISETP.GE.AND P3, PT, R224, UR8, PT ;  /* 0x00000008e0007c0c */ /* 0x000fe2000bf66270 */
[C---:B------:R-:W-:Y:S01]  /*1e9d0*/  VIADD R0, R8.reuse, UR6 ;  /* 0x0000000608007c36 */ /* 0x040fe20008000000 */
[----:B------:R-:W-:Y:S01]  /*1e9e0*/  ULDC UR12, c[0x0][0x228] ;  /* 0x00008a00000c7ab9 */ /* 0x000fe20000000800 */
[C---:B------:R-:W-:Y:S01]  /*1e9f0*/  IMAD.WIDE R224, R8.reuse, 0x4, R2 ;  /* 0x0000000408e07825 */ /* 0x040fe200078e0202 */
[----:B------:R-:W-:Y:S01]  /*1ea00*/  ULDC UR18, c[0x0][0x228] ;  /* 0x00008a0000127ab9 */ /* 0x000fe20000000800 */
[----:B------:R-:W-:Y:S01]  /*1ea10*/  ULDC UR6, c[0x0][0x248] ;  /* 0x0000920000067ab9 */ /* 0x000fe20000000800 */
[----:B------:R-:W-:Y:S01]  /*1ea20*/  ULDC UR8, c[0x0][0x22c] ;  /* 0x00008b0000087ab9 */ /* 0x000fe20000000800 */
[----:B------:R-:W-:Y:S01]  /*1ea30*/  IMAD.WIDE R226, R8, 0x4, R232 ;  /* 0x0000000408e27825 */ /* 0x000fe200078e02e8 */
[----:B------:R-:W-:Y:S03]  /*1ea40*/  @P5 STG.E desc[UR16][R224.64], R237 ;  /* 0x000000ede0005986 */ /* 0x000fe6000c101910 */
[C---:B--2---:R-:W-:Y:S01]  /*1ea50*/  IMAD.WIDE R234, R0.reuse, 0x4, R2 ;  /* 0x0000000400ea7825 */ /* 0x044fe200078e0202 */
[----:B------:R1:W-:Y:S03]  /*1ea60*/  @P2 STG.E desc[UR16][R226.64], R243 ;  /* 0x000000f3e2002986 */ /* 0x0003e6000c101910 */
[----:B----4-:R-:W-:Y:S01]  /*1ea70*/  IMAD.WIDE R248, R0, 0x4, R232 ;  /* 0x0000000400f87825 */ /* 0x010fe200078e02e8 */
[----:B------:R2:W-:Y:S01]  /*1ea80*/  @P6 STG.E desc[UR16][R234.64], R242 ;  /* 0x000000f2ea006986 */ /* 0x0005e2000c101910 */
[----:B------:R-:W-:Y:S01]  /*1ea90*/  ISETP.GE.AND P5, PT, R250, UR4, PT ;  /* 0x00000004fa007c0c */ /* 0x000fe2000bfa6270 */
[----:B------:R-:W-:-:S02]  /*1eaa0*/  ULDC UR4, c[0x0][0x248] ;  /* 0x0000920000047ab9 */ /* 0x000fc40000000800 */
[----:B------:R4:W-:Y:S01]  /*1eab0*/  @P4 STG.E desc[UR16][R248.64], R241 ;  /* 0x000000f1f8004986 */ /* 0x0009e2000c101910 */
[----:B------:R-:W-:Y:S01]  /*1eac0*/  ISETP.LT.AND P4, PT, R10, UR10, !P0 ;  /* 0x0000000a0a007c0c */ /* 0x000fe2000c781270 */
[----:B------:R-:W-:Y:S01]  /*1ead0*/  VIADD R8, R9, 0x59 ;  /* 0x0000005909087836 */ /* 0x000fe20000000000 */
[C---:B------:R-:W-:Y:S01]  /*1eae0*/  ISETP.LT.AND P0, PT, R11.reuse, UR12, !P0 ;  /* 0x0000000c0b007c0c */ /* 0x040fe2000c701270 */
[----:B-1----:R-:W-:Y:S01]  /*1eaf0*/  VIADD R226, R0, UR4 ;  /* 0x0000000400e27c36 */ /* 0x002fe20008000000 */
[----:B------:R-:W-:Y:S01]  /*1eb00*/  ISETP.LT.AND P6, PT, R10, UR14, !P1 ;  /* 0x0000000e0a007c0c */ /* 0x000fe2000cfc1270 */
[----:B------:R-:W-:Y:S01]  /*1eb10*/  ULDC UR10, c[0x0][0x228] ;  /* 0x00008a00000a7ab9 */ /* 0x000fe20000000800 */
[----:B------:R-:W-:Y:S01]  /*1eb20*/  ISETP.LT.AND P1, PT, R11, UR18, !P1 ;  /* 0x000000120b007c0c */ /* 0x000fe2000cf21270 */
[----:B------:R-:W-:Y:S01]  /*1eb30*/  VIADD R0, R226, UR6 ;  /* 0x00000006e2007c36 */ /* 0x000fe20008000000 */
[----:B------:R-:W-:Y:S01]  /*1eb40*/  ISETP.GE.AND P2, PT, R8, UR8, PT ;  /* 0x0000000808007c0c */ /* 0x000fe2000bf46270 */
[C---:B------:R-:W-:Y:S01]  /*1eb50*/  IMAD.WIDE R224, R226.reuse, 0x4, R2 ;  /* 0x00000004e2e07825 */ /* 0x040fe200078e0202 */
[----:B------:R-:W-:Y:S01]  /*1eb60*/  ULDC UR4, c[0x0][0x22c] ;  /* 0x00008b0000047ab9 */ /* 0x000fe20000000800 */
[----:B------:R-:W-:Y:S01]  /*1eb70*/  ULDC UR12, c[0x0][0x228] ;  /* 0x00008a00000c7ab9 */ /* 0x000fe20000000800 */
[----:B------:R-:W-:Y:S01]  /*1eb80*/  ULDC UR14, c[0x0][0x228] ;  /* 0x00008a00000e7ab9 */ /* 0x000fe20000000800 */
[----:B------:R-:W-:Y:S01]  /*1eb90*/  IMAD.WIDE R226, R226, 0x4, R232 ;  /* 0x00000004e2e27825 */ /* 0x000fe200078e02e8 */
[----:B------:R-:W-:Y:S01]  /*1eba0*/  @P4 STG.E desc[UR16][R224.64], R240 ;  /* 0x000000f0e0004986 */ /* 0x000fe2000c101910 */
[----:B------:R-:W-:Y:S01]  /*1ebb0*/  ULDC UR18, c[0x0][0x228] ;  /* 0x00008a0000127ab9 */ /* 0x000fe20000000800 */
[----:B------:R-:W-:Y:S01]  /*1ebc0*/  ULDC UR6, c[0x0][0x248] ;  /* 0x0000920000067ab9 */ /* 0x000fe20000000800 */
[----:B--2---:R-:W-:Y:S01]  /*1ebd0*/  IMAD.WIDE R234, R0, 0x4, R2 ;  /* 0x0000000400ea7825 */ /* 0x004fe200078e0202 */
[----:B------:R1:W-:Y:S01]  /*1ebe0*/  @P0 STG.E desc[UR16][R226.64], R247 ;  /* 0x000000f7e2000986 */ /* 0x0003e2000c101910 */
[----:B------:R-:W-:-:S02]  /*1ebf0*/  ULDC UR8, c[0x0][0x22c] ;  /* 0x00008b0000087ab9 */ /* 0x000fc40000000800 */
[----:B----4-:R-:W-:Y:S01]  /*1ec00*/  IMAD.WIDE R248, R0, 0x4, R232 ;  /* 0x0000000400f87825 */ /* 0x010fe200078e02e8 */
[----:B------:R-:W-:Y:S03]  /*1ec10*/  @P6 STG.E desc[UR16][R234.64], R246 ;  /* 0x000000f6ea006986 */ /* 0x000fe6000c101910 */
[----:B------:R-:W-:Y:S01]  /*1ec20*/  VIADD R8, R9, 0x5a ;  /* 0x0000005a09087836 */ /* 0x000fe20000000000 */
[----:B------:R-:W-:Y:S01]  /*1ec30*/  @P1 STG.E desc[UR16][R248.64], R245 ;  /* 0x000000f5f8001986 */ /* 0x000fe2000c101910 */
[----:B------:R-:W-:Y:S01]  /*1ec40*/  ISETP.LT.AND P1, PT, R10, UR10, !P3 ;  /* 0x0000000a0a007c0c */ /* 0x000fe2000df21270 */
[----:B------:R-:W-:Y:S02]  /*1ec50*/  ULDC UR10, c[0x0][0x228] ;  /* 0x00008a00000a7ab9 */ /* 0x000fe40000000800 */
[----:B------:R-:W-:Y:S01]  /*1ec60*/  ISETP.GE.AND P4, PT, R8, UR4, PT ;  /* 0x0000000408007c0c */ /* 0x000fe2000bf86270 */
[----:B------:R-:W-:-:S02]  /*1ec70*/  ULDC UR4, c[0x0][0x248] ;  /* 0x0000920000047ab9 */ /* 0x000fc40000000800 */
[----:B-1----:R-:W-:Y:S01]  /*1ec80*/  VIADD R226, R0, UR4 ;  /* 0x0000000400e27c36 */ /* 0x002fe20008000000 */
[C---:B------:R-:W-:Y:S02]  /*1ec90*/  ISETP.LT.AND P3, PT, R11.reuse, UR12, !P3 ;  /* 0x0000000c0b007c0c */ /* 0x040fe4000df61270 */
[----:B------:R-:W-:Y:S01]  /*1eca0*/  ISETP.LT.AND P6, PT, R10, UR14, !P5 ;  /* 0x0000000e0a007c0c */ /* 0x000fe2000efc1270 */
[C---:B------:R-:W-:Y:S01]  /*1ecb0*/  IMAD.WIDE R224, R226.reuse, 0x4, R2 ;  /* 0x00000004e2e07825 */ /* 0x040fe200078e0202 */
[----:B------:R-:W-:Y:S01]  /*1ecc0*/  ULDC UR4, c[0x0][0x22c] ;  /* 0x00008b0000047ab9 */ /* 0x000fe20000000800 */
[----:B------:R-:W-:Y:S01]  /*1ecd0*/  ULDC UR12, c[0x0][0x228] ;  /* 0x00008a00000c7ab9 */ /* 0x000fe20000000800 */
[----:B------:R-:W-:Y:S02]  /*1ece0*/  ULDC UR14, c[0x0][0x228] ;  /* 0x00008a00000e7ab9 */ /* 0x000fe40000000800 */
[----:B------:R1:W-:Y:S04]  /*1ecf0*/  @P1 STG.E desc[UR16][R224.64], R244 ;  /* 0x000000f4e0001986 */ /* 0x0003e8000c101910 */
[----:B-1----:R-:W2:Y:S04]  /*1ed00*/  LDL.LU R224, [R1+0x6b0] ;  /* 0x0006b00001e07983 */ /* 0x002ea80000300800 */
[----:B------:R-:W4:Y:S04]  /*1ed10*/  LDL.LU R225, [R1+0xb0] ;  /* 0x0000b00001e17983 */ /* 0x000f280000300800 */
[----:B------:R-:W3:Y:S01]  /*1ed20*/  LDL.LU R237, [R1+0x4b0] ;  /* 0x0004b00001ed7983 */ /* 0x000ee20000300800 */
[----:B------:R-:W-:Y:S01]  /*1ed30*/  ISETP.LT.AND P5, PT, R11, UR18, !P5 ;  /* 0x000000120b007c0c */ /* 0x000fe2000efa1270 */
[C---:B------:R-:W-:Y:S01]  /*1ed40*/  VIADD R0, R226.reuse, UR6 ;  /* 0x00000006e2007c36 */ /* 0x040fe20008000000 */
[----:B------:R-:W-:Y:S01]  /*1ed50*/  ULDC UR18, c[0x0][0x228] ;  /* 0x00008a0000127ab9 */ /* 0x000fe20000000800 */
[----:B------:R-:W-:Y:S01]  /*1ed60*/  VIADD R8, R9, 0x5b ;  /* 0x0000005b09087836 */ /* 0x000fe20000000000 */
[----:B------:R-:W3:Y:S01]  /*1ed70*/  LDL.LU R250, [R1+0x6b4] ;  /* 0x0006b40001fa7983 */ /* 0x000ee20000300800 */
[----:B------:R-:W-:Y:S01]  /*1ed80*/  IMAD.WIDE R226, R226, 0x4, R232 ;  /* 0x00000004e2e27825 */ /* 0x000fe200078e02e8 */
[----:B------:R-:W-:-:S03]  /*1ed90*/  ULDC UR6, c[0x0][0x248] ;  /* 0x0000920000067ab9 */ /* 0x000fc60000000800 */
[----:B------:R-:W-:Y:S01]  /*1eda0*/  IMAD.WIDE R234, R0, 0x4, R2 ;  /* 0x0000000400ea7825 */ /* 0x000fe200078e0202 */
[----:B------:R-:W-:-:S03]  /*1edb0*/  ISETP.GE.AND P0, PT, R8, UR8, PT ;  /* 0x0000000808007c0c */ /* 0x000fc6000bf06270 */
[----:B------:R-:W-:Y:S01]  /*1edc0*/  IMAD.WIDE R248, R0, 0x4, R232 ;  /* 0x0000000400f87825 */ /* 0x000fe200078e02e8 */
[----:B------:R1:W-:Y:S01]  /*1edd0*/  @P3 STG.E desc[UR16][R226.64], R252 ;  /* 0x000000fce2003986 */ /* 0x0003e2000c101910 */
[----:B------:R-:W-:Y:S02]  /*1ede0*/  ULDC UR8, c[0x0][0x22c] ;  /* 0x00008b0000087ab9 */ /* 0x000fe40000000800 */
[----:B------:R-:W-:Y:S01]  /*1edf0*/  VIADD R8, R9, 0x5c ;  /* 0x0000005c09087836 */ /* 0x000fe20000000000 */
[----:B------:R-:W3:Y:S04]  /*1ee00*/  LDL.LU R239, [R1+0xb4] ;  /* 0x0000b40001ef7983 */ /* 0x000ee80000300800 */
[----:B------:R-:W-:Y:S01]  /*1ee10*/  ISETP.GE.AND P1, PT, R8, UR4, PT ;  /* 0x0000000408007c0c */ /* 0x000fe2000bf26270 */
[----:B------:R-:W-:Y:S01]  /*1ee20*/  ULDC UR4, c[0x0][0x248] ;  /* 0x0000920000047ab9 */ /* 0x000fe20000000800 */
[----:B------:R-:W3:Y:S01]  /*1ee30*/  LDL.LU R238, [R1+0x4b4] ;  /* 0x0004b40001ee7983 */ /* 0x000ee20000300800 */
[----:B-1----:R-:W-:Y:S01]  /*1ee40*/  VIADD R226, R0, UR4 ;  /* 0x0000000400e27c36 */ /* 0x002fe20008000000 */
[----:B------:R-:W-:-:S02]  /*1ee50*/  ULDC UR4, c[0x0][0x22c] ;  /* 0x00008b0000047ab9 */ /* 0x000fc40000000800 */
        /* <DEDUP_REMOVED lines=9> */
[----:B--2---:R-:W-:Y:S04]  /*1eef0*/  @P6 STG.E desc[UR16][R234.64], R224 ;  /* 0x000000e0ea006986 */ /* 0x004fe8000c101910 */
[----:B----4-:R1:W-:Y:S01]  /*1ef00*/  @P5 STG.E desc[UR16][R248.64], R225 ;  /* 0x000000e1f8005986 */ /* 0x0103e2000c101910 */
[----:B------:R-:W-:Y:S01]  /*1ef10*/  ISETP.LT.AND P5, PT, R10, UR10, !P2 ;  /* 0x0000000a0a007c0c */ /* 0x000fe2000d7a1270 */
[----:B------:R-:W-:-:S02]  /*1ef20*/  VIADD R8, R9, 0x5d ;  /* 0x0000005d09087836 */ /* 0x000fc40000000000 */
[----:B-1----:R-:W-:Y:S01]  /*1ef30*/  IMAD.WIDE R224, R226, 0x4, R2 ;  /* 0x00000004e2e07825 */ /* 0x002fe200078e0202 */
[----:B------:R-:W-:Y:S01]  /*1ef40*/  ISETP.LT.AND P6, PT, R10, UR14, !P4 ;  /* 0x0000000e0a007c0c */ /* 0x000fe2000e7c1270 */
[----:B------:R-:W-:-:S08]  /*1ef50*/  ULDC UR10, c[0x0][0x228] ;  /* 0x00008a00000a7ab9 */ /* 0x000fd00000000800 */
[----:B---3--:R1:W-:Y:S01]  /*1ef60*/  @P5 STG.E desc[UR16][R224.64], R237 ;  /* 0x000000ede0005986 */ /* 0x0083e2000c101910 */
[C---:B------:R-:W-:Y:S01]  /*1ef70*/  ISETP.LT.AND P2, PT, R11.reuse, UR12, !P2 ;  /* 0x0000000c0b007c0c */ /* 0x040fe2000d741270 */
[C---:B------:R-:W-:Y:S01]  /*1ef80*/  VIADD R0, R226.reuse, UR6 ;  /* 0x00000006e2007c36 */ /* 0x040fe20008000000 */
[----:B------:R-:W-:Y:S01]  /*1ef90*/  ISETP.LT.AND P4, PT, R11, UR18, !P4 ;  /* 0x000000120b007c0c */ /* 0x000fe2000e781270 */
[----:B------:R-:W-:Y:S01]  /*1efa0*/  ULDC UR14, c[0x0][0x228] ;  /* 0x00008a00000e7ab9 */ /* 0x000fe20000000800 */
[----:B-1----:R-:W2:Y:S01]  /*1efb0*/  LDL.LU R237, [R1+0x8bc] ;  /* 0x0008bc0001ed7983 */ /* 0x002ea20000300800 */
[----:B------:R-:W-:Y:S01]  /*1efc0*/  IMAD.WIDE R226, R226, 0x4, R232 ;  /* 0x00000004e2e27825 */ /* 0x000fe200078e02e8 */
[----:B------:R-:W-:Y:S01]  /*1efd0*/  ISETP.GE.AND P3, PT, R8, UR8, PT ;  /* 0x0000000808007c0c */ /* 0x000fe2000bf66270 */
[----:B------:R-:W-:Y:S01]  /*1efe0*/  ULDC UR12, c[0x0][0x228] ;  /* 0x00008a00000c7ab9 */ /* 0x000fe20000000800 */
[----:B------:R-:W3:Y:S01]  /*1eff0*/  LDL.LU R225, [R1+0x2b0] ;  /* 0x0002b00001e17983 */ /* 0x000ee20000300800 */
[----:B------:R-:W-:Y:S01]  /*1f000*/  IMAD.WIDE R234, R0, 0x4, R2 ;  /* 0x0000000400ea7825 */ /* 0x000fe200078e0202 */
[----:B------:R-:W-:Y:S01]  /*1f010*/  ULDC UR18, c[0x0][0x228] ;  /* 0x00008a0000127ab9 */ /* 0x000fe20000000800 */
[----:B------:R-:W-:Y:S01]  /*1f020*/  ULDC UR6, c[0x0][0x248] ;  /* 0x0000920000067ab9 */ /* 0x000fe20000000800 */
[----:B------:R-:W-:Y:S01]  /*1f030*/  ULDC UR8, c[0x0][0x22c] ;  /* 0x00008b0000087ab9 */ /* 0x000fe20000000800 */
[----:B------:R-:W-:-:S02]  /*1f040*/  VIADD R8, R9, 0x5e ;  /* 0x0000005e09087836 */ /* 0x000fc40000000000 */
[----:B------:R-:W-:-:S03]  /*1f050*/  IMAD.WIDE R248, R0, 0x4, R232 ;  /* 0x0000000400f87825 */ /* 0x000fc600078e02e8 */
[----:B------:R-:W-:Y:S01]  /*1f060*/  ISETP.GE.AND P5, PT, R8, UR4, PT ;  /* 0x0000000408007c0c */ /* 0x000fe2000bfa6270 */
[----:B------:R-:W-:Y:S01]  /*1f070*/  ULDC UR4, c[0x0][0x248] ;  /* 0x0000920000047ab9 */ /* 0x000fe20000000800 */
[----:B------:R-:W-:Y:S01]  /*1f080*/  VIADD R8, R9, 0x5f ;  /* 0x0000005f09087836 */ /* 0x000fe20000000000 */
[----:B---3--:R1:W-:Y:S04]  /*1f090*/  @P2 STG.E desc[UR16][R226.64], R225 ;  /* 0x000000e1e2002986 */ /* 0x0083e8000c101910 */
        /* <DEDUP_REMOVED lines=19> */
[----:B---3--:R-:W-:Y:S01]  /*1f1d0*/  IMAD.WIDE R234, R0, 0x4, R2 ;  /* 0x0000000400ea7825 */ /* 0x008fe200078e0202 */
[----:B------:R1:W-:Y:S03]  /*1f1e0*/  @P0 STG.E desc[UR16][R226.64], R243 ;  /* 0x000000f3e2000986 */ /* 0x0003e6000c101910 */
[----:B------:R-:W-:-:S02]  /*1f1f0*/  VIADD R8, R9, 0x60 ;  /* 0x0000006009087836 */ /* 0x000fc40000000000 */
[----:B----4-:R-:W-:Y:S01]  /*1f200*/  IMAD.WIDE R248, R0, 0x4, R232 ;  /* 0x0000000400f87825 */ /* 0x010fe200078e02e8 */
[----:B------:R3:W-:Y:S02]  /*1f210*/  @P6 STG.E desc[UR16][R234.64], R242 ;  /* 0x000000f2ea006986 */ /* 0x0007e4000c101910 */
[----:B------:R-:W-:Y:S01]  /*1f220*/  ISETP.GE.AND P4, PT, R8, UR4, PT ;  /* 0x0000000408007c0c */ /* 0x000fe2000bf86270 */
[----:B------:R-:W-:Y:S01]  /*1f230*/  ULDC UR4, c[0x0][0x248] ;  /* 0x0000920000047ab9 */ /* 0x000fe20000000800 */
[----:B------:R4:W-:Y:S01]  /*1f240*/  @P1 STG.E desc[UR16][R248.64], R241 ;  /* 0x000000f1f8001986 */ /* 0x0009e2000c101910 */
[----:B------:R-:W-:Y:S01]  /*1f250*/  ISETP.LT.AND P1, PT, R10, UR10, !P3 ;  /* 0x0000000a0a007c0c */ /* 0x000fe2000df21270 */
[----:B-1----:R-:W-:Y:S01]  /*1f260*/  VIADD R226, R0, UR4 ;  /* 0x0000000400e27c36 */ /* 0x002fe20008000000 */
[C---:B------:R-:W-:Y:S02]  /*1f270*/  ISETP.LT.AND P3, PT, R11.reuse, UR12, !P3 ;  /* 0x0000000c0b007c0c */ /* 0x040fe4000df61270 */
[----:B------:R-:W-:Y:S01]  /*1f280*/  ISETP.LT.AND P6, PT, R10, UR14, !P5 ;  /* 0x0000000e0a007c0c */ /* 0x000fe2000efc1270 */
[C---:B------:R-:W-:Y:S01]  /*1f290*/  VIADD R0, R226.reuse, UR6 ;  /* 0x00000006e2007c36 */ /* 0x040fe20008000000 */
[----:B------:R-:W-:Y:S01]  /*1f2a0*/  ISETP.LT.AND P5, PT, R11, UR18, !P5 ;  /* 0x000000120b007c0c */ /* 0x000fe2000efa1270 */
[----:B------:R-:W-:Y:S01]  /*1f2b0*/  VIADD R8, R9, 0x61 ;  /* 0x0000006109087836 */ /* 0x000fe20000000000 */
[----:B------:R-:W-:Y:S01]  /*1f2c0*/  ULDC UR10, c[0x0][0x228] ;  /* 0x00008a00000a7ab9 */ /* 0x000fe20000000800 */
[C---:B------:R-:W-:Y:S01]  /*1f2d0*/  IMAD.WIDE R224, R226.reuse, 0x4, R2 ;  /* 0x00000004e2e07825 */ /* 0x040fe200078e0202 */
[----:B------:R-:W-:Y:S01]  /*1f2e0*/  ULDC UR4, c[0x0][0x22c] ;  /* 0x00008b0000047ab9 */ /* 0x000fe20000000800 */
[----:B------:R-:W-:Y:S01]  /*1f2f0*/  ULDC UR12, c[0x0][0x228] ;  /* 0x00008a00000c7ab9 */ /* 0x000fe20000000800 */
[----:B------:R-:W-:Y:S01]  /*1f300*/  ULDC UR14, c[0x0][0x228] ;  /* 0x00008a00000e7ab9 */ /* 0x000fe20000000800 */
[----:B------:R-:W-:Y:S01]  /*1f310*/  IMAD.WIDE R226, R226, 0x4, R232 ;  /* 0x00000004e2e27825 */ /* 0x000fe200078e02e8 */
[----:B------:R-:W-:Y:S01]  /*1f320*/  ISETP.GE.AND P0, PT, R8, UR8, PT ;  /* 0x0000000808007c0c */ /* 0x000fe2000bf06270 */
[----:B------:R-:W-:-:S02]  /*1f330*/  ULDC UR6, c[0x0][0x248] ;  /* 0x0000920000067ab9 */ /* 0x000fc40000000800 */
[C---:B---3--:R-:W-:Y:S01]  /*1f340*/  IMAD.WIDE R234, R0.reuse, 0x4, R2 ;  /* 0x0000000400ea7825 */ /* 0x048fe200078e0202 */
[----:B------:R-:W-:Y:S01]  /*1f350*/  @P1 STG.E desc[UR16][R224.64], R240 ;  /* 0x000000f0e0001986 */ /* 0x000fe2000c101910 */
[----:B------:R-:W-:Y:S01]  /*1f360*/  ULDC UR18, c[0x0][0x228] ;  /* 0x00008a0000127ab9 */ /* 0x000fe20000000800 */
[----:B------:R-:W-:Y:S01]  /*1f370*/  ULDC UR8, c[0x0][0x22c] ;  /* 0x00008b0000087ab9 */ /* 0x000fe20000000800 */
[----:B----4-:R-:W-:Y:S01]  /*1f380*/  IMAD.WIDE R248, R0, 0x4, R232 ;  /* 0x0000000400f87825 */ /* 0x010fe200078e02e8 */
[----:B------:R1:W-:Y:S03]  /*1f390*/  @P3 STG.E desc[UR16][R226.64], R247 ;  /* 0x000000f7e2003986 */ /* 0x0003e6000c101910 */
[----:B------:R-:W-:Y:S01]  /*1f3a0*/  VIADD R8, R9, 0x62 ;  /* 0x0000006209087836 */ /* 0x000fe20000000000 */
[----:B------:R-:W-:Y:S04]  /*1f3b0*/  @P6 STG.E desc[UR16][R234.64], R246 ;  /* 0x000000f6ea006986 */ /* 0x000fe8000c101910 */
[----:B------:R-:W-:Y:S01]  /*1f3c0*/  @P5 STG.E desc[UR16][R248.64], R245 ;  /* 0x000000f5f8005986 */ /* 0x000fe2000c101910 */
[----:B------:R-:W-:Y:S01]  /*1f3d0*/  ISETP.LT.AND P5, PT, R10, UR10, !P2 ;  /* 0x0000000a0a007c0c */ /* 0x000fe2000d7a1270 */
[----:B------:R-:W-:Y:S01]  /*1f3e0*/  ULDC UR10, c[0x0][0x228] ;  /* 0x00008a00000a7ab9 */ /* 0x000fe20000000800 */
        /* <DEDUP_REMOVED lines=10> */
[----:B-1----:R-:W3:Y:S04]  /*1f490*/  LDL.LU R224, [R1+0x6c0] ;  /* 0x0006c00001e07983 */ /* 0x002ee80000300800 */
[----:B------:R-:W4:Y:S04]  /*1f4a0*/  LDL.LU R225, [R1+0xc0] ;  /* 0x0000c00001e17983 */ /* 0x000f280000300800 */
[----:B------:R-:W2:Y:S01]  /*1f4b0*/  LDL.LU R238, [R1+0x4c0] ;  /* 0x0004c00001ee7983 */ /* 0x000ea20000300800 */
[----:B------:R-:W-:Y:S01]  /*1f4c0*/  ISETP.LT.AND P4, PT, R11, UR18, !P4 ;  /* 0x000000120b007c0c */ /* 0x000fe2000e781270 */
[C---:B------:R-:W-:Y:S01]  /*1f4d0*/  VIADD R0, R226.reuse, UR6 ;  /* 0x00000006e2007c36 */ /* 0x040fe20008000000 */
[----:B------:R-:W-:Y:S01]  /*1f4e0*/  ULDC UR18, c[0x0][0x228] ;  /* 0x00008a0000127ab9 */ /* 0x000fe20000000800 */
[----:B------:R-:W-:Y:S01]  /*1f4f0*/  VIADD R8, R9, 0x63 ;  /* 0x0000006309087836 */ /* 0x000fe20000000000 */
[----:B------:R-:W2:Y:S01]  /*1f500*/  LDL.LU R250, [R1+0xc4] ;  /* 0x0000c40001fa7983 */ /* 0x000ea20000300800 */
        /* <DEDUP_REMOVED lines=8> */
[----:B------:R-:W2:Y:S04]  /*1f590*/  LDL.LU R239, [R1+0x4c4] ;  /* 0x0004c40001ef7983 */ /* 0x000ea80000300800 */
[----:B------:R-:W-:Y:S01]  /*1f5a0*/  ISETP.GE.AND P5, PT, R8, UR4, PT ;  /* 0x0000000408007c0c */ /* 0x000fe2000bfa6270 */
[----:B------:R-:W-:Y:S01]  /*1f5b0*/  ULDC UR4, c[0x0][0x248] ;  /* 0x0000920000047ab9 */ /* 0x000fe20000000800 */
[----:B------:R-:W2:Y:S01]  /*1f5c0*/  LDL.LU R243, [R1+0x2c4] ;  /* 0x0002c40001f37983 */ /* 0x000ea20000300800 */
[----:B-1----:R-:W-:Y:S01]  /*1f5d0*/  VIADD R226, R0, UR4 ;  /* 0x0000000400e27c36 */ /* 0x002fe20008000000 */
[----:B------:R-:W-:-:S02]  /*1f5e0*/  ULDC UR4, c[0x0][0x22c] ;  /* 0x00008b0000047ab9 */ /* 0x000fc40000000800 */
[----:B------:R-:W2:Y:S04]  /*1f5f0*/  LDL.LU R242, [R1+0x6c8] ;  /* 0x0006c80001f27983 */ /* 0x000ea80000300800 */
[----:B------:R-:W2:Y:S04]  /*1f600*/  LDL.LU R241, [R1+0xc8] ;  /* 0x0000c80001f17983 */ /* 0x000ea80000300800 */
[----:B------:R-:W2:Y:S04]  /*1f610*/  LDL.LU R240, [R1+0x4c8] ;  /* 0x0004c80001f07983 */ /* 0x000ea80000300800 */
[----:B------:R-:W2:Y:S04]  /*1f620*/  LDL.LU R247, [R1+0x2c8] ;  /* 0x0002c80001f77983 */ /* 0x000ea80000300800 */
[----:B------:R-:W2:Y:S04]  /*1f630*/  LDL.LU R246, [R1+0x6cc] ;  /* 0x0006cc0001f67983 */ /* 0x000ea80000300800 */
[----:B------:R-:W2:Y:S04]  /*1f640*/  LDL.LU R245, [R1+0xcc] ;  /* 0x0000cc0001f57983 */ /* 0x000ea80000300800 */
[----:B------:R-:W2:Y:S04]  /*1f650*/  LDL.LU R244, [R1+0x4cc] ;  /* 0x0004cc0001f47983 */ /* 0x000ea80000300800 */
[----:B------:R-:W2:Y:S04]  /*1f660*/  LDL.LU R252, [R1+0x2cc] ;  /* 0x0002cc0001fc7983 */ /* 0x000ea80000300800 */
[----:B---3--:R-:W-:Y:S04]  /*1f670*/  @P6 STG.E desc[UR16][R234.64], R224 ;  /* 0x000000e0ea006986 */ /* 0x008fe8000c101910 */
[----:B----4-:R1:W-:Y:S01]  /*1f680*/  @P4 STG.E desc[UR16][R248.64], R225 ;  /* 0x000000e1f8004986 */ /* 0x0103e2000c101910 */
[----:B------:R-:W-:Y:S01]  /*1f690*/  ISETP.LT.AND P4, PT, R10, UR10, !P0 ;  /* 0x0000000a0a007c0c */ /* 0x000fe2000c781270 */
[----:B------:R-:W-:-:S02]  /*1f6a0*/  VIADD R8, R9, 0x65 ;  /* 0x0000006509087836 */ /* 0x000fc40000000000 */
[----:B-1----:R-:W-:Y:S01]  /*1f6b0*/  IMAD.WIDE R224, R226, 0x4, R2 ;  /* 0x00000004e2e07825 */ /* 0x002fe200078e0202 */
[----:B------:R-:W-:Y:S01]  /*1f6c0*/  ISETP.LT.AND P6, PT, R10, UR14, !P1 ;  /* 0x0000000e0a007c0c */ /* 0x000fe2000cfc1270 */
[----:B------:R-:W-:-:S08]  /*1f6d0*/  ULDC UR10, c[0x0][0x228] ;  /* 0x00008a00000a7ab9 */ /* 0x000fd00000000800 */
[----:B--2---:R1:W-:Y:S01]  /*1f6e0*/  @P4 STG.E desc[UR16][R224.64], R238 ;  /* 0x000000eee0004986 */ /* 0x0043e2000c101910 */
        /* <DEDUP_REMOVED lines=9> */
[C---:B------:R-:W-:Y:S01]  /*1f780*/  IMAD.WIDE R234, R0.reuse, 0x4, R2 ;  /* 0x0000000400ea7825 */ /* 0x040fe200078e0202 */
[----:B------:R-:W-:Y:S01]  /*1f790*/  ULDC UR18, c[0x0][0x228] ;  /* 0x00008a0000127ab9 */ /* 0x000fe20000000800 */
[----:B------:R-:W-:Y:S01]  /*1f7a0*/  ULDC UR6, c[0x0][0x248] ;  /* 0x0000920000067ab9 */ /* 0x000fe20000000800 */
[----:B------:R-:W4:Y:S01]  /*1f7b0*/  LDL.LU R225, [R1+0x6c4] ;  /* 0x0006c40001e17983 */ /* 0x000f220000300800 */
[----:B------:R-:W-:Y:S01]  /*1f7c0*/  VIADD R8, R9, 0x66 ;  /* 0x0000006609087836 */ /* 0x000fe20000000000 */
[----:B------:R-:W-:Y:S01]  /*1f7d0*/  ULDC UR8, c[0x0][0x22c] ;  /* 0x00008b0000087ab9 */ /* 0x000fe20000000800 */
[----:B------:R-:W-:-:S03]  /*1f7e0*/  IMAD.WIDE R248, R0, 0x4, R232 ;  /* 0x0000000400f87825 */ /* 0x000fc600078e02e8 */
[----:B------:R-:W-:Y:S01]  /*1f7f0*/  ISETP.GE.AND P4, PT, R8, UR4, PT ;  /* 0x0000000408007c0c */ /* 0x000fe2000bf86270 */
[----:B------:R-:W-:Y:S01]  /*1f800*/  ULDC UR4, c[0x0][0x248] ;  /* 0x0000920000047ab9 */ /* 0x000fe20000000800 */
[----:B------:R-:W-:Y:S01]  /*1f810*/  VIADD R8, R9, 0x67 ;  /* 0x0000006709087836 */ /* 0x000fe20000000000 */
[----:B---3--:R1:W-:Y:S04]  /*1f820*/  @P0 STG.E desc[UR16][R226.64], R224 ;  /* 0x000000e0e2000986 */ /* 0x0083e8000c101910 */
[----:B----4-:R3:W-:Y:S01]  /*1f830*/  @P6 STG.E desc[UR16][R234.64], R225 ;  /* 0x000000e1ea006986 */ /* 0x0107e2000c101910 */
        /* <DEDUP_REMOVED lines=12> */
[C---:B---3--:R-:W-:Y:S01]  /*1f900*/  IMAD.WIDE R224, R226.reuse, 0x4, R2 ;  /* 0x00000004e2e07825 */ /* 0x048fe200078e0202 */
[----:B------:R-:W-:Y:S01]  /*1f910*/  ULDC UR18, c[0x0][0x228] ;  /* 0x00008a0000127ab9 */ /* 0x000fe20000000800 */
[----:B------:R-:W-:Y:S01]  /*1f920*/  ULDC UR6, c[0x0][0x248] ;  /* 0x0000920000067ab9 */ /* 0x000fe20000000800 */
[----:B------:R-:W-:Y:S01]  /*1f930*/  ULDC UR8, c[0x0][0x22c] ;  /* 0x00008b0000087ab9 */ /* 0x000fe20000000800 */
[----:B------:R-:W-:Y:S01]  /*1f940*/  IMAD.WIDE R226, R226, 0x4, R232 ;  /* 0x00000004e2e27825 */ /* 0x000fe200078e02e8 */
[----:B------:R-:W-:Y:S03]  /*1f950*/  @P1 STG.E desc[UR16][R224.64], R239 ;  /* 0x000000efe0001986 */ /* 0x000fe6000c101910 */
[----:B------:R-:W-:Y:S01]  /*1f960*/  IMAD.WIDE R234, R0, 0x4, R2 ;  /* 0x0000000400ea7825 */ /* 0x000fe200078e0202 */
        /* <DEDUP_REMOVED lines=58> */
[C---:B------:R-:W-:Y:S01]  /*1fd10*/  VIADD R8, R9.reuse, 0x6c ;  /* 0x0000006c09087836 */ /* 0x040fe20000000000 */
[----:B------:R-:W2:Y:S04]  /*1fd20*/  LDL.LU R243, [R1+0x2d4] ;  /* 0x0002d40001f37983 */ /* 0x000ea80000300800 */
[----:B------:R-:W-:Y:S01]  /*1fd30*/  ISETP.GE.AND P4, PT, R8, UR4, PT ;  /* 0x0000000408007c0c */ /* 0x000fe2000bf86270 */
[----:B------:R-:W-:Y:S01]  /*1fd40*/  ULDC UR4, c[0x0][0x248] ;  /* 0x0000920000047ab9 */ /* 0x000fe20000000800 */
[----:B------:R-:W-:Y:S01]  /*1fd50*/  VIADD R8, R9, 0x6d ;  /* 0x0000006d09087836 */ /* 0x000fe20000000000 */
[----:B------:R-:W2:Y:S01]  /*1fd60*/  LDL.LU R242, [R1+0x6d8] ;  /* 0x0006d80001f27983 */ /* 0x000ea20000300800 */
[----:B-1----:R-:W-:Y:S01]  /*1fd70*/  VIADD R226, R0, UR4 ;  /* 0x0000000400e27c36 */ /* 0x002fe20008000000 */
[----:B------:R-:W-:-:S02]  /*1fd80*/  ULDC UR4, c[0x0][0x22c] ;  /* 0x00008b0000047ab9 */ /* 0x000fc40000000800 */
[----:B------:R-:W2:Y:S01]  /*1fd90*/  LDL.LU R241, [R1+0xd8] ;  /* 0x0000d80001f17983 */ /* 0x000ea20000300800 */
[----:B------:R-:W-:-:S03]  /*1fda0*/  ISETP.GE.AND P0, PT, R8, UR8, PT ;  /* 0x0000000808007c0c */ /* 0x000fc6000bf06270 */
[----:B------:R-:W2:Y:S01]  /*1fdb0*/  LDL.LU R240, [R1+0x4d8] ;  /* 0x0004d80001f07983 */ /* 0x000ea20000300800 */
[----:B------:R-:W-:Y:S01]  /*1fdc0*/  VIADD R8, R9, 0x6e ;  /* 0x0000006e09087836 */ /* 0x000fe20000000000 */
[----:B------:R-:W-:Y:S02]  /*1fdd0*/  ULDC UR8, c[0x0][0x22c] ;  /* 0x00008b0000087ab9 */ /* 0x000fe40000000800 */
        /* <DEDUP_REMOVED lines=8> */
[----:B------:R-:W-:-:S02]  /*1fe60*/  VIADD R0, R226, UR6 ;  /* 0x00000006e2007c36 */ /* 0x000fc40008000000 */
[----:B-1----:R-:W-:Y:S01]  /*1fe70*/  IMAD.WIDE R224, R226, 0x4, R2 ;  /* 0x00000004e2e07825 */ /* 0x002fe200078e0202 */
[----:B------:R-:W-:Y:S01]  /*1fe80*/  ISETP.LT.AND P3, PT, R11, UR12, !P3 ;  /* 0x0000000c0b007c0c */ /* 0x000fe2000df61270 */
[----:B------:R-:W-:Y:S01]  /*1fe90*/  ULDC UR10, c[0x0][0x228] ;  /* 0x00008a00000a7ab9 */ /* 0x000fe20000000800 */
[----:B------:R-:W-:Y:S01]  /*1fea0*/  ISETP.LT.AND P6, PT, R10, UR14, !P5 ;  /* 0x0000000e0a007c0c */ /* 0x000fe2000efc1270 */
[----:B------:R-:W-:-:S06]  /*1feb0*/  IMAD.WIDE R226, R226, 0x4, R232 ;  /* 0x00000004e2e27825 */ /* 0x000fcc00078e02e8 */
[----:B--2---:R1:W-:Y:S01]  /*1fec0*/  @P1 STG.E desc[UR16][R224.64], R239 ;  /* 0x000000efe0001986 */ /* 0x0043e2000c101910 */
[----:B------:R-:W-:Y:S01]  /*1fed0*/  ISETP.GE.AND P1, PT, R8, UR4, PT ;  /* 0x0000000408007c0c */ /* 0x000fe2000bf26270 */
[----:B------:R-:W-:Y:S01]  /*1fee0*/  ULDC UR12, c[0x0][0x228] ;  /* 0x00008a00000c7ab9 */ /* 0x000fe20000000800 */
[----:B------:R-:W-:Y:S01]  /*1fef0*/  ISETP.LT.AND P5, PT, R11, UR18, !P5 ;  /* 0x000000120b007c0c */ /* 0x000fe2000efa1270 */
[C---:B------:R-:W-:Y:S01]  /*1ff00*/  IMAD.WIDE R234, R0.reuse, 0x4, R2 ;  /* 0x0000000400ea7825 */ /* 0x040fe200078e0202 */
[----:B------:R-:W-:Y:S01]  /*1ff10*/  ULDC UR4, c[0x0][0x248] ;  /* 0x0000920000047ab9 */ /* 0x000fe20000000800 */
[----:B------:R-:W-:Y:S01]  /*1ff20*/  ULDC UR14, c[0x0][0x228] ;  /* 0x00008a00000e7ab9 */ /* 0x000fe20000000800 */
[----:B------:R-:W-:Y:S01]  /*1ff30*/  ULDC UR18, c[0x0][0x228] ;  /* 0x00008a0000127ab9 */ /* 0x000fe20000000800 */
[----:B------:R-:W-:Y:S01]  /*1ff40*/  ULDC UR6, c[0x0][0x248] ;  /* 0x0000920000067ab9 */ /* 0x000fe20000000800 */
[----:B-1----:R-:W2:Y:S04]  /*1ff50*/  LDL.LU R239, [R1+0x8b4] ;  /* 0x0008b40001ef7983 */ /* 0x002ea80000300800 */
[----:B------:R-:W3:Y:S04]  /*1ff60*/  LDL.LU R224, [R1+0x6d4] ;  /* 0x0006d40001e07983 */ /* 0x000ee80000300800 */
[----:B------:R-:W4:Y:S04]  /*1ff70*/  LDL.LU R225, [R1+0xd4] ;  /* 0x0000d40001e17983 */ /* 0x000f280000300800 */
[----:B------:R-:W2:Y:S01]  /*1ff80*/  LDL.LU R8, [R1+0x2d0] ;  /* 0x0002d00001087983 */ /* 0x000ea20000300800 */
[----:B------:R-:W-:-:S03]  /*1ff90*/  IMAD.WIDE R248, R0, 0x4, R232 ;  /* 0x0000000400f87825 */ /* 0x000fc600078e02e8 */
[----:B--2---:R1:W-:Y:S04]  /*1ffa0*/  @P3 STG.E desc[UR16][R226.64], R8 ;  /* 0x00000008e2003986 */ /* 0x0043e8000c101910 */
[----:B---3--:R-:W-:Y:S01]  /*1ffb0*/  @P6 STG.E desc[UR16][R234.64], R224 ;  /* 0x000000e0ea006986 */ /* 0x008fe2000c101910 */
[C---:B------:R-:W-:Y:S01]  /*1ffc0*/  ISETP.LT.AND P6, PT, R10.reuse, UR14, !P4 ;  /* 0x0000000e0a007c0c */ /* 0x040fe2000e7c1270 */
[----:B------:R-:W-:Y:S02]  /*1ffd0*/  ULDC UR14, c[0x0][0x228] ;  /* 0x00008a00000e7ab9 */ /* 0x000fe40000000800 */
[----:B----4-:R2:W-:Y:S01]  /*1ffe0*/  @P5 STG.E desc[UR16][R248.64], R225 ;  /* 0x000000e1f8005986 */ /* 0x0105e2000c101910 */
[----:B------:R-:W-:Y:S01]  /*1fff0*/  ISETP.LT.AND P5, PT, R10, UR10, !P2 ;  /* 0x0000000a0a007c0c */ /* 0x000fe2000d7a1270 */
[----:B------:R-:W-:Y:S01]  /*20000*/  ULDC UR10, c[0x0][0x228] ;  /* 0x00008a00000a7ab9 */ /* 0x000fe20000000800 */
[C---:B------:R-:W-:Y:S01]  /*20010*/  ISETP.LT.AND P2, PT, R11.reuse, UR12, !P2 ;  /* 0x0000000c0b007c0c */ /* 0x040fe2000d741270 */
[----:B-1----:R-:W-:Y:S01]  /*20020*/  VIADD R226, R0, UR4 ;  /* 0x0000000400e27c36 */ /* 0x002fe20008000000 */
[----:B------:R-:W-:Y:S01]  /*20030*/  ISETP.LT.AND P4, PT, R11, UR18, !P4 ;  /* 0x000000120b007c0c */ /* 0x000fe2000e781270 */
[C---:B------:R-:W-:Y:S01]  /*20040*/  VIADD R8, R9.reuse, 0x6f ;  /* 0x0000006f09087836 */ /* 0x040fe20000000000 */
[----:B------:R-:W-:Y:S01]  /*20050*/  ULDC UR4, c[0x0][0x22c] ;  /* 0x00008b0000047ab9 */ /* 0x000fe20000000800 */
[C---:B------:R-:W-:Y:S01]  /*20060*/  VIADD R0, R226.reuse, UR6 ;  /* 0x00000006e2007c36 */ /* 0x040fe20008000000 */
[----:B------:R-:W-:Y:S01]  /*20070*/  ULDC UR12, c[0x0][0x228] ;  /* 0x00008a00000c7ab9 */ /* 0x000fe20000000800 */
[----:B------:R-:W-:Y:S01]  /*20080*/  ULDC UR18, c[0x0][0x228] ;  /* 0x00008a0000127ab9 */ /* 0x000fe20000000800 */
[----:B--2---:R-:W-:Y:S01]  /*20090*/  IMAD.WIDE R224, R226, 0x4, R2 ;  /* 0x00000004e2e07825 */ /* 0x004fe200078e0202 */
[----:B------:R-:W-:Y:S01]  /*200a0*/  ISETP.GE.AND P3, PT, R8, UR8, PT ;  /* 0x0000000808007c0c */ /* 0x000fe2000bf66270 */
[----:B------:R-:W-:Y:S01]  /*200b0*/  ULDC UR6, c[0x0][0x248] ;  /* 0x0000920000067ab9 */ /* 0x000fe20000000800 */
[----:B------:R-:W-:Y:S01]  /*200c0*/  ULDC UR8, c[0x0][0x22c] ;  /* 0x00008b0000087ab9 */ /* 0x000fe20000000800 */
[----:B------:R-:W-:Y:S01]  /*200d0*/  IMAD.WIDE R226, R226, 0x4, R232 ;  /* 0x00000004e2e27825 */ /* 0x000fe200078e02e8 */
[----:B------:R-:W-:Y:S03]  /*200e0*/  @P5 STG.E desc[UR16][R224.64], R250 ;  /* 0x000000fae0005986 */ /* 0x000fe6000c101910 */
[----:B------:R-:W-:Y:S01]  /*200f0*/  IMAD.WIDE R234, R0, 0x4, R2 ;  /* 0x0000000400ea7825 */ /* 0x000fe200078e0202 */
[----:B------:R1:W-:Y:S03]  /*20100*/  @P2 STG.E desc[UR16][R226.64], R243 ;  /* 0x000000f3e2002986 */ /* 0x0003e6000c101910 */
[----:B------:R-:W-:-:S02]  /*20110*/  VIADD R8, R9, 0x70 ;  /* 0x0000007009087836 */ /* 0x000fc40000000000 */
[----:B------:R-:W-:Y:S01]  /*20120*/  IMAD.WIDE R248, R0, 0x4, R232 ;  /* 0x0000000400f87825 */ /* 0x000fe200078e02e8 */
        /* <DEDUP_REMOVED lines=19> */
[C---:B--2---:R-:W-:Y:S01]  /*20260*/  IMAD.WIDE R234, R0.reuse, 0x4, R2 ;  /* 0x0000000400ea7825 */ /* 0x044fe200078e0202 */
[----:B------:R-:W-:Y:S01]  /*20270*/  @P4 STG.E desc[UR16][R224.64], R240 ;  /* 0x000000f0e0004986 */ /* 0x000fe2000c101910 */
[----:B------:R-:W-:Y:S01]  /*20280*/  ULDC UR18, c[0x0][0x228] ;  /* 0x00008a0000127ab9 */ /* 0x000fe20000000800 */
[----:B------:R-:W-:Y:S01]  /*20290*/  ULDC UR8, c[0x0][0x22c] ;  /* 0x00008b0000087ab9 */ /* 0x000fe20000000800 */
[----:B---3--:R-:W-:Y:S01]  /*202a0*/  IMAD.WIDE R248, R0, 0x4, R232 ;  /* 0x0000000400f87825 */ /* 0x008fe200078e02e8 */
        /* <DEDUP_REMOVED lines=17> */
[----:B------:R-:W3:Y:S04]  /*203c0*/  LDL.LU R225, [R1+0xe0] ;  /* 0x0000e00001e17983 */ /* 0x000ee80000300800 */
[----:B------:R-:W4:Y:S01]  /*203d0*/  LDL.LU R240, [R1+0x4e0] ;  /* 0x0004e00001f07983 */ /* 0x000f220000300800 */
[----:B------:R-:W-:Y:S01]  /*203e0*/  ISETP.LT.AND P5, PT, R11, UR18, !P5 ;  /* 0x000000120b007c0c */ /* 0x000fe2000efa1270 */
[C---:B------:R-:W-:Y:S01]  /*203f0*/  VIADD R0, R226.reuse, UR6 ;  /* 0x00000006e2007c36 */ /* 0x040fe20008000000 */
[----:B------:R-:W-:Y:S01]  /*20400*/  ULDC UR18, c[0x0][0x228] ;  /* 0x00008a0000127ab9 */ /* 0x000fe20000000800 */
[----:B------:R-:W-:Y:S01]  /*20410*/  VIADD R8, R9, 0x73 ;  /* 0x0000007309087836 */ /* 0x000fe20000000000 */
[----:B------:R-:W4:Y:S01]  /*20420*/  LDL.LU R241, [R1+0x4e4] ;  /* 0x0004e40001f17983 */ /* 0x000f220000300800 */
        /* <DEDUP_REMOVED lines=8> */
[----:B------:R-:W4:Y:S04]  /*204b0*/  LDL.LU R250, [R1+0x6e8] ;  /* 0x0006e80001fa7983 */ /* 0x000f280000300800 */
[----:B------:R-:W-:Y:S01]  /*204c0*/  ISETP.GE.AND P1, PT, R8, UR4, PT ;  /* 0x0000000408007c0c */ /* 0x000fe2000bf26270 */
[----:B------:R-:W-:Y:S01]  /*204d0*/  ULDC UR4, c[0x0][0x248] ;  /* 0x0000920000047ab9 */ /* 0x000fe20000000800 */
[----:B------:R-:W-:Y:S01]  /*204e0*/  VIADD R8, R9, 0x75 ;  /* 0x0000007509087836 */ /* 0x000fe20000000000 */
[----:B------:R-:W4:Y:S01]  /*204f0*/  LDL.LU R243, [R1+0xe8] ;  /* 0x0000e80001f37983 */ /* 0x000f220000300800 */
[----:B-1----:R-:W-:Y:S01]  /*20500*/  VIADD R226, R0, UR4 ;  /* 0x0000000400e27c36 */ /* 0x002fe20008000000 */
[----:B------:R-:W-:-:S02]  /*20510*/  ULDC UR4, c[0x0][0x22c] ;  /* 0x00008b0000047ab9 */ /* 0x000fc40000000800 */
        /* <DEDUP_REMOVED lines=8> */
[----:B------:R-:W4:Y:S04]  /*205a0*/  LDL.LU R252, [R1+0x2ec] ;  /* 0x0002ec0001fc7983 */ /* 0x000f280000300800 */
[----:B--2---:R-:W-:Y:S04]  /*205b0*/  @P6 STG.E desc[UR16][R234.64], R224 ;  /* 0x000000e0ea006986 */ /* 0x004fe8000c101910 */
[----:B---3--:R1:W-:Y:S01]  /*205c0*/  @P5 STG.E desc[UR16][R248.64], R225 ;  /* 0x000000e1f8005986 */ /* 0x0083e2000c101910 */
[----:B------:R-:W-:Y:S01]  /*205d0*/  ISETP.LT.AND P5, PT, R10, UR10, !P2 ;  /* 0x0000000a0a007c0c */ /* 0x000fe2000d7a1270 */
[----:B------:R-:W-:-:S02]  /*205e0*/  VIADD R0, R226, UR6 ;  /* 0x00000006e2007c36 */ /* 0x000fc40008000000 */
[----:B-1----:R-:W-:Y:S01]  /*205f0*/  IMAD.WIDE R224, R226, 0x4, R2 ;  /* 0x00000004e2e07825 */ /* 0x002fe200078e0202 */
[----:B------:R-:W-:Y:S01]  /*20600*/  ISETP.LT.AND P2, PT, R11, UR12, !P2 ;  /* 0x0000000c0b007c0c */ /* 0x000fe2000d741270 */
[----:B------:R-:W-:Y:S01]  /*20610*/  ULDC UR10, c[0x0][0x228] ;  /* 0x00008a00000a7ab9 */ /* 0x000fe20000000800 */
[----:B------:R-:W-:Y:S01]  /*20620*/  ISETP.LT.AND P6, PT, R10, UR14, !P4 ;  /* 0x0000000e0a007c0c */ /* 0x000fe2000e7c1270 */
[----:B------:R-:W-:-:S06]  /*20630*/  IMAD.WIDE R226, R226, 0x4, R232 ;  /* 0x00000004e2e27825 */ /* 0x000fcc00078e02e8 */
[----:B----4-:R1:W-:Y:S01]  /*20640*/  @P5 STG.E desc[UR16][R224.64], R240 ;  /* 0x000000f0e0005986 */ /* 0x0103e2000c101910 */
[----:B------:R-:W-:Y:S01]  /*20650*/  ISETP.GE.AND P5, PT, R8, UR4, PT ;  /* 0x0000000408007c0c */ /* 0x000fe2000bfa6270 */
[----:B------:R-:W-:Y:S01]  /*20660*/  ULDC UR4, c[0x0][0x248] ;  /* 0x0000920000047ab9 */ /* 0x000fe20000000800 */
[C---:B------:R-:W-:Y:S01]  /*20670*/  IMAD.WIDE R234, R0.reuse, 0x4, R2 ;  /* 0x0000000400ea7825 */ /* 0x040fe200078e0202 */
[----:B------:R-:W-:Y:S01]  /*20680*/  ULDC UR12, c[0x0][0x228] ;  /* 0x00008a00000c7ab9 */ /* 0x000fe20000000800 */
[----:B------:R-:W-:Y:S01]  /*20690*/  ULDC UR14, c[0x0][0x228] ;  /* 0x00008a00000e7ab9 */ /* 0x000fe20000000800 */
[----:B------:R-:W-:Y:S01]  /*206a0*/  ULDC UR6, c[0x0][0x248] ;  /* 0x0000920000067ab9 */ /* 0x000fe20000000800 */
[----:B-1----:R-:W2:Y:S04]  /*206b0*/  LDL.LU R240, [R1+0x8b0] ;  /* 0x0008b00001f07983 */ /* 0x002ea80000300800 */
[----:B------:R-:W3:Y:S04]  /*206c0*/  LDL.LU R224, [R1+0x6e4] ;  /* 0x0006e40001e07983 */ /* 0x000ee80000300800 */
[----:B------:R-:W4:Y:S04]  /*206d0*/  LDL.LU R225, [R1+0xe4] ;  /* 0x0000e40001e17983 */ /* 0x000f280000300800 */
[----:B------:R-:W2:Y:S01]  /*206e0*/  LDL.LU R8, [R1+0x2e0] ;  /* 0x0002e00001087983 */ /* 0x000ea20000300800 */
[C---:B------:R-:W-:Y:S01]  /*206f0*/  ISETP.LT.AND P4, PT, R11.reuse, UR18, !P4 ;  /* 0x000000120b007c0c */ /* 0x040fe2000e781270 */
[----:B------:R-:W-:Y:S01]  /*20700*/  IMAD.WIDE R248, R0, 0x4, R232 ;  /* 0x0000000400f87825 */ /* 0x000fe200078e02e8 */
[----:B------:R-:W-:Y:S01]  /*20710*/  ULDC UR18, c[0x0][0x228] ;  /* 0x00008a0000127ab9 */ /* 0x000fe20000000800 */
[----:B--2---:R1:W-:Y:S04]  /*20720*/  @P2 STG.E desc[UR16][R226.64], R8 ;  /* 0x00000008e2002986 */ /* 0x0043e8000c101910 */
[----:B---3--:R-:W-:Y:S06]  /*20730*/  @P6 STG.E desc[UR16][R234.64], R224 ;  /* 0x000000e0ea006986 */ /* 0x008fec000c101910 */
[----:B----4-:R2:W-:Y:S01]  /*20740*/  @P4 STG.E desc[UR16][R248.64], R225 ;  /* 0x000000e1f8004986 */ /* 0x0105e2000c101910 */
[----:B------:R-:W-:Y:S01]  /*20750*/  ISETP.LT.AND P4, PT, R10, UR10, !P0 ;  /* 0x0000000a0a007c0c */ /* 0x000fe2000c781270 */
[----:B------:R-:W-:Y:S01]  /*20760*/  ULDC UR10, c[0x0][0x228] ;  /* 0x00008a00000a7ab9 */ /* 0x000fe20000000800 */
[----:B-1----:R-:W-:Y:S01]  /*20770*/  VIADD R226, R0, UR4 ;  /* 0x0000000400e27c36 */ /* 0x002fe20008000000 */
[----:B------:R-:W-:Y:S01]  /*20780*/  ISETP.LT.AND P0, PT, R11, UR12, !P0 ;  /* 0x0000000c0b007c0c */ /* 0x000fe2000c701270 */
[----:B------:R-:W-:Y:S01]  /*20790*/  VIADD R8, R9, 0x77 ;  /* 0x0000007709087836 */ /* 0x000fe20000000000 */
[----:B------:R-:W-:Y:S01]  /*207a0*/  ISETP.LT.AND P6, PT, R10, UR14, !P1 ;  /* 0x0000000e0a007c0c */ /* 0x000fe2000cfc1270 */
[----:B------:R-:W-:Y:S01]  /*207b0*/  ULDC UR4, c[0x0][0x22c] ;  /* 0x00008b0000047ab9 */ /* 0x000fe20000000800 */
[----:B--2---:R-:W-:-:S04]  /*207c0*/  IMAD.WIDE R224, R226, 0x4, R2 ;  /* 0x00000004e2e07825 */ /* 0x004fc800078e0202 */
[C---:B------:R-:W-:Y:S02]  /*207d0*/  VIADD R0, R226.reuse, UR6 ;  /* 0x00000006e2007c36 */ /* 0x040fe40008000000 */
[----:B------:R1:W-:Y:S01]  /*207e0*/  @P4 STG.E desc[UR16][R224.64], R241 ;  /* 0x000000f1e0004986 */ /* 0x0003e2000c101910 */
[----:B------:R-:W-:Y:S01]  /*207f0*/  ISETP.LT.AND P1, PT, R11, UR18, !P1 ;  /* 0x000000120b007c0c */ /* 0x000fe2000cf21270 */
[----:B------:R-:W-:Y:S01]  /*20800*/  IMAD.WIDE R226, R226, 0x4, R232 ;  /* 0x00000004e2e27825 */ /* 0x000fe200078e02e8 */
[----:B------:R-:W-:Y:S01]  /*20810*/  ISETP.GE.AND P2, PT, R8, UR8, PT ;  /* 0x0000000808007c0c */ /* 0x000fe2000bf46270 */
[----:B------:R-:W-:Y:S01]  /*20820*/  ULDC UR12, c[0x0][0x228] ;  /* 0x00008a00000c7ab9 */ /* 0x000fe20000000800 */
[----:B------:R-:W-:Y:S01]  /*20830*/  ULDC UR14, c[0x0][0x228] ;  /* 0x00008a00000e7ab9 */ /* 0x000fe20000000800 */
[----:B------:R-:W-:Y:S01]  /*20840*/  ULDC UR6, c[0x0][0x248] ;  /* 0x0000920000067ab9 */ /* 0x000fe20000000800 */
[----:B-1----:R-:W2:Y:S01]  /*20850*/  LDL.LU R241, [R1+0x8ac] ;  /* 0x0008ac0001f17983 */ /* 0x002ea20000300800 */
[----:B------:R-:W-:Y:S01]  /*20860*/  IMAD.WIDE R234, R0, 0x4, R2 ;  /* 0x0000000400ea7825 */ /* 0x000fe200078e0202 */
[----:B------:R-:W-:Y:S01]  /*20870*/  ULDC UR18, c[0x0][0x228] ;  /* 0x00008a0000127ab9 */ /* 0x000fe20000000800 */
[----:B------:R-:W-:Y:S01]  /*20880*/  ULDC UR8, c[0x0][0x22c] ;  /* 0x00008b0000087ab9 */ /* 0x000fe20000000800 */
[----:B------:R-:W3:Y:S01]  /*20890*/  LDL.LU R225, [R1+0x2e4] ;  /* 0x0002e40001e17983 */ /* 0x000ee20000300800 */
        /* <DEDUP_REMOVED lines=25> */
[C---:B---3--:R-:W-:Y:S01]  /*20a30*/  IMAD.WIDE R234, R0.reuse, 0x4, R2 ;  /* 0x0000000400ea7825 */ /* 0x048fe200078e0202 */
[----:B------:R1:W-:Y:S03]  /*20a40*/  @P3 STG.E desc[UR16][R226.64], R247 ;  /* 0x000000f7e2003986 */ /* 0x0003e6000c101910 */
[----:B----4-:R-:W-:Y:S01]  /*20a50*/  IMAD.WIDE R248, R0, 0x4, R232 ;  /* 0x0000000400f87825 */ /* 0x010fe200078e02e8 */
[----:B------:R-:W-:Y:S03]  /*20a60*/  @P6 STG.E desc[UR16][R234.64], R246 ;  /* 0x000000f6ea006986 */ /* 0x000fe6000c101910 */
[----:B------:R-:W-:Y:S01]  /*20a70*/  VIADD R8, R9, 0x7a ;  /* 0x0000007a09087836 */ /* 0x000fe20000000000 */
[----:B------:R-:W-:Y:S01]  /*20a80*/  @P5 STG.E desc[UR16][R248.64], R245 ;  /* 0x000000f5f8005986 */ /* 0x000fe2000c101910 */
[----:B------:R-:W-:Y:S01]  /*20a90*/  ISETP.LT.AND P5, PT, R10, UR10, !P2 ;  /* 0x0000000a0a007c0c */ /* 0x000fe2000d7a1270 */
[----:B------:R-:W-:-:S02]  /*20aa0*/  ULDC UR10, c[0x0][0x228] ;  /* 0x00008a00000a7ab9 */ /* 0x000fc40000000800 */
[----:B------:R-:W-:Y:S01]  /*20ab0*/  ISETP.GE.AND P1, PT, R8, UR4, PT ;  /* 0x0000000408007c0c */ /* 0x000fe2000bf26270 */
[----:B------:R-:W-:Y:S02]  /*20ac0*/  ULDC UR4, c[0x0][0x248] ;  /* 0x0000920000047ab9 */ /* 0x000fe40000000800 */
[----:B-1----:R-:W-:Y:S01]  /*20ad0*/  VIADD R226, R0, UR4 ;  /* 0x0000000400e27c36 */ /* 0x002fe20008000000 */
[----:B------:R-:W-:Y:S02]  /*20ae0*/  ISETP.LT.AND P2, PT, R11, UR12, !P2 ;  /* 0x0000000c0b007c0c */ /* 0x000fe4000d741270 */
[----:B------:R-:W-:Y:S01]  /*20af0*/  ISETP.LT.AND P6, PT, R10, UR14, !P4 ;  /* 0x0000000e0a007c0c */ /* 0x000fe2000e7c1270 */
[----:B------:R-:W-:Y:S01]  /*20b00*/  IMAD.WIDE R224, R226, 0x4, R2 ;  /* 0x00000004e2e07825 */ /* 0x000fe200078e0202 */
[----:B------:R-:W-:Y:S01]  /*20b10*/  ULDC UR4, c[0x0][0x22c] ;  /* 0x00008b0000047ab9 */ /* 0x000fe20000000800 */
[----:B------:R-:W-:Y:S01]  /*20b20*/  ULDC UR12, c[0x0][0x228] ;  /* 0x00008a00000c7ab9 */ /* 0x000fe20000000800 */
[----:B------:R-:W-:-:S02]  /*20b30*/  ULDC UR14, c[0x0][0x228] ;  /* 0x00008a00000e7ab9 */ /* 0x000fc40000000800 */
        /* <DEDUP_REMOVED lines=25> */
[----:B------:R-:W-:Y:S01]  /*20cd0*/  ISETP.GE.AND P2, PT, R8, UR8, PT ;  /* 0x0000000808007c0c */ /* 0x000fe2000bf46270 */
[----:B------:R-:W-:Y:S01]  /*20ce0*/  VIADD R8, R9, 0x7e ;  /* 0x0000007e09087836 */ /* 0x000fe20000000000 */
[----:B------:R-:W-:Y:S01]  /*20cf0*/  ULDC UR8, c[0x0][0x22c] ;  /* 0x00008b0000087ab9 */ /* 0x000fe20000000800 */
        /* <DEDUP_REMOVED lines=23> */
[----:B------:R-:W-:Y:S01]  /*20e70*/  ISETP.LT.AND P1, PT, R11, UR18, !P1 ;  /* 0x000000120b007c0c */ /* 0x000fe2000cf21270 */
        /* <DEDUP_REMOVED lines=8> */
[----:B------:R-:W-:Y:S01]  /*20f00*/  ULDC UR4, c[0x0][0x22c] ;  /* 0x00008b0000047ab9 */ /* 0x000fe20000000800 */
[----:B------:R-:W-:-:S02]  /*20f10*/  VIADD R8, R9, 0x7f ;  /* 0x0000007f09087836 */ /* 0x000fc40000000000 */
[----:B--2---:R-:W-:-:S03]  /*20f20*/  IMAD.WIDE R224, R226, 0x4, R2 ;  /* 0x00000004e2e07825 */ /* 0x004fc600078e0202 */
[----:B------:R-:W-:Y:S01]  /*20f30*/  ISETP.GE.AND P0, PT, R8, UR8, PT ;  /* 0x0000000808007c0c */ /* 0x000fe2000bf06270 */
[----:B------:R-:W-:Y:S01]  /*20f40*/  ULDC UR8, c[0x0][0x22c] ;  /* 0x00008b0000087ab9 */ /* 0x000fe20000000800 */
[----:B------:R-:W-:Y:S02]  /*20f50*/  VIADD R8, R9, 0x80 ;  /* 0x0000008009087836 */ /* 0x000fe40000000000 */
[----:B------:R1:W-:Y:S03]  /*20f60*/  @P1 STG.E desc[UR16][R224.64], R243 ;  /* 0x000000f3e0001986 */ /* 0x0003e6000c101910 */
[----:B------:R-:W-:Y:S02]  /*20f70*/  ISETP.GE.AND P1, PT, R8, UR4, PT ;  /* 0x0000000408007c0c */ /* 0x000fe4000bf26270 */
[C---:B------:R-:W-:Y:S02]  /*20f80*/  ISETP.LT.AND P3, PT, R11.reuse, UR12, !P3 ;  /* 0x0000000c0b007c0c */ /* 0x040fe4000df61270 */
[----:B------:R-:W-:Y:S01]  /*20f90*/  ISETP.LT.AND P6, PT, R10, UR14, !P5 ;  /* 0x0000000e0a007c0c */ /* 0x000fe2000efc1270 */
[C---:B------:R-:W-:Y:S01]  /*20fa0*/  VIADD R0, R226.reuse, UR6 ;  /* 0x00000006e2007c36 */ /* 0x040fe20008000000 */
[----:B-1----:R-:W2:Y:S01]  /*20fb0*/  LDL.LU R243, [R1+0x8a4] ;  /* 0x0008a40001f37983 */ /* 0x002ea20000300800 */
[----:B------:R-:W-:Y:S01]  /*20fc0*/  ISETP.LT.AND P5, PT, R11, UR18, !P5 ;  /* 0x000000120b007c0c */ /* 0x000fe2000efa1270 */
[----:B------:R-:W-:Y:S01]  /*20fd0*/  IMAD.WIDE R226, R226, 0x4, R232 ;  /* 0x00000004e2e27825 */ /* 0x000fe200078e02e8 */
[----:B------:R-:W-:Y:S01]  /*20fe0*/  ULDC UR12, c[0x0][0x228] ;  /* 0x00008a00000c7ab9 */ /* 0x000fe20000000800 */
[----:B------:R-:W3:Y:S01]  /*20ff0*/  LDL.LU R224, [R1+0x6f8] ;  /* 0x0006f80001e07983 */ /* 0x000ee20000300800 */
[----:B------:R-:W-:Y:S01]  /*21000*/  ULDC UR4, c[0x0][0x248] ;  /* 0x0000920000047ab9 */ /* 0x000fe20000000800 */
[----:B------:R-:W-:Y:S01]  /*21010*/  IMAD.WIDE R234, R0, 0x4, R2 ;  /* 0x0000000400ea7825 */ /* 0x000fe200078e0202 */
[----:B------:R-:W-:Y:S01]  /*21020*/  ULDC UR14, c[0x0][0x228] ;  /* 0x00008a00000e7ab9 */ /* 0x000fe20000000800 */
[----:B------:R-:W4:Y:S01]  /*21030*/  LDL.LU R225, [R1+0xf8] ;  /* 0x0000f80001e17983 */ /* 0x000f220000300800 */
[----:B------:R-:W-:Y:S01]  /*21040*/  ULDC UR18, c[0x0][0x228] ;  /* 0x00008a0000127ab9 */ /* 0x000fe20000000800 */
[----:B------:R-:W-:-:S02]  /*21050*/  ULDC UR6, c[0x0][0x248] ;  /* 0x0000920000067ab9 */ /* 0x000fc40000000800 */
        /* <DEDUP_REMOVED lines=22> */
[----:B------:R1:W-:Y:S03]  /*211c0*/  @P5 STG.E desc[UR16][R224.64], R244 ;  /* 0x000000f4e0005986 */ /* 0x0003e6000c101910 */
[C---:B------:R-:W-:Y:S01]  /*211d0*/  IMAD.WIDE R234, R0.reuse, 0x4, R2 ;  /* 0x0000000400ea7825 */ /* 0x040fe200078e0202 */
[----:B------:R2:W-:Y:S03]  /*211e0*/  @P2 STG.E desc[UR16][R226.64], R250 ;  /* 0x000000fae2002986 */ /* 0x0005e6000c101910 */
[----:B------:R-:W-:Y:S01]  /*211f0*/  IMAD.WIDE R248, R0, 0x4, R232 ;  /* 0x0000000400f87825 */ /* 0x000fe200078e02e8 */
[----:B------:R-:W-:Y:S03]  /*21200*/  @P6 STG.E desc[UR16][R234.64], R247 ;  /* 0x000000f7ea006986 */ /* 0x000fe6000c101910 */
[----:B------:R-:W-:Y:S01]  /*21210*/  VIADD R8, R9, 0x82 ;  /* 0x0000008209087836 */ /* 0x000fe20000000000 */
[----:B------:R3:W-:Y:S01]  /*21220*/  @P4 STG.E desc[UR16][R248.64], R245 ;  /* 0x000000f5f8004986 */ /* 0x0007e2000c101910 */
[----:B------:R-:W-:Y:S01]  /*21230*/  ISETP.LT.AND P4, PT, R10, UR10, !P0 ;  /* 0x0000000a0a007c0c */ /* 0x000fe2000c781270 */
[----:B------:R-:W-:-:S02]  /*21240*/  ULDC UR10, c[0x0][0x228] ;  /* 0x00008a00000a7ab9 */ /* 0x000fc40000000800 */
[----:B------:R-:W-:Y:S01]  /*21250*/  ISETP.GE.AND P5, PT, R8, UR4, PT ;  /* 0x0000000408007c0c */ /* 0x000fe2000bfa6270 */
[----:B------:R-:W-:Y:S01]  /*21260*/  ULDC UR4, c[0x0][0x248] ;  /* 0x0000920000047ab9 */ /* 0x000fe20000000800 */
[----:B-1----:R-:W4:Y:S01]  /*21270*/  LDL.LU R244, [R1+0x8a0] ;  /* 0x0008a00001f47983 */ /* 0x002f220000300800 */
[----:B--2---:R-:W-:Y:S01]  /*21280*/  VIADD R226, R0, UR4 ;  /* 0x0000000400e27c36 */ /* 0x004fe20008000000 */
[C---:B------:R-:W-:Y:S02]  /*21290*/  ISETP.LT.AND P0, PT, R11.reuse, UR12, !P0 ;  /* 0x0000000c0b007c0c */ /* 0x040fe4000c701270 */
[----:B------:R-:W-:Y:S01]  /*212a0*/  ISETP.LT.AND P6, PT, R10, UR14, !P1 ;  /* 0x0000000e0a007c0c */ /* 0x000fe2000cfc1270 */
[C---:B------:R-:W-:Y:S01]  /*212b0*/  IMAD.WIDE R224, R226.reuse, 0x4, R2 ;  /* 0x00000004e2e07825 */ /* 0x040fe200078e0202 */
[----:B---3--:R-:W2:Y:S01]  /*212c0*/  LDL.LU R245, [R1+0x500] ;  /* 0x0005000001f57983 */ /* 0x008ea20000300800 */
[----:B------:R-:W-:Y:S01]  /*212d0*/  ULDC UR4, c[0x0][0x22c] ;  /* 0x00008b0000047ab9 */ /* 0x000fe20000000800 */
[----:B------:R-:W-:Y:S01]  /*212e0*/  ULDC UR12, c[0x0][0x228] ;  /* 0x00008a00000c7ab9 */ /* 0x000fe20000000800 */
[C---:B------:R-:W-:Y:S01]  /*212f0*/  VIADD R0, R226.reuse, UR6 ;  /* 0x00000006e2007c36 */ /* 0x040fe20008000000 */
[----:B------:R1:W-:Y:S01]  /*21300*/  @P4 STG.E desc[UR16][R224.64], R246 ;  /* 0x000000f6e0004986 */ /* 0x0003e2000c101910 */
[----:B------:R-:W-:Y:S01]  /*21310*/  ISETP.LT.AND P1, PT, R11, UR18, !P1 ;  /* 0x000000120b007c0c */ /* 0x000fe2000cf21270 */
[----:B------:R-:W-:Y:S01]  /*21320*/  VIADD R8, R9, 0x83 ;  /* 0x0000008309087836 */ /* 0x000fe20000000000 */
[----:B------:R-:W-:Y:S01]  /*21330*/  ULDC UR14, c[0x0][0x228] ;  /* 0x00008a00000e7ab9 */ /* 0x000fe20000000800 */
[----:B------:R-:W-:Y:S01]  /*21340*/  IMAD.WIDE R226, R226, 0x4, R232 ;  /* 0x00000004e2e27825 */ /* 0x000fe200078e02e8 */
[----:B------:R-:W-:Y:S01]  /*21350*/  ULDC UR18, c[0x0][0x228] ;  /* 0x00008a0000127ab9 */ /* 0x000fe20000000800 */
[----:B------:R-:W-:Y:S01]  /*21360*/  ULDC UR6, c[0x0][0x248] ;  /* 0x0000920000067ab9 */ /* 0x000fe20000000800 */
[----:B-1----:R-:W3:Y:S04]  /*21370*/  LDL.LU R224, [R1+0x700] ;  /* 0x0007000001e07983 */ /* 0x002ee80000300800 */
[----:B------:R-:W4:Y:S01]  /*21380*/  LDL.LU R225, [R1+0x100] ;  /* 0x0001000001e17983 */ /* 0x000f220000300800 */
[----:B------:R-:W-:Y:S01]  /*21390*/  IMAD.WIDE R234, R0, 0x4, R2 ;  /* 0x0000000400ea7825 */ /* 0x000fe200078e0202 */
[----:B------:R-:W-:Y:S01]  /*213a0*/  ISETP.GE.AND P2, PT, R8, UR8, PT ;  /* 0x0000000808007c0c */ /* 0x000fe2000bf46270 */
[----:B------:R-:W-:-:S02]  /*213b0*/  ULDC UR8, c[0x0][0x22c] ;  /* 0x00008b0000087ab9 */ /* 0x000fc40000000800 */
[----:B------:R-:W-:Y:S01]  /*213c0*/  IMAD.WIDE R248, R0, 0x4, R232 ;  /* 0x0000000400f87825 */ /* 0x000fe200078e02e8 */
[----:B------:R1:W-:Y:S03]  /*213d0*/  @P0 STG.E desc[UR16][R226.64], R252 ;  /* 0x000000fce2000986 */ /* 0x0003e6000c101910 */
        /* <DEDUP_REMOVED lines=8> */
[----:B------:R-:W-:Y:S01]  /*21460*/  ISETP.GE.AND P0, PT, R8, UR8, PT ;  /* 0x0000000808007c0c */ /* 0x000fe2000bf06270 */
[----:B------:R-:W-:Y:S01]  /*21470*/  VIADD R8, R9, 0x86 ;  /* 0x0000008609087836 */ /* 0x000fe20000000000 */
[----:B------:R-:W2:Y:S04]  /*21480*/  LDL.LU R252, [R1+0x50c] ;  /* 0x00050c0001fc7983 */ /* 0x000ea80000300800 */
[----:B---3--:R-:W-:Y:S01]  /*21490*/  @P6 STG.E desc[UR16][R234.64], R224 ;  /* 0x000000e0ea006986 */ /* 0x008fe2000c101910 */
[----:B------:R-:W-:Y:S01]  /*214a0*/  VIADD R0, R226, UR6 ;  /* 0x00000006e2007c36 */ /* 0x000fe20008000000 */
[----:B------:R-:W-:Y:S02]  /*214b0*/  ULDC UR8, c[0x0][0x22c] ;  /* 0x00008b0000087ab9 */ /* 0x000fe40000000800 */
[----:B------:R-:W3:Y:S01]  /*214c0*/  LDL.LU R250, [R1+0x30c] ;  /* 0x00030c0001fa7983 */ /* 0x000ee20000300800 */
[----:B------:R-:W-:Y:S01]  /*214d0*/  ISETP.LT.AND P6, PT, R10, UR14, !P5 ;  /* 0x0000000e0a007c0c */ /* 0x000fe2000efc1270 */
[----:B------:R-:W-:-:S02]  /*214e0*/  ULDC UR14, c[0x0][0x228] ;  /* 0x00008a00000e7ab9 */ /* 0x000fc40000000800 */
[----:B----4-:R1:W-:Y:S01]  /*214f0*/  @P1 STG.E desc[UR16][R248.64], R225 ;  /* 0x000000e1f8001986 */ /* 0x0103e2000c101910 */
[----:B------:R-:W-:Y:S01]  /*21500*/  ISETP.LT.AND P1, PT, R10, UR10, !P3 ;  /* 0x0000000a0a007c0c */ /* 0x000fe2000df21270 */
[----:B------:R-:W-:Y:S01]  /*21510*/  ULDC UR10, c[0x0][0x228] ;  /* 0x00008a00000a7ab9 */ /* 0x000fe20000000800 */
[----:B------:R-:W-:Y:S01]  /*21520*/  ULDC UR6, c[0x0][0x248] ;  /* 0x0000920000067ab9 */ /* 0x000fe20000000800 */
[----:B-1----:R-:W-:-:S10]  /*21530*/  IMAD.WIDE R224, R226, 0x4, R2 ;  /* 0x00000004e2e07825 */ /* 0x002fd400078e0202 */
[----:B--2---:R1:W-:Y:S01]  /*21540*/  @P1 STG.E desc[UR16][R224.64], R245 ;  /* 0x000000f5e0001986 */ /* 0x0043e2000c101910 */
[----:B------:R-:W-:Y:S02]  /*21550*/  ISETP.GE.AND P1, PT, R8, UR4, PT ;  /* 0x0000000408007c0c */ /* 0x000fe4000bf26270 */
[C---:B------:R-:W-:Y:S02]  /*21560*/  ISETP.LT.AND P3, PT, R11.reuse, UR12, !P3 ;  /* 0x0000000c0b007c0c */ /* 0x040fe4000df61270 */
[----:B------:R-:W-:Y:S01]  /*21570*/  ISETP.LT.AND P5, PT, R11, UR18, !P5 ;  /* 0x000000120b007c0c */ /* 0x000fe2000efa1270 */
[----:B------:R-:W-:Y:S01]  /*21580*/  IMAD.WIDE R226, R226, 0x4, R232 ;  /* 0x00000004e2e27825 */ /* 0x000fe200078e02e8 */
[----:B------:R-:W-:Y:S01]  /*21590*/  ULDC UR4, c[0x0][0x248] ;  /* 0x0000920000047ab9 */ /* 0x000fe20000000800 */
[----:B------:R-:W-:Y:S01]  /*215a0*/  ULDC UR12, c[0x0][0x228] ;  /* 0x00008a00000c7ab9 */ /* 0x000fe20000000800 */
[----:B------:R-:W-:Y:S01]  /*215b0*/  ULDC UR18, c[0x0][0x228] ;  /* 0x00008a0000127ab9 */ /* 0x000fe20000000800 */
[----:B-1----:R-:W2:Y:S04]  /*215c0*/  LDL.LU R245, [R1+0x89c] ;  /* 0x00089c0001f57983 */ /* 0x002ea80000300800 */
[----:B------:R-:W4:Y:S04]  /*215d0*/  LDL.LU R224, [R1+0x704] ;  /* 0x0007040001e07983 */ /* 0x000f280000300800 */
[----:B------:R-:W3:Y:S04]  /*215e0*/  LDL.LU R225, [R1+0x104] ;  /* 0x0001040001e17983 */ /* 0x000ee80000300800 */
[----:B------:R-:W2:Y:S01]  /*215f0*/  LDL.LU R8, [R1+0x300] ;  /* 0x0003000001087983 */ /* 0x000ea20000300800 */
[----:B------:R-:W-:-:S04]  /*21600*/  IMAD.WIDE R234, R0, 0x4, R2 ;  /* 0x0000000400ea7825 */ /* 0x000fc800078e0202 */
[----:B------:R-:W-:Y:S01]  /*21610*/  IMAD.WIDE R248, R0, 0x4, R232 ;  /* 0x0000000400f87825 */ /* 0x000fe200078e02e8 */
[----:B--2---:R1:W-:Y:S04]  /*21620*/  @P3 STG.E desc[UR16][R226.64], R8 ;  /* 0x00000008e2003986 */ /* 0x0043e8000c101910 */
[----:B----4-:R-:W-:Y:S04]  /*21630*/  @P6 STG.E desc[UR16][R234.64], R224 ;  /* 0x000000e0ea006986 */ /* 0x010fe8000c101910 */
[----:B---3--:R2:W-:Y:S01]  /*21640*/  @P5 STG.E desc[UR16][R248.64], R225 ;  /* 0x000000e1f8005986 */ /* 0x0085e2000c101910 */
        /* <DEDUP_REMOVED lines=28> */
[----:B---3--:R-:W-:Y:S04]  /*21810*/  @P6 STG.E desc[UR16][R234.64], R224 ;  /* 0x000000e0ea006986 */ /* 0x008fe8000c101910 */
        /* <DEDUP_REMOVED lines=16> */
[C---:B------:R-:W-:Y:S01]  /*21920*/  ISETP.LT.AND P1, PT, R11.reuse, UR18, !P1 ;  /* 0x000000120b007c0c */ /* 0x040fe2000cf21270 */
[----:B------:R-:W-:Y:S01]  /*21930*/  IMAD.WIDE R226, R226, 0x4, R232 ;  /* 0x00000004e2e27825 */ /* 0x000fe200078e02e8 */
[----:B------:R-:W-:Y:S01]  /*21940*/  ULDC UR4, c[0x0][0x248] ;  /* 0x0000920000047ab9 */ /* 0x000fe20000000800 */
[----:B------:R-:W3:Y:S01]  /*21950*/  LDL.LU R224, [R1+0x70c] ;  /* 0x00070c0001e07983 */ /* 0x000ee20000300800 */
[----:B------:R-:W-:Y:S01]  /*21960*/  ULDC UR12, c[0x0][0x228] ;  /* 0x00008a00000c7ab9 */ /* 0x000fe20000000800 */
[C---:B------:R-:W-:Y:S01]  /*21970*/  IMAD.WIDE R234, R0.reuse, 0x4, R2 ;  /* 0x0000000400ea7825 */ /* 0x040fe200078e0202 */
[----:B------:R-:W-:Y:S01]  /*21980*/  ULDC UR14, c[0x0][0x228] ;  /* 0x00008a00000e7ab9 */ /* 0x000fe20000000800 */
[----:B------:R-:W4:Y:S01]  /*21990*/  LDL.LU R225, [R1+0x10c] ;  /* 0x00010c0001e17983 */ /* 0x000f220000300800 */
[----:B------:R-:W-:Y:S01]  /*219a0*/  ULDC UR6, c[0x0][0x248] ;  /* 0x0000920000067ab9 */ /* 0x000fe20000000800 */
[----:B------:R-:W-:Y:S01]  /*219b0*/  IMAD.WIDE R248, R0, 0x4, R232 ;  /* 0x0000000400f87825 */ /* 0x000fe200078e02e8 */
[----:B------:R-:W-:Y:S01]  /*219c0*/  ULDC UR18, c[0x0][0x228] ;  /* 0x00008a0000127ab9 */ /* 0x000fe20000000800 */
[----:B------:R-:W2:Y:S04]  /*219d0*/  LDL.LU R8, [R1+0x308] ;  /* 0x0003080001087983 */ /* 0x000ea80000300800 */
[----:B--2---:R1:W-:Y:S04]  /*219e0*/  @P0 STG.E desc[UR16][R226.64], R8 ;  /* 0x00000008e2000986 */ /* 0x0043e8000c101910 */
[----:B---3--:R-:W-:Y:S04]  /*219f0*/  @P6 STG.E desc[UR16][R234.64], R224 ;  /* 0x000000e0ea006986 */ /* 0x008fe8000c101910 */
        /* <DEDUP_REMOVED lines=8> */
[----:B--2---:R-:W-:Y:S01]  /*21a80*/  IMAD.WIDE R224, R227, 0x4, R2 ;  /* 0x00000004e3e07825 */ /* 0x004fe200078e0202 */
[----:B------:R-:W-:Y:S01]  /*21a90*/  ULDC UR10, c[0x0][0x228] ;  /* 0x00008a00000a7ab9 */ /* 0x000fe20000000800 */
[----:B------:R-:W-:-:S04]  /*21aa0*/  ULDC UR12, c[0x0][0x228] ;  /* 0x00008a00000c7ab9 */ /* 0x000fc80000000800 */
[----:B------:R1:W-:Y:S04]  /*21ab0*/  @P1 STG.E desc[UR16][R224.64], R252 ;  /* 0x000000fce0001986 */ /* 0x0003e8000c101910 */
[----:B-1----:R-:W2:Y:S04]  /*21ac0*/  LDL.LU R252, [R1+0x890] ;  /* 0x0008900001fc7983 */ /* 0x002ea80000300800 */
[----:B------:R-:W3:Y:S01]  /*21ad0*/  LDL.LU R225, [R1+0x710] ;  /* 0x0007100001e17983 */ /* 0x000ee20000300800 */
[----:B------:R-:W-:Y:S01]  /*21ae0*/  ISETP.LT.AND P5, PT, R11, UR14, !P5 ;  /* 0x0000000e0b007c0c */ /* 0x000fe2000efa1270 */
[C---:B------:R-:W-:Y:S01]  /*21af0*/  VIADD R0, R227.reuse, UR6 ;  /* 0x00000006e3007c36 */ /* 0x040fe20008000000 */
[----:B------:R-:W-:Y:S01]  /*21b00*/  ISETP.GE.AND P0, PT, R8, UR4, PT ;  /* 0x0000000408007c0c */ /* 0x000fe2000bf06270 */
[----:B------:R-:W-:Y:S01]  /*21b10*/  IMAD.WIDE R226, R227, 0x4, R232 ;  /* 0x00000004e3e27825 */ /* 0x000fe200078e02e8 */
[----:B------:R-:W-:Y:S01]  /*21b20*/  ULDC UR4, c[0x0][0x248] ;  /* 0x0000920000047ab9 */ /* 0x000fe20000000800 */
[----:B------:R-:W-:Y:S01]  /*21b30*/  ULDC UR14, c[0x0][0x228] ;  /* 0x00008a00000e7ab9 */ /* 0x000fe20000000800 */
[----:B------:R-:W-:Y:S01]  /*21b40*/  ULDC UR6, c[0x0][0x248] ;  /* 0x0000920000067ab9 */ /* 0x000fe20000000800 */
[C---:B------:R-:W-:Y:S01]  /*21b50*/  IMAD.WIDE R234, R0.reuse, 0x4, R2 ;  /* 0x0000000400ea7825 */ /* 0x040fe200078e0202 */
[----:B------:R1:W-:Y:S03]  /*21b60*/  @P3 STG.E desc[UR16][R226.64], R250 ;  /* 0x000000fae2003986 */ /* 0x0003e6000c101910 */
[----:B------:R-:W-:Y:S01]  /*21b70*/  IMAD.WIDE R248, R0, 0x4, R232 ;  /* 0x0000000400f87825 */ /* 0x000fe200078e02e8 */
[----:B-1----:R-:W4:Y:S04]  /*21b80*/  LDL.LU R250, [R1+0x718] ;  /* 0x0007180001fa7983 */ /* 0x002f280000300800 */
[----:B---3--:R-:W-:Y:S04]  /*21b90*/  @P6 STG.E desc[UR16][R234.64], R225 ;  /* 0x000000e1ea006986 */ /* 0x008fe8000c101910 */
[----:B------:R1:W-:Y:S04]  /*21ba0*/  @P5 STG.E desc[UR16][R248.64], R244 ;  /* 0x000000f4f8005986 */ /* 0x0003e8000c101910 */
[----:B-1----:R-:W3:Y:S01]  /*21bb0*/  LDL.LU R244, [R1+0x714] ;  /* 0x0007140001f47983 */ /* 0x002ee20000300800 */
[----:B------:R-:W-:Y:S01]  /*21bc0*/  VIADD R8, R9, 0xfe ;  /* 0x000000fe09087836 */ /* 0x000fe20000000000 */
[----:B------:R-:W-:Y:S01]  /*21bd0*/  ISETP.LT.AND P3, PT, R10, UR10, !P2 ;  /* 0x0000000a0a007c0c */ /* 0x000fe2000d761270 */
[----:B------:R-:W-:Y:S01]  /*21be0*/  VIADD R227, R0, UR4 ;  /* 0x0000000400e37c36 */ /* 0x000fe20008000000 */
[----:B------:R-:W-:Y:S01]  /*21bf0*/  ISETP.LT.AND P2, PT, R11, UR12, !P2 ;  /* 0x0000000c0b007c0c */ /* 0x000fe2000d741270 */
[----:B------:R-:W-:Y:S01]  /*21c00*/  ULDC UR4, c[0x0][0x22c] ;  /* 0x00008b0000047ab9 */ /* 0x000fe20000000800 */
[----:B------:R-:W-:Y:S01]  /*21c10*/  ISETP.GE.AND P1, PT, R8, UR27, PT ;  /* 0x0000001b08007c0c */ /* 0x000fe2000bf26270 */
[----:B------:R-:W-:Y:S01]  /*21c20*/  VIADD R8, R9, 0x8c ;  /* 0x0000008c09087836 */ /* 0x000fe20000000000 */
[----:B------:R-:W-:Y:S01]  /*21c30*/  ISETP.LT.AND P6, PT, R10, UR14, !P4 ;  /* 0x0000000e0a007c0c */ /* 0x000fe2000e7c1270 */
[----:B------:R-:W-:Y:S01]  /*21c40*/  VIADD R0, R227, UR6 ;  /* 0x00000006e3007c36 */ /* 0x000fe20008000000 */
[----:B------:R-:W-:Y:S01]  /*21c50*/  ISETP.LT.AND P4, PT, R11, UR18, !P4 ;  /* 0x000000120b007c0c */ /* 0x000fe2000e781270 */
[C---:B------:R-:W-:Y:S01]  /*21c60*/  IMAD.WIDE R224, R227.reuse, 0x4, R2 ;  /* 0x00000004e3e07825 */ /* 0x040fe200078e0202 */
[----:B------:R-:W-:Y:S01]  /*21c70*/  ISETP.GE.AND P5, PT, R8, UR8, PT ;  /* 0x0000000808007c0c */ /* 0x000fe2000bfa6270 */
[----:B------:R-:W-:Y:S01]  /*21c80*/  ULDC UR10, c[0x0][0x228] ;  /* 0x00008a00000a7ab9 */ /* 0x000fe20000000800 */
[----:B------:R-:W-:Y:S01]  /*21c90*/  ULDC UR12, c[0x0][0x228] ;  /* 0x00008a00000c7ab9 */ /* 0x000fe20000000800 */
[----:B------:R-:W-:Y:S01]  /*21ca0*/  IMAD.WIDE R226, R227, 0x4, R232 ;  /* 0x00000004e3e27825 */ /* 0x000fe200078e02e8 */
[----:B------:R-:W-:Y:S01]  /*21cb0*/  @P3 STG.E desc[UR16][R224.64], R240 ;  /* 0x000000f0e0003986 */ /* 0x000fe2000c101910 */
[----:B------:R-:W-:Y:S01]  /*21cc0*/  ULDC UR14, c[0x0][0x228] ;  /* 0x00008a00000e7ab9 */ /* 0x000fe20000000800 */
[----:B------:R-:W-:Y:S01]  /*21cd0*/  ULDC UR6, c[0x0][0x248] ;  /* 0x0000920000067ab9 */ /* 0x000fe20000000800 */
[----:B------:R-:W-:-:S02]  /*21ce0*/  VIADD R8, R9, 0x8d ;  /* 0x0000008d09087836 */ /* 0x000fc40000000000 */
[----:B------:R-:W-:Y:S01]  /*21cf0*/  IMAD.WIDE R234, R0, 0x4, R2 ;  /* 0x0000000400ea7825 */ /* 0x000fe200078e0202 */
[----:B------:R1:W-:Y:S01]  /*21d00*/  @P2 STG.E desc[UR16][R226.64], R236 ;  /* 0x000000ece2002986 */ /* 0x0003e2000c101910 */
[----:B------:R-:W-:Y:S01]  /*21d10*/  ISETP.LT.AND P2, PT, R10, UR10, !P0 ;  /* 0x0000000a0a007c0c */ /* 0x000fe2000c741270 */
[----:B------:R-:W-:Y:S01]  /*21d20*/  ULDC UR18, c[0x0][0x228] ;  /* 0x00008a0000127ab9 */ /* 0x000fe20000000800 */
[----:B------:R-:W-:Y:S01]  /*21d30*/  ISETP.GE.AND P3, PT, R8, UR4, PT ;  /* 0x0000000408007c0c */ /* 0x000fe2000bf66270 */
[C---:B------:R-:W-:Y:S01]  /*21d40*/  IMAD.WIDE R248, R0.reuse, 0x4, R232 ;  /* 0x0000000400f87825 */ /* 0x040fe200078e02e8 */
[----:B------:R-:W-:Y:S01]  /*21d50*/  ULDC UR4, c[0x0][0x248] ;  /* 0x0000920000047ab9 */ /* 0x000fe20000000800 */
[----:B------:R-:W-:Y:S01]  /*21d60*/  ISETP.LT.AND P0, PT, R11, UR12, !P0 ;  /* 0x0000000c0b007c0c */ /* 0x000fe2000c701270 */
[----:B------:R-:W-:Y:S01]  /*21d70*/  ULDC UR8, c[0x0][0x22c] ;  /* 0x00008b0000087ab9 */ /* 0x000fe20000000800 */
[C---:B------:R-:W-:Y:S01]  /*21d80*/  VIADD R8, R9.reuse, 0x8e ;  /* 0x0000008e09087836 */ /* 0x040fe20000000000 */
[----:B------:R-:W-:Y:S01]  /*21d90*/  ULDC UR10, c[0x0][0x228] ;  /* 0x00008a00000a7ab9 */ /* 0x000fe20000000800 */
[----:B------:R-:W-:Y:S01]  /*21da0*/  ULDC UR12, c[0x0][0x228] ;  /* 0x00008a00000c7ab9 */ /* 0x000fe20000000800 */
[----:B-1----:R-:W-:Y:S01]  /*21db0*/  VIADD R227, R0, UR4 ;  /* 0x0000000400e37c36 */ /* 0x002fe20008000000 */
[----:B------:R-:W-:Y:S01]  /*21dc0*/  ULDC UR4, c[0x0][0x22c] ;  /* 0x00008b0000047ab9 */ /* 0x000fe20000000800 */
[----:B------:R-:W-:-:S02]  /*21dd0*/  VIADD R0, R9, 0x8f ;  /* 0x0000008f09007836 */ /* 0x000fc40000000000 */
[----:B------:R-:W-:Y:S01]  /*21de0*/  IMAD.WIDE R224, R227, 0x4, R2 ;  /* 0x00000004e3e07825 */ /* 0x000fe200078e0202 */
[----:B---3--:R-:W-:Y:S01]  /*21df0*/  @P6 STG.E desc[UR16][R234.64], R244 ;  /* 0x000000f4ea006986 */ /* 0x008fe2000c101910 */
[----:B------:R-:W-:Y:S01]  /*21e00*/  ISETP.LT.AND P6, PT, R10, UR14, !P5 ;  /* 0x0000000e0a007c0c */ /* 0x000fe2000efc1270 */
[----:B------:R-:W-:Y:S02]  /*21e10*/  ULDC UR14, c[0x0][0x228] ;  /* 0x00008a00000e7ab9 */ /* 0x000fe40000000800 */
[----:B------:R1:W-:Y:S01]  /*21e20*/  @P4 STG.E desc[UR16][R248.64], R245 ;  /* 0x000000f5f8004986 */ /* 0x0003e2000c101910 */
[----:B------:R-:W-:Y:S01]  /*21e30*/  ISETP.LT.AND P5, PT, R11, UR18, !P5 ;  /* 0x000000120b007c0c */ /* 0x000fe2000efa1270 */
[----:B------:R-:W-:Y:S01]  /*21e40*/  ULDC UR18, c[0x0][0x228] ;  /* 0x00008a0000127ab9 */ /* 0x000fe20000000800 */
[----:B------:R-:W-:Y:S01]  /*21e50*/  ISETP.GE.AND P4, PT, R8, UR8, PT ;  /* 0x0000000808007c0c */ /* 0x000fe2000bf86270 */
[----:B------:R-:W-:Y:S01]  /*21e60*/  @P2 STG.E desc[UR16][R224.64], R241 ;  /* 0x000000f1e0002986 */ /* 0x000fe2000c101910 */
[----:B------:R-:W-:Y:S01]  /*21e70*/  ISETP.GE.AND P2, PT, R0, UR4, PT ;  /* 0x0000000400007c0c */ /* 0x000fe2000bf46270 */
[----:B------:R-:W-:Y:S01]  /*21e80*/  ULDC UR4, c[0x0][0x248] ;  /* 0x0000920000047ab9 */ /* 0x000fe20000000800 */
[C---:B-1----:R-:W-:Y:S01]  /*21e90*/  VIADD R249, R227.reuse, UR6 ;  /* 0x00000006e3f97c36 */ /* 0x042fe20008000000 */
[----:B------:R-:W-:Y:S01]  /*21ea0*/  ULDC UR6, c[0x0][0x248] ;  /* 0x0000920000067ab9 */ /* 0x000fe20000000800 */
[----:B------:R-:W-:Y:S01]  /*21eb0*/  IMAD.WIDE R226, R227, 0x4, R232 ;  /* 0x00000004e3e27825 */ /* 0x000fe200078e02e8 */
[----:B------:R-:W-:-:S03]  /*21ec0*/  ULDC UR8, c[0x0][0x22c] ;  /* 0x00008b0000087ab9 */ /* 0x000fc60000000800 */
[----:B------:R-:W-:Y:S01]  /*21ed0*/  IMAD.WIDE R234, R249, 0x4, R2 ;  /* 0x00000004f9ea7825 */ /* 0x000fe200078e0202 */
[----:B------:R1:W-:Y:S01]  /*21ee0*/  @P0 STG.E desc[UR16][R226.64], R237 ;  /* 0x000000ede2000986 */ /* 0x0003e2000c101910 */
[C---:B------:R-:W-:Y:S01]  /*21ef0*/  ISETP.LT.AND P0, PT, R10.reuse, UR10, !P3 ;  /* 0x0000000a0a007c0c */ /* 0x040fe2000df01270 */
[----:B------:R-:W-:Y:S01]  /*21f00*/  ULDC UR10, c[0x0][0x228] ;  /* 0x00008a00000a7ab9 */ /* 0x000fe20000000800 */
[----:B------:R-:W-:Y:S01]  /*21f10*/  ISETP.LT.AND P3, PT, R11, UR12, !P3 ;  /* 0x0000000c0b007c0c */ /* 0x000fe2000df61270 */
[----:B----4-:R3:W-:Y:S01]  /*21f20*/  @P6 STG.E desc[UR16][R234.64], R250 ;  /* 0x000000faea006986 */ /* 0x0107e2000c101910 */
[----:B------:R-:W-:Y:S01]  /*21f30*/  ISETP.LT.AND P6, PT, R10, UR14, !P4 ;  /* 0x0000000e0a007c0c */ /* 0x000fe2000e7c1270 */
[----:B------:R-:W-:Y:S01]  /*21f40*/  IMAD.WIDE R244, R249, 0x4, R232 ;  /* 0x00000004f9f47825 */ /* 0x000fe200078e02e8 */
[----:B------:R-:W-:Y:S01]  /*21f50*/  ISETP.LT.AND P4, PT, R11, UR18, !P4 ;  /* 0x000000120b007c0c */ /* 0x000fe2000e781270 */
[----:B------:R-:W-:Y:S01]  /*21f60*/  ULDC UR12, c[0x0][0x228] ;  /* 0x00008a00000c7ab9 */ /* 0x000fe20000000800 */
[----:B------:R-:W-:Y:S01]  /*21f70*/  ULDC UR14, c[0x0][0x228] ;  /* 0x00008a00000e7ab9 */ /* 0x000fe20000000800 */
[----:B------:R-:W-:-:S02]  /*21f80*/  VIADD R0, R9, 0x90 ;  /* 0x0000009009007836 */ /* 0x000fc40000000000 */
[----:B-1----:R-:W-:Y:S01]  /*21f90*/  VIADD R227, R249, UR4 ;  /* 0x00000004f9e37c36 */ /* 0x002fe20008000000 */
[----:B------:R-:W-:Y:S01]  /*21fa0*/  @P5 STG.E desc[UR16][R244.64], R246 ;  /* 0x000000f6f4005986 */ /* 0x000fe2000c101910 */
[----:B------:R-:W-:Y:S01]  /*21fb0*/  ULDC UR4, c[0x0][0x22c] ;  /* 0x00008b0000047ab9 */ /* 0x000fe20000000800 */
[----:B------:R-:W-:Y:S01]  /*21fc0*/  ULDC UR18, c[0x0][0x228] ;  /* 0x00008a0000127ab9 */ /* 0x000fe20000000800 */
[C---:B------:R-:W-:Y:S01]  /*21fd0*/  VIADD R241, R227.reuse, UR6 ;  /* 0x00000006e3f17c36 */ /* 0x040fe20008000000 */
[----:B------:R-:W1:Y:S01]  /*21fe0*/  LDS.128 R248, [R251] ;  /* 0x00000000fbf87984 */ /* 0x000e620000000c00 */
[C---:B------:R-:W-:Y:S01]  /*21ff0*/  IMAD.WIDE R224, R227.reuse, 0x4, R2 ;  /* 0x00000004e3e07825 */ /* 0x040fe200078e0202 */
[----:B------:R-:W-:Y:S01]  /*22000*/  ISETP.GE.AND P5, PT, R0, UR8, PT ;  /* 0x0000000800007c0c */ /* 0x000fe2000bfa6270 */
[----:B------:R-:W-:Y:S01]  /*22010*/  ULDC UR6, c[0x0][0x248] ;  /* 0x0000920000067ab9 */ /* 0x000fe20000000800 */
[----:B------:R-:W-:Y:S01]  /*22020*/  ULDC UR8, c[0x0][0x22c] ;  /* 0x00008b0000087ab9 */ /* 0x000fe20000000800 */
[----:B------:R-:W-:Y:S01]  /*22030*/  IMAD.WIDE R226, R227, 0x4, R232 ;  /* 0x00000004e3e27825 */ /* 0x000fe200078e02e8 */
[----:B------:R-:W-:Y:S03]  /*22040*/  @P0 STG.E desc[UR16][R224.64], R242 ;  /* 0x000000f2e0000986 */ /* 0x000fe6000c101910 */
[C---:B---3--:R-:W-:Y:S01]  /*22050*/  IMAD.WIDE R234, R241.reuse, 0x4, R2 ;  /* 0x00000004f1ea7825 */ /* 0x048fe200078e0202 */
[----:B------:R3:W-:Y:S03]  /*22060*/  @P3 STG.E desc[UR16][R226.64], R238 ;  /* 0x000000eee2003986 */ /* 0x0007e6000c101910 */
[----:B------:R-:W-:Y:S01]  /*22070*/  IMAD.WIDE R236, R241, 0x4, R232 ;  /* 0x00000004f1ec7825 */ /* 0x000fe200078e02e8 */
[----:B--2---:R2:W-:Y:S03]  /*22080*/  @P6 STG.E desc[UR16][R234.64], R252 ;  /* 0x000000fcea006986 */ /* 0x0045e6000c101910 */
[----:B------:R-:W-:Y:S01]  /*22090*/  VIADD R0, R9, 0x91 ;  /* 0x0000009109007836 */ /* 0x000fe20000000000 */
[----:B------:R4:W-:Y:S01]  /*220a0*/  @P4 STG.E desc[UR16][R236.64], R247 ;  /* 0x000000f7ec004986 */ /* 0x0009e2000c101910 */
[----:B------:R-:W-:Y:S01]  /*220b0*/  ISETP.LT.AND P4, PT, R10, UR10, !P2 ;  /* 0x0000000a0a007c0c */ /* 0x000fe2000d781270 */
[----:B------:R-:W-:Y:S01]  /*220c0*/  ULDC UR10, c[0x0][0x228] ;  /* 0x00008a00000a7ab9 */ /* 0x000fe20000000800 */
[----:B------:R-:W-:Y:S01]  /*220d0*/  ISETP.LT.AND P2, PT, R11, UR12, !P2 ;  /* 0x0000000c0b007c0c */ /* 0x000fe2000d741270 */
[----:B------:R-:W-:Y:S01]  /*220e0*/  ULDC UR12, c[0x0][0x228] ;  /* 0x00008a00000c7ab9 */ /* 0x000fe20000000800 */
[----:B------:R-:W-:Y:S01]  /*220f0*/  ISETP.GE.AND P0, PT, R0, UR4, PT ;  /* 0x0000000400007c0c */ /* 0x000fe2000bf06270 */
[----:B------:R-:W-:Y:S01]  /*22100*/  ULDC UR4, c[0x0][0x248] ;  /* 0x0000920000047ab9 */ /* 0x000fe20000000800 */
[----:B------:R-:W-:Y:S01]  /*22110*/  VIADD R0, R9, 0x92 ;  /* 0x0000009209007836 */ /* 0x000fe20000000000 */
[----:B------:R-:W-:Y:S01]  /*22120*/  ISETP.LT.AND P6, PT, R10, UR14, !P5 ;  /* 0x0000000e0a007c0c */ /* 0x000fe2000efc1270 */
[----:B---3--:R-:W-:Y:S01]  /*22130*/  VIADD R227, R241, UR4 ;  /* 0x00000004f1e37c36 */ /* 0x008fe20008000000 */
[----:B------:R-:W-:Y:S01]  /*22140*/  ISETP.LT.AND P5, PT, R11, UR18, !P5 ;  /* 0x000000120b007c0c */ /* 0x000fe2000efa1270 */
[----:B------:R-:W-:Y:S01]  /*22150*/  ULDC UR4, c[0x0][0x22c] ;  /* 0x00008b0000047ab9 */ /* 0x000fe20000000800 */
[----:B------:R-:W-:Y:S01]  /*22160*/  ISETP.GE.AND P3, PT, R0, UR8, PT ;  /* 0x0000000800007c0c */ /* 0x000fe2000bf66270 */
[C---:B------:R-:W-:Y:S01]  /*22170*/  VIADD R241, R227.reuse, UR6 ;  /* 0x00000006e3f17c36 */ /* 0x040fe20008000000 */
[----:B------:R-:W-:Y:S01]  /*22180*/  ULDC UR14, c[0x0][0x228] ;  /* 0x00008a00000e7ab9 */ /* 0x000fe20000000800 */
[----:B------:R-:W-:Y:S01]  /*22190*/  IMAD.WIDE R224, R227, 0x4, R2 ;  /* 0x00000004e3e07825 */ /* 0x000fe200078e0202 */
[----:B------:R-:W-:Y:S01]  /*221a0*/  ULDC UR18, c[0x0][0x228] ;  /* 0x00008a0000127ab9 */ /* 0x000fe20000000800 */
[----:B------:R-:W-:Y:S01]  /*221b0*/  ULDC UR6, c[0x0][0x248] ;  /* 0x0000920000067ab9 */ /* 0x000fe20000000800 */
[----:B------:R-:W-:Y:S01]  /*221c0*/  ULDC UR8, c[0x0][0x22c] ;  /* 0x00008b0000087ab9 */ /* 0x000fe20000000800 */
[----:B------:R-:W-:-:S02]  /*221d0*/  VIADD R0, R9, 0x93 ;  /* 0x0000009309007836 */ /* 0x000fc40000000000 */
[----:B------:R-:W-:Y:S01]  /*221e0*/  IMAD.WIDE R226, R227, 0x4, R232 ;  /* 0x00000004e3e27825 */ /* 0x000fe200078e02e8 */
[----:B------:R-:W-:Y:S03]  /*221f0*/  @P4 STG.E desc[UR16][R224.64], R243 ;  /* 0x000000f3e0004986 */ /* 0x000fe6000c101910 */
[C---:B--2---:R-:W-:Y:S01]  /*22200*/  IMAD.WIDE R234, R241.reuse, 0x4, R2 ;  /* 0x00000004f1ea7825 */ /* 0x044fe200078e0202 */
[----:B------:R-:W-:Y:S01]  /*22210*/  ISETP.GE.AND P4, PT, R0, UR4, PT ;  /* 0x0000000400007c0c */ /* 0x000fe2000bf86270 */
[----:B------:R2:W-:Y:S01]  /*22220*/  @P2 STG.E desc[UR16][R226.64], R239 ;  /* 0x000000efe2002986 */ /* 0x0005e2000c101910 */
[----:B------:R-:W-:Y:S01]  /*22230*/  ULDC UR4, c[0x0][0x248] ;  /* 0x0000920000047ab9 */ /* 0x000fe20000000800 */
[C---:B------:R-:W-:Y:S01]  /*22240*/  ISETP.LT.AND P2, PT, R10.reuse, UR10, !P0 ;  /* 0x0000000a0a007c0c */ /* 0x040fe2000c741270 */
[----:B----4-:R-:W-:Y:S01]  /*22250*/  IMAD.WIDE R236, R241, 0x4, R232 ;  /* 0x00000004f1ec7825 */ /* 0x010fe200078e02e8 */
[----:B------:R3:W-:Y:S01]  /*22260*/  @P6 STG.E desc[UR16][R234.64], R4 ;  /* 0x00000004ea006986 */ /* 0x0007e2000c101910 */
[----:B------:R-:W-:Y:S01]  /*22270*/  ISETP.LT.AND P0, PT, R11, UR12, !P0 ;  /* 0x0000000c0b007c0c */ /* 0x000fe2000c701270 */
[----:B------:R-:W-:Y:S01]  /*22280*/  ULDC UR10, c[0x0][0x228] ;  /* 0x00008a00000a7ab9 */ /* 0x000fe20000000800 */
[----:B------:R-:W-:Y:S01]  /*22290*/  ISETP.LT.AND P6, PT, R10, UR14, !P3 ;  /* 0x0000000e0a007c0c */ /* 0x000fe2000dfc1270 */
[----:B------:R-:W-:Y:S01]  /*222a0*/  VIADD R0, R9, 0x94 ;  /* 0x0000009409007836 */ /* 0x000fe20000000000 */
[----:B------:R-:W-:Y:S01]  /*222b0*/  ISETP.LT.AND P3, PT, R11, UR18, !P3 ;  /* 0x000000120b007c0c */ /* 0x000fe2000df61270 */
[----:B--2---:R-:W-:Y:S01]  /*222c0*/  VIADD R227, R241, UR4 ;  /* 0x00000004f1e37c36 */ /* 0x004fe20008000000 */
[----:B------:R2:W-:Y:S02]  /*222d0*/  @P5 STG.E desc[UR16][R236.64], R24 ;  /* 0x00000018ec005986 */ /* 0x0005e4000c101910 */
[----:B------:R-:W-:Y:S01]  /*222e0*/  ISETP.GE.AND P5, PT, R0, UR8, PT ;  /* 0x0000000800007c0c */ /* 0x000fe2000bfa6270 */
[----:B------:R-:W-:Y:S01]  /*222f0*/  ULDC UR4, c[0x0][0x22c] ;  /* 0x00008b0000047ab9 */ /* 0x000fe20000000800 */
[C---:B------:R-:W-:Y:S01]  /*22300*/  VIADD R239, R227.reuse, UR6 ;  /* 0x00000006e3ef7c36 */ /* 0x040fe20008000000 */
[----:B------:R-:W-:Y:S01]  /*22310*/  ULDC UR12, c[0x0][0x228] ;  /* 0x00008a00000c7ab9 */ /* 0x000fe20000000800 */
[----:B------:R-:W-:Y:S01]  /*22320*/  IMAD.WIDE R224, R227, 0x4, R2 ;  /* 0x00000004e3e07825 */ /* 0x000fe200078e0202 */
[----:B------:R-:W-:Y:S01]  /*22330*/  ULDC UR14, c[0x0][0x228] ;  /* 0x00008a00000e7ab9 */ /* 0x000fe20000000800 */
[----:B------:R-:W-:Y:S01]  /*22340*/  ULDC UR18, c[0x0][0x228] ;  /* 0x00008a0000127ab9 */ /* 0x000fe20000000800 */
[----:B------:R-:W-:Y:S01]  /*22350*/  ULDC UR6, c[0x0][0x248] ;  /* 0x0000920000067ab9 */ /* 0x000fe20000000800 */
[----:B------:R-:W-:Y:S01]  /*22360*/  VIADD R0, R9, 0x95 ;  /* 0x0000009509007836 */ /* 0x000fe20000000000 */
[----:B------:R-:W-:Y:S01]  /*22370*/  ULDC UR8, c[0x0][0x22c] ;  /* 0x00008b0000087ab9 */ /* 0x000fe20000000800 */
[----:B------:R-:W-:Y:S01]  /*22380*/  IMAD.WIDE R226, R227, 0x4, R232 ;  /* 0x00000004e3e27825 */ /* 0x000fe200078e02e8 */
[----:B------:R-:W-:Y:S03]  /*22390*/  @P2 STG.E desc[UR16][R224.64], R20 ;  /* 0x00000014e0002986 */ /* 0x000fe6000c101910 */
[----:B---3--:R-:W-:Y:S01]  /*223a0*/  IMAD.WIDE R234, R239, 0x4, R2 ;  /* 0x00000004efea7825 */ /* 0x008fe200078e0202 */
[----:B------:R-:W-:-:S03]  /*223b0*/  ISETP.GE.AND P2, PT, R0, UR4, PT ;  /* 0x0000000400007c0c */ /* 0x000fc6000bf46270 */
[----:B--2---:R-:W-:Y:S01]  /*223c0*/  IMAD.WIDE R236, R239, 0x4, R232 ;  /* 0x00000004efec7825 */ /* 0x004fe200078e02e8 */
[----:B------:R-:W-:Y:S01]  /*223d0*/  @P0 STG.E desc[UR16][R226.64], R16 ;  /* 0x00000010e2000986 */ /* 0x000fe2000c101910 */
[----:B------:R-:W-:Y:S01]  /*223e0*/  ULDC UR4, c[0x0][0x248] ;  /* 0x0000920000047ab9 */ /* 0x000fe20000000800 */
[C---:B------:R-:W-:Y:S01]  /*223f0*/  ISETP.LT.AND P0, PT, R10.reuse, UR10, !P4 ;  /* 0x0000000a0a007c0c */ /* 0x040fe2000e701270 */
[----:B------:R-:W-:Y:S01]  /*22400*/  VIADD R0, R9, 0x96 ;  /* 0x0000009609007836 */ /* 0x000fe20000000000 */
[----:B------:R-:W-:Y:S01]  /*22410*/  @P6 STG.E desc[UR16][R234.64], R5 ;  /* 0x00000005ea006986 */ /* 0x000fe2000c101910 */
[C---:B------:R-:W-:Y:S01]  /*22420*/  ISETP.LT.AND P4, PT, R11.reuse, UR12, !P4 ;  /* 0x0000000c0b007c0c */ /* 0x040fe2000e781270 */
[----:B------:R-:W-:Y:S01]  /*22430*/  ULDC UR10, c[0x0][0x228] ;  /* 0x00008a00000a7ab9 */ /* 0x000fe20000000800 */
[----:B------:R-:W-:Y:S01]  /*22440*/  ISETP.LT.AND P6, PT, R10, UR14, !P5 ;  /* 0x0000000e0a007c0c */ /* 0x000fe2000efc1270 */
[----:B------:R2:W-:Y:S01]  /*22450*/  @P3 STG.E desc[UR16][R236.64], R25 ;  /* 0x00000019ec003986 */ /* 0x0005e2000c101910 */
[----:B------:R-:W-:Y:S01]  /*22460*/  ISETP.LT.AND P5, PT, R11, UR18, !P5 ;  /* 0x000000120b007c0c */ /* 0x000fe2000efa1270 */
[----:B------:R-:W-:Y:S01]  /*22470*/  ULDC UR12, c[0x0][0x228] ;  /* 0x00008a00000c7ab9 */ /* 0x000fe20000000800 */
[----:B------:R-:W-:Y:S01]  /*22480*/  ISETP.GE.AND P3, PT, R0, UR8, PT ;  /* 0x0000000800007c0c */ /* 0x000fe2000bf66270 */
[----:B------:R-:W-:Y:S01]  /*22490*/  ULDC UR14, c[0x0][0x228] ;  /* 0x00008a00000e7ab9 */ /* 0x000fe20000000800 */
[----:B--2---:R-:W-:Y:S01]  /*224a0*/  VIADD R25, R239, UR4 ;  /* 0x00000004ef197c36 */ /* 0x004fe20008000000 */
[----:B------:R-:W-:Y:S01]  /*224b0*/  ULDC UR4, c[0x0][0x22c] ;  /* 0x00008b0000047ab9 */ /* 0x000fe20000000800 */
[----:B------:R-:W-:Y:S01]  /*224c0*/  VIADD R0, R9, 0x97 ;  /* 0x0000009709007836 */ /* 0x000fe20000000000 */
[----:B------:R-:W-:Y:S01]  /*224d0*/  ULDC UR18, c[0x0][0x228] ;  /* 0x00008a0000127ab9 */ /* 0x000fe20000000800 */
[C---:B------:R-:W-:Y:S01]  /*224e0*/  VIADD R235, R25.reuse, UR6 ;  /* 0x0000000619eb7c36 */ /* 0x040fe20008000000 */
[----:B------:R-:W-:Y:S01]  /*224f0*/  ULDC UR6, c[0x0][0x248] ;  /* 0x0000920000067ab9 */ /* 0x000fe20000000800 */
[----:B------:R-:W-:Y:S01]  /*22500*/  IMAD.WIDE R4, R25, 0x4, R2 ;  /* 0x0000000419047825 */ /* 0x000fe200078e0202 */
[----:B------:R-:W-:-:S03]  /*22510*/  ULDC UR8, c[0x0][0x22c] ;  /* 0x00008b0000087ab9 */ /* 0x000fc60000000800 */
[----:B------:R-:W-:Y:S01]  /*22520*/  IMAD.WIDE R24, R25, 0x4, R232 ;  /* 0x0000000419187825 */ /* 0x000fe200078e02e8 */
[----:B------:R-:W-:Y:S03]  /*22530*/  @P0 STG.E desc[UR16][R4.64], R21 ;  /* 0x0000001504000986 */ /* 0x000fe6000c101910 */
[C---:B------:R-:W-:Y:S01]  /*22540*/  IMAD.WIDE R224, R235.reuse, 0x4, R2 ;  /* 0x00000004ebe07825 */ /* 0x040fe200078e0202 */
[----:B------:R2:W-:Y:S03]  /*22550*/  @P4 STG.E desc[UR16][R24.64], R17 ;  /* 0x0000001118004986 */ /* 0x0005e6000c101910 */
[----:B------:R-:W-:Y:S01]  /*22560*/  IMAD.WIDE R226, R235, 0x4, R232 ;  /* 0x00000004ebe27825 */ /* 0x000fe200078e02e8 */
[----:B------:R3:W-:Y:S01]  /*22570*/  @P6 STG.E desc[UR16][R224.64], R6 ;  /* 0x00000006e0006986 */ /* 0x0007e2000c101910 */
[----:B------:R-:W-:Y:S01]  /*22580*/  ISETP.GE.AND P0, PT, R0, UR4, PT ;  /* 0x0000000400007c0c */ /* 0x000fe2000bf06270 */
[----:B------:R-:W-:-:S02]  /*22590*/  ULDC UR4, c[0x0][0x248] ;  /* 0x0000920000047ab9 */ /* 0x000fc40000000800 */
[----:B------:R-:W-:Y:S01]  /*225a0*/  @P5 STG.E desc[UR16][R226.64], R26 ;  /* 0x0000001ae2005986 */ /* 0x000fe2000c101910 */
[C---:B------:R-:W-:Y:S02]  /*225b0*/  ISETP.LT.AND P5, PT, R10.reuse, UR10, !P2 ;  /* 0x0000000a0a007c0c */ /* 0x040fe4000d7a1270 */
[----:B------:R-:W-:Y:S01]  /*225c0*/  ISETP.LT.AND P6, PT, R10, UR14, !P3 ;  /* 0x0000000e0a007c0c */ /* 0x000fe2000dfc1270 */
[----:B--2---:R-:W-:Y:S01]  /*225d0*/  VIADD R17, R235, UR4 ;  /* 0x00000004eb117c36 */ /* 0x004fe20008000000 */
[----:B------:R-:W-:Y:S01]  /*225e0*/  ISETP.LT.AND P2, PT, R11, UR12, !P2 ;  /* 0x0000000c0b007c0c */ /* 0x000fe2000d741270 */
[----:B------:R-:W-:Y:S01]  /*225f0*/  VIADD R0, R9, 0x98 ;  /* 0x0000009809007836 */ /* 0x000fe20000000000 */
[----:B------:R-:W-:Y:S01]  /*22600*/  ISETP.LT.AND P3, PT, R11, UR18, !P3 ;  /* 0x000000120b007c0c */ /* 0x000fe2000df61270 */
[C---:B---3--:R-:W-:Y:S01]  /*22610*/  VIADD R225, R17.reuse, UR6 ;  /* 0x0000000611e17c36 */ /* 0x048fe20008000000 */
[----:B------:R-:W-:Y:S01]  /*22620*/  ULDC UR4, c[0x0][0x22c] ;  /* 0x00008b0000047ab9 */ /* 0x000fe20000000800 */
        /* <DEDUP_REMOVED lines=14> */
[----:B------:R2:W-:Y:S02]  /*22710*/  @P6 STG.E desc[UR16][R20.64], R7 ;  /* 0x0000000714006986 */ /* 0x0005e4000c101910 */
[----:B------:R-:W-:Y:S01]  /*22720*/  ISETP.GE.AND P5, PT, R0, UR4, PT ;  /* 0x0000000400007c0c */ /* 0x000fe2000bfa6270 */
[----:B------:R-:W-:Y:S01]  /*22730*/  ULDC UR4, c[0x0][0x248] ;  /* 0x0000920000047ab9 */ /* 0x000fe20000000800 */
[----:B------:R3:W-:Y:S01]  /*22740*/  @P3 STG.E desc[UR16][R24.64], R27 ;  /* 0x0000001b18003986 */ /* 0x0007e2000c101910 */
[C---:B------:R-:W-:Y:S02]  /*22750*/  ISETP.LT.AND P3, PT, R10.reuse, UR10, !P0 ;  /* 0x0000000a0a007c0c */ /* 0x040fe4000c761270 */
[----:B------:R-:W-:Y:S01]  /*22760*/  ISETP.LT.AND P6, PT, R10, UR14, !P4 ;  /* 0x0000000e0a007c0c */ /* 0x000fe2000e7c1270 */
[----:B------:R-:W-:Y:S01]  /*22770*/  VIADD R0, R9, 0x9a ;  /* 0x0000009a09007836 */ /* 0x000fe20000000000 */
[C---:B------:R-:W-:Y:S01]  /*22780*/  ISETP.LT.AND P0, PT, R11.reuse, UR12, !P0 ;  /* 0x0000000c0b007c0c */ /* 0x040fe2000c701270 */
[----:B------:R-:W-:Y:S01]  /*22790*/  ULDC UR10, c[0x0][0x228] ;  /* 0x00008a00000a7ab9 */ /* 0x000fe20000000800 */
[----:B------:R-:W-:Y:S01]  /*227a0*/  ISETP.LT.AND P4, PT, R11, UR18, !P4 ;  /* 0x000000120b007c0c */ /* 0x000fe2000e781270 */
[----:B--2---:R-:W-:Y:S01]  /*227b0*/  VIADD R7, R225, UR4 ;  /* 0x00000004e1077c36 */ /* 0x004fe20008000000 */
[----:B------:R-:W-:Y:S01]  /*227c0*/  ISETP.GE.AND P2, PT, R0, UR8, PT ;  /* 0x0000000800007c0c */ /* 0x000fe2000bf46270 */
[----:B------:R-:W-:Y:S01]  /*227d0*/  ULDC UR4, c[0x0][0x22c] ;  /* 0x00008b0000047ab9 */ /* 0x000fe20000000800 */
[----:B------:R-:W-:Y:S01]  /*227e0*/  ULDC UR12, c[0x0][0x228] ;  /* 0x00008a00000c7ab9 */ /* 0x000fe20000000800 */
[C---:B---3--:R-:W-:Y:S01]  /*227f0*/  VIADD R25, R7.reuse, UR6 ;  /* 0x0000000607197c36 */ /* 0x048fe20008000000 */
[----:B------:R-:W-:Y:S01]  /*22800*/  ULDC UR14, c[0x0][0x228] ;  /* 0x00008a00000e7ab9 */ /* 0x000fe20000000800 */
[C---:B------:R-:W-:Y:S01]  /*22810*/  IMAD.WIDE R4, R7.reuse, 0x4, R2 ;  /* 0x0000000407047825 */ /* 0x040fe200078e0202 */
        /* <DEDUP_REMOVED lines=8> */
[C---:B------:R-:W-:Y:S01]  /*228a0*/  IMAD.WIDE R20, R25.reuse, 0x4, R232 ;  /* 0x0000000419147825 */ /* 0x040fe200078e02e8 */
[----:B------:R-:W-:Y:S02]  /*228b0*/  @P6 STG.E desc[UR16][R16.64], R12 ;  /* 0x0000000c10006986 */ /* 0x000fe4000c101910 */
[----:B------:R-:W-:Y:S01]  /*228c0*/  ISETP.GE.AND P3, PT, R0, UR4, PT ;  /* 0x0000000400007c0c */ /* 0x000fe2000bf66270 */
[----:B------:R-:W-:Y:S01]  /*228d0*/  ULDC UR4, c[0x0][0x248] ;  /* 0x0000920000047ab9 */ /* 0x000fe20000000800 */
[----:B------:R3:W-:Y:S01]  /*228e0*/  @P4 STG.E desc[UR16][R20.64], R40 ;  /* 0x0000002814004986 */ /* 0x0007e2000c101910 */
[C---:B------:R-:W-:Y:S01]  /*228f0*/  ISETP.LT.AND P4, PT, R10.reuse, UR10, !P5 ;  /* 0x0000000a0a007c0c */ /* 0x040fe2000ef81270 */
[----:B--2---:R-:W-:Y:S01]  /*22900*/  VIADD R7, R25, UR4 ;  /* 0x0000000419077c36 */ /* 0x004fe20008000000 */
[----:B------:R-:W-:Y:S02]  /*22910*/  ISETP.LT.AND P5, PT, R11, UR12, !P5 ;  /* 0x0000000c0b007c0c */ /* 0x000fe4000efa1270 */
[----:B------:R-:W-:Y:S01]  /*22920*/  ISETP.LT.AND P6, PT, R10, UR14, !P2 ;  /* 0x0000000e0a007c0c */ /* 0x000fe2000d7c1270 */
[----:B------:R-:W-:Y:S01]  /*22930*/  VIADD R0, R9, 0x9c ;  /* 0x0000009c09007836 */ /* 0x000fe20000000000 */
[----:B------:R-:W-:Y:S01]  /*22940*/  ISETP.LT.AND P2, PT, R11, UR18, !P2 ;  /* 0x000000120b007c0c */ /* 0x000fe2000d741270 */
[----:B------:R-:W-:Y:S01]  /*22950*/  IMAD.WIDE R4, R7, 0x4, R2 ;  /* 0x0000000407047825 */ /* 0x000fe200078e0202 */
[----:B------:R-:W-:Y:S01]  /*22960*/  ULDC UR10, c[0x0][0x228] ;  /* 0x00008a00000a7ab9 */ /* 0x000fe20000000800 */
[----:B------:R-:W-:-:S02]  /*22970*/  ULDC UR4, c[0x0][0x22c] ;  /* 0x00008b0000047ab9 */ /* 0x000fc40000000800 */
[C---:B---3--:R-:W-:Y:S01]  /*22980*/  VIADD R21, R7.reuse, UR6 ;  /* 0x0000000607157c36 */ /* 0x048fe20008000000 */
[----:B------:R-:W-:Y:S01]  /*22990*/  ISETP.GE.AND P0, PT, R0, UR8, PT ;  /* 0x0000000800007c0c */ /* 0x000fe2000bf06270 */
[----:B------:R-:W-:Y:S01]  /*229a0*/  IMAD.WIDE R6, R7, 0x4, R232 ;  /* 0x0000000407067825 */ /* 0x000fe200078e02e8 */
[----:B------:R-:W-:Y:S01]  /*229b0*/  @P4 STG.E desc[UR16][R4.64], R36 ;  /* 0x0000002404004986 */ /* 0x000fe2000c101910 */
[----:B------:R-:W-:Y:S01]  /*229c0*/  ULDC UR12, c[0x0][0x228] ;  /* 0x00008a00000c7ab9 */ /* 0x000fe20000000800 */
[----:B------:R-:W-:Y:S01]  /*229d0*/  ULDC UR6, c[0x0][0x248] ;  /* 0x0000920000067ab9 */ /* 0x000fe20000000800 */
[C---:B------:R-:W-:Y:S01]  /*229e0*/  IMAD.WIDE R16, R21.reuse, 0x4, R2 ;  /* 0x0000000415107825 */ /* 0x040fe200078e0202 */
[----:B------:R2:W-:Y:S01]  /*229f0*/  @P5 STG.E desc[UR16][R6.64], R32 ;  /* 0x0000002006005986 */ /* 0x0005e2000c101910 */
[----:B------:R-:W-:Y:S01]  /*22a00*/  ULDC UR14, c[0x0][0x228] ;  /* 0x00008a00000e7ab9 */ /* 0x000fe20000000800 */
[----:B------:R-:W-:Y:S01]  /*22a10*/  ULDC UR18, c[0x0][0x228] ;  /* 0x00008a0000127ab9 */ /* 0x000fe20000000800 */
[----:B------:R-:W-:Y:S01]  /*22a20*/  IMAD.WIDE R18, R21, 0x4, R232 ;  /* 0x0000000415127825 */ /* 0x000fe200078e02e8 */
[----:B------:R-:W-:Y:S01]  /*22a30*/  @P6 STG.E desc[UR16][R16.64], R13 ;  /* 0x0000000d10006986 */ /* 0x000fe2000c101910 */
[----:B------:R-:W-:-:S02]  /*22a40*/  ULDC UR8, c[0x0][0x22c] ;  /* 0x00008b0000087ab9 */ /* 0x000fc40000000800 */
        /* <DEDUP_REMOVED lines=8> */
[----:B------:R-:W-:Y:S02]  /*22ad0*/  VIADD R0, R9, 0x9e ;  /* 0x0000009e09007836 */ /* 0x000fe40000000000 */
[----:B--2---:R-:W-:Y:S01]  /*22ae0*/  VIADD R7, R21, UR4 ;  /* 0x0000000415077c36 */ /* 0x004fe20008000000 */
[----:B------:R-:W-:Y:S01]  /*22af0*/  ISETP.LT.AND P5, PT, R10, UR14, !P0 ;  /* 0x0000000e0a007c0c */ /* 0x000fe2000c7a1270 */
[----:B------:R-:W-:Y:S01]  /*22b00*/  ULDC UR4, c[0x0][0x22c] ;  /* 0x00008b0000047ab9 */ /* 0x000fe20000000800 */
[----:B------:R-:W-:Y:S01]  /*22b10*/  ISETP.LT.AND P6, PT, R11, UR18, !P0 ;  /* 0x000000120b007c0c */ /* 0x000fe2000c7c1270 */
[----:B---3--:R-:W-:-:S02]  /*22b20*/  VIADD R19, R7, UR6 ;  /* 0x0000000607137c36 */ /* 0x008fc40008000000 */
        /* <DEDUP_REMOVED lines=8> */
[----:B------:R-:W-:Y:S01]  /*22bb0*/  VIADD R0, R9, 0x9f ;  /* 0x0000009f09007836 */ /* 0x000fe20000000000 */
[----:B------:R2:W-:Y:S01]  /*22bc0*/  @P3 STG.E desc[UR16][R6.64], R33 ;  /* 0x0000002106003986 */ /* 0x0005e2000c101910 */
[----:B------:R-:W-:Y:S01]  /*22bd0*/  ISETP.LT.AND P3, PT, R10, UR10, !P4 ;  /* 0x0000000a0a007c0c */ /* 0x000fe2000e761270 */
[----:B------:R-:W-:Y:S01]  /*22be0*/  IMAD.WIDE R12, R19, 0x4, R2 ;  /* 0x00000004130c7825 */ /* 0x000fe200078e0202 */
[----:B------:R-:W-:Y:S01]  /*22bf0*/  ISETP.LT.AND P4, PT, R11, UR12, !P4 ;  /* 0x0000000c0b007c0c */ /* 0x000fe2000e781270 */
[----:B------:R-:W-:Y:S01]  /*22c00*/  ULDC UR10, c[0x0][0x228] ;  /* 0x00008a00000a7ab9 */ /* 0x000fe20000000800 */
[----:B------:R-:W-:Y:S01]  /*22c10*/  ISETP.GE.AND P2, PT, R0, UR4, PT ;  /* 0x0000000400007c0c */ /* 0x000fe2000bf46270 */
[----:B------:R-:W-:Y:S01]  /*22c20*/  ULDC UR4, c[0x0][0x248] ;  /* 0x0000920000047ab9 */ /* 0x000fe20000000800 */
[----:B------:R-:W-:Y:S01]  /*22c30*/  IMAD.WIDE R16, R19, 0x4, R232 ;  /* 0x0000000413107825 */ /* 0x000fe200078e02e8 */
[----:B------:R3:W-:Y:S01]  /*22c40*/  @P5 STG.E desc[UR16][R12.64], R14 ;  /* 0x0000000e0c005986 */ /* 0x0007e2000c101910 */
[----:B------:R-:W-:-:S02]  /*22c50*/  ULDC UR12, c[0x0][0x228] ;  /* 0x00008a00000c7ab9 */ /* 0x000fc40000000800 */
[----:B------:R-:W-:Y:S02]  /*22c60*/  VIADD R0, R9, 0xa0 ;  /* 0x000000a009007836 */ /* 0x000fe40000000000 */
[----:B--2---:R-:W-:Y:S01]  /*22c70*/  VIADD R7, R19, UR4 ;  /* 0x0000000413077c36 */ /* 0x004fe20008000000 */
[----:B------:R2:W-:Y:S01]  /*22c80*/  @P6 STG.E desc[UR16][R16.64], R42 ;  /* 0x0000002a10006986 */ /* 0x0005e2000c101910 */
[----:B------:R-:W-:Y:S01]  /*22c90*/  ISETP.LT.AND P5, PT, R10, UR14, !P0 ;  /* 0x0000000e0a007c0c */ /* 0x000fe2000c7a1270 */
[----:B------:R-:W-:Y:S01]  /*22ca0*/  ULDC UR4, c[0x0][0x22c] ;  /* 0x00008b0000047ab9 */ /* 0x000fe20000000800 */
        /* <DEDUP_REMOVED lines=13> */
[----:B---3--:R-:W-:Y:S01]  /*22d80*/  IMAD.WIDE R12, R19, 0x4, R2 ;  /* 0x00000004130c7825 */ /* 0x008fe200078e0202 */
[----:B------:R-:W-:Y:S01]  /*22d90*/  ISETP.LT.AND P2, PT, R11, UR12, !P2 ;  /* 0x0000000c0b007c0c */ /* 0x000fe2000d741270 */
[----:B------:R-:W-:Y:S01]  /*22da0*/  ULDC UR10, c[0x0][0x228] ;  /* 0x00008a00000a7ab9 */ /* 0x000fe20000000800 */
[----:B------:R-:W-:Y:S01]  /*22db0*/  ISETP.GE.AND P3, PT, R0, UR4, PT ;  /* 0x0000000400007c0c */ /* 0x000fe2000bf66270 */
[----:B--2---:R-:W-:Y:S01]  /*22dc0*/  IMAD.WIDE R16, R19, 0x4, R232 ;  /* 0x0000000413107825 */ /* 0x004fe200078e02e8 */
[----:B------:R-:W-:Y:S01]  /*22dd0*/  ULDC UR4, c[0x0][0x248] ;  /* 0x0000920000047ab9 */ /* 0x000fe20000000800 */
[----:B------:R-:W-:Y:S01]  /*22de0*/  @P5 STG.E desc[UR16][R12.64], R15 ;  /* 0x0000000f0c005986 */ /* 0x000fe2000c101910 */
[----:B------:R-:W-:Y:S01]  /*22df0*/  ULDC UR12, c[0x0][0x228] ;  /* 0x00008a00000c7ab9 */ /* 0x000fe20000000800 */
[----:B------:R-:W-:-:S02]  /*22e00*/  VIADD R0, R9, 0xa2 ;  /* 0x000000a209007836 */ /* 0x000fc40000000000 */
[----:B----4-:R-:W-:Y:S01]  /*22e10*/  VIADD R7, R19, UR4 ;  /* 0x0000000413077c36 */ /* 0x010fe20008000000 */
[----:B------:R2:W-:Y:S01]  /*22e20*/  @P6 STG.E desc[UR16][R16.64], R43 ;  /* 0x0000002b10006986 */ /* 0x0005e2000c101910 */
[----:B------:R-:W-:Y:S01]  /*22e30*/  ISETP.LT.AND P5, PT, R10, UR14, !P0 ;  /* 0x0000000e0a007c0c */ /* 0x000fe2000c7a1270 */
[----:B------:R-:W-:Y:S01]  /*22e40*/  ULDC UR4, c[0x0][0x22c] ;  /* 0x00008b0000047ab9 */ /* 0x000fe20000000800 */
[----:B------:R-:W-:Y:S01]  /*22e50*/  IMAD.WIDE R4, R7, 0x4, R2 ;  /* 0x0000000407047825 */ /* 0x000fe200078e0202 */
[----:B------:R-:W-:Y:S01]  /*22e60*/  ISETP.LT.AND P6, PT, R11, UR18, !P0 ;  /* 0x000000120b007c0c */ /* 0x000fe2000c7c1270 */
[----:B------:R-:W-:Y:S01]  /*22e70*/  ULDC UR14, c[0x0][0x228] ;  /* 0x00008a00000e7ab9 */ /* 0x000fe20000000800 */
[----:B------:R-:W-:Y:S01]  /*22e80*/  ISETP.GE.AND P0, PT, R0, UR8, PT ;  /* 0x0000000800007c0c */ /* 0x000fe2000bf06270 */
[----:B------:R-:W-:Y:S02]  /*22e90*/  VIADD R0, R9, 0xa3 ;  /* 0x000000a309007836 */ /* 0x000fe40000000000 */
[C---:B--2---:R-:W-:Y:S01]  /*22ea0*/  VIADD R17, R7.reuse, UR6 ;  /* 0x0000000607117c36 */ /* 0x044fe20008000000 */
[----:B------:R-:W-:Y:S01]  /*22eb0*/  @P4 STG.E desc[UR16][R4.64], R39 ;  /* 0x0000002704004986 */ /* 0x000fe2000c101910 */
[----:B------:R-:W-:Y:S01]  /*22ec0*/  IMAD.WIDE R6, R7, 0x4, R232 ;  /* 0x0000000407067825 */ /* 0x000fe200078e02e8 */
[----:B------:R-:W-:Y:S01]  /*22ed0*/  ISETP.GE.AND P4, PT, R0, UR4, PT ;  /* 0x0000000400007c0c */ /* 0x000fe2000bf86270 */
[----:B------:R-:W-:Y:S01]  /*22ee0*/  ULDC UR4, c[0x0][0x248] ;  /* 0x0000920000047ab9 */ /* 0x000fe20000000800 */
[----:B------:R-:W-:Y:S01]  /*22ef0*/  ULDC UR6, c[0x0][0x248] ;  /* 0x0000920000067ab9 */ /* 0x000fe20000000800 */
[----:B------:R-:W-:Y:S01]  /*22f00*/  ULDC UR18, c[0x0][0x228] ;  /* 0x00008a0000127ab9 */ /* 0x000fe20000000800 */
[----:B------:R2:W-:Y:S01]  /*22f10*/  @P2 STG.E desc[UR16][R6.64], R35 ;  /* 0x0000002306002986 */ /* 0x0005e2000c101910 */
[----:B------:R-:W-:Y:S01]  /*22f20*/  ISETP.LT.AND P2, PT, R10, UR10, !P3 ;  /* 0x0000000a0a007c0c */ /* 0x000fe2000df41270 */
[----:B------:R-:W-:Y:S01]  /*22f30*/  IMAD.WIDE R12, R17, 0x4, R2 ;  /* 0x00000004110c7825 */ /* 0x000fe200078e0202 */
[----:B------:R-:W-:Y:S01]  /*22f40*/  ISETP.LT.AND P3, PT, R11, UR12, !P3 ;  /* 0x0000000c0b007c0c */ /* 0x000fe2000df61270 */
[----:B------:R-:W-:Y:S01]  /*22f50*/  ULDC UR8, c[0x0][0x22c] ;  /* 0x00008b0000087ab9 */ /* 0x000fe20000000800 */
[----:B------:R-:W-:Y:S01]  /*22f60*/  ULDC UR10, c[0x0][0x228] ;  /* 0x00008a00000a7ab9 */ /* 0x000fe20000000800 */
[----:B------:R-:W-:Y:S01]  /*22f70*/  IMAD.WIDE R14, R17, 0x4, R232 ;  /* 0x00000004110e7825 */ /* 0x000fe200078e02e8 */
[----:B------:R3:W-:Y:S03]  /*22f80*/  @P5 STG.E desc[UR16][R12.64], R28 ;  /* 0x0000001c0c005986 */ /* 0x0007e6000c101910 */
[----:B------:R-:W-:-:S02]  /*22f90*/  VIADD R0, R9, 0xa4 ;  /* 0x000000a409007836 */ /* 0x000fc40000000000 */
        /* <DEDUP_REMOVED lines=21> */
[----:B------:R-:W-:Y:S01]  /*230f0*/  ULDC UR4, c[0x0][0x248] ;  /* 0x0000920000047ab9 */ /* 0x000fe20000000800 */
[----:B--2---:R-:W-:Y:S01]  /*23100*/  IMAD.WIDE R14, R17, 0x4, R232 ;  /* 0x00000004110e7825 */ /* 0x004fe200078e02e8 */
[----:B------:R2:W-:Y:S01]  /*23110*/  @P5 STG.E desc[UR16][R12.64], R29 ;  /* 0x0000001d0c005986 */ /* 0x0005e2000c101910 */
[----:B------:R-:W-:Y:S01]  /*23120*/  ULDC UR10, c[0x0][0x228] ;  /* 0x00008a00000a7ab9 */ /* 0x000fe20000000800 */
[----:B------:R-:W-:Y:S01]  /*23130*/  ULDC UR12, c[0x0][0x228] ;  /* 0x00008a00000c7ab9 */ /* 0x000fe20000000800 */
[----:B------:R-:W-:-:S02]  /*23140*/  VIADD R0, R9, 0xa6 ;  /* 0x000000a609007836 */ /* 0x000fc40000000000 */
[----:B----4-:R-:W-:Y:S01]  /*23150*/  VIADD R7, R17, UR4 ;  /* 0x0000000411077c36 */ /* 0x010fe20008000000 */
        /* <DEDUP_REMOVED lines=16> */
[----:B--2---:R-:W-:Y:S01]  /*23260*/  IMAD.WIDE R12, R17, 0x4, R2 ;  /* 0x00000004110c7825 */ /* 0x004fe200078e0202 */
[----:B------:R-:W-:Y:S01]  /*23270*/  ISETP.LT.AND P2, PT, R11, UR12, !P2 ;  /* 0x0000000c0b007c0c */ /* 0x000fe2000d741270 */
[----:B------:R-:W-:Y:S01]  /*23280*/  ULDC UR10, c[0x0][0x228] ;  /* 0x00008a00000a7ab9 */ /* 0x000fe20000000800 */
[----:B------:R-:W-:Y:S01]  /*23290*/  ISETP.GE.AND P3, PT, R0, UR4, PT ;  /* 0x0000000400007c0c */ /* 0x000fe2000bf66270 */
[----:B------:R-:W-:Y:S01]  /*232a0*/  ULDC UR4, c[0x0][0x248] ;  /* 0x0000920000047ab9 */ /* 0x000fe20000000800 */
[----:B---3--:R-:W-:Y:S01]  /*232b0*/  IMAD.WIDE R14, R17, 0x4, R232 ;  /* 0x00000004110e7825 */ /* 0x008fe200078e02e8 */
[----:B------:R2:W-:Y:S01]  /*232c0*/  @P5 STG.E desc[UR16][R12.64], R30 ;  /* 0x0000001e0c005986 */ /* 0x0005e2000c101910 */
[----:B------:R-:W-:-:S02]  /*232d0*/  ULDC UR12, c[0x0][0x228] ;  /* 0x00008a00000c7ab9 */ /* 0x000fc40000000800 */
[----:B------:R-:W-:Y:S02]  /*232e0*/  VIADD R0, R9, 0xa8 ;  /* 0x000000a809007836 */ /* 0x000fe40000000000 */
        /* <DEDUP_REMOVED lines=804> */
[----:B------:R-:W-:Y:S01]  /*26530*/  ISETP.LT.AND P5, PT, R10, UR14, !P0 ;  /* 0x0000000e0a007c0c */ /* 0x000fe2000c7a1270 */
[----:B------:R-:W-:Y:S01]  /*26540*/  ULDC UR12, c[0x0][0x228] ;  /* 0x00008a00000c7ab9 */ /* 0x000fe20000000800 */
[----:B------:R-:W-:-:S02]  /*26550*/  VIADD R0, R9, 0xe6 ;  /* 0x000000e609007836 */ /* 0x000fc40000000000 */
[----:B----4-:R-:W-:Y:S01]  /*26560*/  VIADD R7, R17, UR4 ;  /* 0x0000000411077c36 */ /* 0x010fe20008000000 */
[----:B------:R3:W-:Y:S01]  /*26570*/  @P6 STG.E desc[UR16][R14.64], R197 ;  /* 0x000000c50e006986 */ /* 0x0007e2000c101910 */
[----:B------:R-:W-:Y:S01]  /*26580*/  ISETP.LT.AND P6, PT, R11, UR18, !P0 ;  /* 0x000000120b007c0c */ /* 0x000fe2000c7c1270 */
[----:B------:R-:W-:Y:S01]  /*26590*/  ULDC UR4, c[0x0][0x22c] ;  /* 0x00008b0000047ab9 */ /* 0x000fe20000000800 */
[C---:B------:R-:W-:Y:S01]  /*265a0*/  VIADD R17, R7.reuse, UR6 ;  /* 0x0000000607117c36 */ /* 0x040fe20008000000 */
[----:B------:R-:W-:Y:S01]  /*265b0*/  ULDC UR14, c[0x0][0x228] ;  /* 0x00008a00000e7ab9 */ /* 0x000fe20000000800 */
[C---:B------:R-:W-:Y:S01]  /*265c0*/  IMAD.WIDE R4, R7.reuse, 0x4, R2 ;  /* 0x0000000407047825 */ /* 0x040fe200078e0202 */
[----:B------:R-:W-:Y:S01]  /*265d0*/  ISETP.GE.AND P0, PT, R0, UR8, PT ;  /* 0x0000000800007c0c */ /* 0x000fe2000bf06270 */
[----:B------:R-:W-:Y:S01]  /*265e0*/  ULDC UR6, c[0x0][0x248] ;  /* 0x0000920000067ab9 */ /* 0x000fe20000000800 */
[----:B------:R-:W-:Y:S01]  /*265f0*/  ULDC UR18, c[0x0][0x228] ;  /* 0x00008a0000127ab9 */ /* 0x000fe20000000800 */
[----:B------:R-:W-:Y:S01]  /*26600*/  IMAD.WIDE R6, R7, 0x4, R232 ;  /* 0x0000000407067825 */ /* 0x000fe200078e02e8 */
[----:B------:R-:W-:Y:S01]  /*26610*/  @P2 STG.E desc[UR16][R4.64], R193 ;  /* 0x000000c104002986 */ /* 0x000fe2000c101910 */
[----:B------:R-:W-:-:S02]  /*26620*/  ULDC UR8, c[0x0][0x22c] ;  /* 0x00008b0000087ab9 */ /* 0x000fc40000000800 */
[----:B------:R-:W-:Y:S01]  /*26630*/  VIADD R0, R9, 0xe7 ;  /* 0x000000e709007836 */ /* 0x000fe20000000000 */
[----:B------:R4:W-:Y:S01]  /*26640*/  @P3 STG.E desc[UR16][R6.64], R189 ;  /* 0x000000bd06003986 */ /* 0x0009e2000c101910 */
[----:B--2---:R-:W-:Y:S01]  /*26650*/  IMAD.WIDE R12, R17, 0x4, R2 ;  /* 0x00000004110c7825 */ /* 0x004fe200078e0202 */
[----:B------:R-:W-:Y:S01]  /*26660*/  ISETP.LT.AND P3, PT, R10, UR10, !P4 ;  /* 0x0000000a0a007c0c */ /* 0x000fe2000e761270 */
[----:B------:R-:W-:Y:S01]  /*26670*/  ULDC UR10, c[0x0][0x228] ;  /* 0x00008a00000a7ab9 */ /* 0x000fe20000000800 */
[----:B------:R-:W-:Y:S01]  /*26680*/  ISETP.GE.AND P2, PT, R0, UR4, PT ;  /* 0x0000000400007c0c */ /* 0x000fe2000bf46270 */
[----:B------:R-:W-:Y:S01]  /*26690*/  ULDC UR4, c[0x0][0x248] ;  /* 0x0000920000047ab9 */ /* 0x000fe20000000800 */
[----:B------:R-:W-:Y:S01]  /*266a0*/  ISETP.LT.AND P4, PT, R11, UR12, !P4 ;  /* 0x0000000c0b007c0c */ /* 0x000fe2000e781270 */
        /* <DEDUP_REMOVED lines=46> */
[C---:B--2---:R-:W-:Y:S01]  /*26990*/  IMAD.WIDE R12, R17.reuse, 0x4, R2 ;  /* 0x00000004110c7825 */ /* 0x044fe200078e0202 */
[----:B------:R-:W-:Y:S01]  /*269a0*/  ISETP.LT.AND P2, PT, R10, UR10, !P3 ;  /* 0x0000000a0a007c0c */ /* 0x000fe2000df41270 */
[----:B------:R-:W-:Y:S01]  /*269b0*/  ULDC UR10, c[0x0][0x228] ;  /* 0x00008a00000a7ab9 */ /* 0x000fe20000000800 */
[----:B------:R-:W-:Y:S01]  /*269c0*/  ISETP.GE.AND P4, PT, R0, UR4, PT ;  /* 0x0000000400007c0c */ /* 0x000fe2000bf86270 */
[----:B---3--:R-:W-:Y:S01]  /*269d0*/  IMAD.WIDE R14, R17, 0x4, R232 ;  /* 0x00000004110e7825 */ /* 0x008fe200078e02e8 */
[----:B------:R-:W-:Y:S01]  /*269e0*/  ISETP.LT.AND P3, PT, R11, UR12, !P3 ;  /* 0x0000000c0b007c0c */ /* 0x000fe2000df61270 */
[----:B------:R-:W-:Y:S01]  /*269f0*/  ULDC UR4, c[0x0][0x248] ;  /* 0x0000920000047ab9 */ /* 0x000fe20000000800 */
[----:B------:R2:W-:Y:S01]  /*26a00*/  @P5 STG.E desc[UR16][R12.64], R136 ;  /* 0x000000880c005986 */ /* 0x0005e2000c101910 */
[----:B------:R-:W-:Y:S01]  /*26a10*/  VIADD R0, R9, 0xec ;  /* 0x000000ec09007836 */ /* 0x000fe20000000000 */
[----:B------:R-:W-:Y:S01]  /*26a20*/  ISETP.LT.AND P5, PT, R10, UR14, !P0 ;  /* 0x0000000e0a007c0c */ /* 0x000fe2000c7a1270 */
[----:B------:R-:W-:Y:S01]  /*26a30*/  ULDC UR12, c[0x0][0x228] ;  /* 0x00008a00000c7ab9 */ /* 0x000fe20000000800 */
[----:B----4-:R-:W-:Y:S01]  /*26a40*/  VIADD R7, R17, UR4 ;  /* 0x0000000411077c36 */ /* 0x010fe20008000000 */
[----:B------:R3:W-:Y:S01]  /*26a50*/  @P6 STG.E desc[UR16][R14.64], R208 ;  /* 0x000000d00e006986 */ /* 0x0007e2000c101910 */
[----:B------:R-:W-:Y:S01]  /*26a60*/  ISETP.LT.AND P6, PT, R11, UR18, !P0 ;  /* 0x000000120b007c0c */ /* 0x000fe2000c7c1270 */
[----:B------:R-:W-:Y:S01]  /*26a70*/  ULDC UR4, c[0x0][0x22c] ;  /* 0x00008b0000047ab9 */ /* 0x000fe20000000800 */
[C---:B------:R-:W-:Y:S01]  /*26a80*/  VIADD R17, R7.reuse, UR6 ;  /* 0x0000000607117c36 */ /* 0x040fe20008000000 */
[----:B------:R-:W-:Y:S01]  /*26a90*/  ISETP.GE.AND P0, PT, R0, UR8, PT ;  /* 0x0000000800007c0c */ /* 0x000fe2000bf06270 */
[C---:B------:R-:W-:Y:S01]  /*26aa0*/  IMAD.WIDE R4, R7.reuse, 0x4, R2 ;  /* 0x0000000407047825 */ /* 0x040fe200078e0202 */
[----:B------:R-:W-:Y:S01]  /*26ab0*/  ULDC UR14, c[0x0][0x228] ;  /* 0x00008a00000e7ab9 */ /* 0x000fe20000000800 */
[----:B------:R-:W-:Y:S01]  /*26ac0*/  ULDC UR18, c[0x0][0x228] ;  /* 0x00008a0000127ab9 */ /* 0x000fe20000000800 */
[----:B------:R-:W-:Y:S01]  /*26ad0*/  ULDC UR6, c[0x0][0x248] ;  /* 0x0000920000067ab9 */ /* 0x000fe20000000800 */
[----:B------:R-:W-:Y:S01]  /*26ae0*/  IMAD.WIDE R6, R7, 0x4, R232 ;  /* 0x0000000407067825 */ /* 0x000fe200078e02e8 */
[----:B------:R-:W-:Y:S01]  /*26af0*/  @P2 STG.E desc[UR16][R4.64], R204 ;  /* 0x000000cc04002986 */ /* 0x000fe2000c101910 */
[----:B------:R-:W-:-:S02]  /*26b00*/  ULDC UR8, c[0x0][0x22c] ;  /* 0x00008b0000087ab9 */ /* 0x000fc40000000800 */
[----:B------:R-:W-:Y:S02]  /*26b10*/  VIADD R0, R9, 0xed ;  /* 0x000000ed09007836 */ /* 0x000fe40000000000 */
[C---:B--2---:R-:W-:Y:S01]  /*26b20*/  IMAD.WIDE R12, R17.reuse, 0x4, R2 ;  /* 0x00000004110c7825 */ /* 0x044fe200078e0202 */
[----:B------:R2:W-:Y:S01]  /*26b30*/  @P3 STG.E desc[UR16][R6.64], R200 ;  /* 0x000000c806003986 */ /* 0x0005e2000c101910 */
[----:B------:R-:W-:Y:S01]  /*26b40*/  ISETP.LT.AND P3, PT, R10, UR10, !P4 ;  /* 0x0000000a0a007c0c */ /* 0x000fe2000e761270 */
[----:B------:R-:W-:Y:S01]  /*26b50*/  ULDC UR10, c[0x0][0x228] ;  /* 0x00008a00000a7ab9 */ /* 0x000fe20000000800 */
[----:B------:R-:W-:Y:S01]  /*26b60*/  ISETP.GE.AND P2, PT, R0, UR4, PT ;  /* 0x0000000400007c0c */ /* 0x000fe2000bf46270 */
[----:B---3--:R-:W-:Y:S01]  /*26b70*/  IMAD.WIDE R14, R17, 0x4, R232 ;  /* 0x00000004110e7825 */ /* 0x008fe200078e02e8 */
[----:B------:R-:W-:Y:S01]  /*26b80*/  ULDC UR4, c[0x0][0x248] ;  /* 0x0000920000047ab9 */ /* 0x000fe20000000800 */
[----:B------:R-:W-:Y:S01]  /*26b90*/  ISETP.LT.AND P4, PT, R11, UR12, !P4 ;  /* 0x0000000c0b007c0c */ /* 0x000fe2000e781270 */
[----:B------:R3:W-:Y:S01]  /*26ba0*/  @P5 STG.E desc[UR16][R12.64], R137 ;  /* 0x000000890c005986 */ /* 0x0007e2000c101910 */
[----:B------:R-:W-:Y:S01]  /*26bb0*/  VIADD R0, R9, 0xee ;  /* 0x000000ee09007836 */ /* 0x000fe20000000000 */
[----:B------:R-:W-:Y:S01]  /*26bc0*/  ISETP.LT.AND P5, PT, R10, UR14, !P0 ;  /* 0x0000000e0a007c0c */ /* 0x000fe2000c7a1270 */
[----:B------:R-:W-:Y:S01]  /*26bd0*/  ULDC UR12, c[0x0][0x228] ;  /* 0x00008a00000c7ab9 */ /* 0x000fe20000000800 */
[----:B--2---:R-:W-:Y:S01]  /*26be0*/  VIADD R7, R17, UR4 ;  /* 0x0000000411077c36 */ /* 0x004fe20008000000 */
[----:B------:R2:W-:Y:S01]  /*26bf0*/  @P6 STG.E desc[UR16][R14.64], R209 ;  /* 0x000000d10e006986 */ /* 0x0005e2000c101910 */
[----:B------:R-:W-:Y:S01]  /*26c00*/  ISETP.LT.AND P6, PT, R11, UR18, !P0 ;  /* 0x000000120b007c0c */ /* 0x000fe2000c7c1270 */
[----:B------:R-:W-:Y:S01]  /*26c10*/  ULDC UR4, c[0x0][0x22c] ;  /* 0x00008b0000047ab9 */ /* 0x000fe20000000800 */
[C---:B------:R-:W-:Y:S01]  /*26c20*/  VIADD R17, R7.reuse, UR6 ;  /* 0x0000000607117c36 */ /* 0x040fe20008000000 */
[----:B------:R-:W-:Y:S01]  /*26c30*/  ISETP.GE.AND P0, PT, R0, UR8, PT ;  /* 0x0000000800007c0c */ /* 0x000fe2000bf06270 */
        /* <DEDUP_REMOVED lines=8> */
[C---:B---3--:R-:W-:Y:S01]  /*26cc0*/  IMAD.WIDE R12, R17.reuse, 0x4, R2 ;  /* 0x00000004110c7825 */ /* 0x048fe200078e0202 */
[----:B------:R-:W-:Y:S01]  /*26cd0*/  ISETP.GE.AND P3, PT, R0, UR4, PT ;  /* 0x0000000400007c0c */ /* 0x000fe2000bf66270 */
[----:B------:R3:W-:Y:S01]  /*26ce0*/  @P4 STG.E desc[UR16][R6.64], R201 ;  /* 0x000000c906004986 */ /* 0x0007e2000c101910 */
[----:B------:R-:W-:Y:S01]  /*26cf0*/  ULDC UR4, c[0x0][0x248] ;  /* 0x0000920000047ab9 */ /* 0x000fe20000000800 */
[C---:B------:R-:W-:Y:S01]  /*26d00*/  ISETP.LT.AND P4, PT, R10.reuse, UR10, !P2 ;  /* 0x0000000a0a007c0c */ /* 0x040fe2000d781270 */
[----:B--2---:R-:W-:Y:S01]  /*26d10*/  IMAD.WIDE R14, R17, 0x4, R232 ;  /* 0x00000004110e7825 */ /* 0x004fe200078e02e8 */
[----:B------:R2:W-:Y:S01]  /*26d20*/  @P5 STG.E desc[UR16][R12.64], R138 ;  /* 0x0000008a0c005986 */ /* 0x0005e2000c101910 */
[----:B------:R-:W-:Y:S01]  /*26d30*/  ISETP.LT.AND P2, PT, R11, UR12, !P2 ;  /* 0x0000000c0b007c0c */ /* 0x000fe2000d741270 */
[----:B------:R-:W-:Y:S01]  /*26d40*/  ULDC UR10, c[0x0][0x228] ;  /* 0x00008a00000a7ab9 */ /* 0x000fe20000000800 */
[----:B------:R-:W-:Y:S01]  /*26d50*/  ISETP.LT.AND P5, PT, R10, UR14, !P0 ;  /* 0x0000000e0a007c0c */ /* 0x000fe2000c7a1270 */
[----:B------:R4:W-:Y:S01]  /*26d60*/  @P6 STG.E desc[UR16][R14.64], R210 ;  /* 0x000000d20e006986 */ /* 0x0009e2000c101910 */
[----:B---3--:R-:W-:Y:S01]  /*26d70*/  VIADD R7, R17, UR4 ;  /* 0x0000000411077c36 */ /* 0x008fe20008000000 */
[----:B------:R-:W-:Y:S01]  /*26d80*/  ISETP.LT.AND P6, PT, R11, UR18, !P0 ;  /* 0x000000120b007c0c */ /* 0x000fe2000c7c1270 */
[----:B------:R-:W-:Y:S01]  /*26d90*/  VIADD R0, R9, 0xf0 ;  /* 0x000000f009007836 */ /* 0x000fe20000000000 */
        /* <DEDUP_REMOVED lines=8> */
[----:B------:R3:W-:Y:S03]  /*26e20*/  @P4 STG.E desc[UR16][R4.64], R206 ;  /* 0x000000ce04004986 */ /* 0x0007e6000c101910 */
[----:B--2---:R-:W-:Y:S01]  /*26e30*/  IMAD.WIDE R12, R17, 0x4, R2 ;  /* 0x00000004110c7825 */ /* 0x004fe200078e0202 */
[----:B------:R2:W-:Y:S03]  /*26e40*/  @P2 STG.E desc[UR16][R6.64], R202 ;  /* 0x000000ca06002986 */ /* 0x0005e6000c101910 */
[----:B------:R-:W-:Y:S01]  /*26e50*/  VIADD R0, R9, 0xf1 ;  /* 0x000000f109007836 */ /* 0x000fe20000000000 */
[----:B------:R-:W-:Y:S01]  /*26e60*/  @P5 STG.E desc[UR16][R12.64], R139 ;  /* 0x0000008b0c005986 */ /* 0x000fe2000c101910 */
[----:B----4-:R-:W-:Y:S01]  /*26e70*/  IMAD.WIDE R14, R17, 0x4, R232 ;  /* 0x00000004110e7825 */ /* 0x010fe200078e02e8 */
[----:B------:R-:W-:Y:S01]  /*26e80*/  ISETP.LT.AND P5, PT, R10, UR6, !P3 ;  /* 0x000000060a007c0c */ /* 0x000fe2000dfa1270 */
[----:B------:R-:W-:Y:S01]  /*26e90*/  ULDC UR6, c[0x0][0x22c] ;  /* 0x00008b0000067ab9 */ /* 0x000fe20000000800 */
[----:B------:R-:W-:Y:S01]  /*26ea0*/  ISETP.GE.AND P4, PT, R0, UR4, PT ;  /* 0x0000000400007c0c */ /* 0x000fe2000bf86270 */
[----:B------:R-:W-:Y:S01]  /*26eb0*/  ULDC UR4, c[0x0][0x248] ;  /* 0x0000920000047ab9 */ /* 0x000fe20000000800 */
[----:B------:R-:W-:Y:S01]  /*26ec0*/  ISETP.LT.AND P3, PT, R11, UR8, !P3 ;  /* 0x000000080b007c0c */ /* 0x000fe2000df61270 */
[----:B------:R4:W-:Y:S01]  /*26ed0*/  @P6 STG.E desc[UR16][R14.64], R211 ;  /* 0x000000d30e006986 */ /* 0x0009e2000c101910 */
[----:B------:R-:W-:Y:S01]  /*26ee0*/  VIADD R17, R17, UR4 ;  /* 0x0000000411117c36 */ /* 0x000fe20008000000 */
[----:B------:R-:W-:Y:S01]  /*26ef0*/  ISETP.LT.AND P6, PT, R10, UR10, !P0 ;  /* 0x0000000a0a007c0c */ /* 0x000fe2000c7c1270 */
[----:B------:R-:W-:Y:S01]  /*26f00*/  VIADD R0, R9, 0xf2 ;  /* 0x000000f209007836 */ /* 0x000fe20000000000 */
[----:B------:R-:W-:Y:S01]  /*26f10*/  ULDC UR4, c[0x0][0x248] ;  /* 0x0000920000047ab9 */ /* 0x000fe20000000800 */
[C---:B---3--:R-:W-:Y:S01]  /*26f20*/  IMAD.WIDE R4, R17.reuse, 0x4, R2 ;  /* 0x0000000411047825 */ /* 0x048fe200078e0202 */
[----:B------:R-:W-:Y:S01]  /*26f30*/  ULDC UR8, c[0x0][0x228] ;  /* 0x00008a0000087ab9 */ /* 0x000fe20000000800 */
[----:B------:R-:W-:Y:S01]  /*26f40*/  ULDC UR10, c[0x0][0x228] ;  /* 0x00008a00000a7ab9 */ /* 0x000fe20000000800 */
[----:B------:R-:W-:Y:S01]  /*26f50*/  ISETP.GE.AND P2, PT, R0, UR6, PT ;  /* 0x0000000600007c0c */ /* 0x000fe2000bf46270 */
[----:B--2---:R-:W-:Y:S01]  /*26f60*/  IMAD.WIDE R6, R17, 0x4, R232 ;  /* 0x0000000411067825 */ /* 0x004fe200078e02e8 */
[----:B------:R-:W-:-:S03]  /*26f70*/  ULDC UR6, c[0x0][0x228] ;  /* 0x00008a0000067ab9 */ /* 0x000fc60000000800 */
[----:B----4-:R-:W-:Y:S01]  /*26f80*/  VIADD R15, R17, UR4 ;  /* 0x00000004110f7c36 */ /* 0x010fe20008000000 */
[----:B------:R2:W-:Y:S01]  /*26f90*/  @P5 STG.E desc[UR16][R4.64], R207 ;  /* 0x000000cf04005986 */ /* 0x0005e2000c101910 */
[----:B------:R-:W-:Y:S01]  /*26fa0*/  VIADD R0, R9, 0xf3 ;  /* 0x000000f309007836 */ /* 0x000fe20000000000 */
[----:B------:R-:W-:Y:S01]  /*26fb0*/  ULDC UR4, c[0x0][0x22c] ;  /* 0x00008b0000047ab9 */ /* 0x000fe20000000800 */
[----:B------:R-:W-:Y:S01]  /*26fc0*/  IMAD.WIDE R12, R15, 0x4, R2 ;  /* 0x000000040f0c7825 */ /* 0x000fe200078e0202 */
[----:B------:R3:W-:Y:S01]  /*26fd0*/  @P3 STG.E desc[UR16][R6.64], R203 ;  /* 0x000000cb06003986 */ /* 0x0007e2000c101910 */
[C---:B------:R-:W-:Y:S01]  /*26fe0*/  ISETP.LT.AND P0, PT, R11.reuse, UR6, !P0 ;  /* 0x000000060b007c0c */ /* 0x040fe2000c701270 */
[----:B------:R-:W-:Y:S01]  /*26ff0*/  ULDC UR6, c[0x0][0x228] ;  /* 0x00008a0000067ab9 */ /* 0x000fe20000000800 */
[----:B------:R-:W-:Y:S02]  /*27000*/  ISETP.LT.AND P3, PT, R10, UR8, !P4 ;  /* 0x000000080a007c0c */ /* 0x000fe4000e761270 */
[----:B------:R-:W-:Y:S01]  /*27010*/  ISETP.GE.AND P5, PT, R0, UR4, PT ;  /* 0x0000000400007c0c */ /* 0x000fe2000bfa6270 */
[----:B------:R-:W-:Y:S01]  /*27020*/  ULDC UR4, c[0x0][0x248] ;  /* 0x0000920000047ab9 */ /* 0x000fe20000000800 */
[----:B------:R-:W-:Y:S01]  /*27030*/  ISETP.LT.AND P4, PT, R11, UR10, !P4 ;  /* 0x0000000a0b007c0c */ /* 0x000fe2000e781270 */
[----:B------:R4:W-:Y:S01]  /*27040*/  @P6 STG.E desc[UR16][R12.64], R140 ;  /* 0x0000008c0c006986 */ /* 0x0009e2000c101910 */
[C---:B------:R-:W-:Y:S01]  /*27050*/  VIADD R17, R15.reuse, UR4 ;  /* 0x000000040f117c36 */ /* 0x040fe20008000000 */
[----:B------:R-:W-:Y:S01]  /*27060*/  ISETP.LT.AND P6, PT, R10, UR12, !P2 ;  /* 0x0000000c0a007c0c */ /* 0x000fe2000d7c1270 */
[----:B------:R-:W-:Y:S01]  /*27070*/  ULDC UR4, c[0x0][0x248] ;  /* 0x0000920000047ab9 */ /* 0x000fe20000000800 */
[----:B--2---:R-:W-:Y:S01]  /*27080*/  IMAD.WIDE R4, R15, 0x4, R232 ;  /* 0x000000040f047825 */ /* 0x004fe200078e02e8 */
[----:B------:R-:W-:Y:S01]  /*27090*/  ULDC UR8, c[0x0][0x228] ;  /* 0x00008a0000087ab9 */ /* 0x000fe20000000800 */
[----:B------:R-:W-:Y:S01]  /*270a0*/  ULDC UR10, c[0x0][0x228] ;  /* 0x00008a00000a7ab9 */ /* 0x000fe20000000800 */
[----:B------:R-:W-:Y:S01]  /*270b0*/  ULDC UR12, c[0x0][0x228] ;  /* 0x00008a00000c7ab9 */ /* 0x000fe20000000800 */
[C---:B------:R-:W-:Y:S01]  /*270c0*/  VIADD R19, R17.reuse, UR4 ;  /* 0x0000000411137c36 */ /* 0x040fe20008000000 */
[----:B------:R-:W-:Y:S01]  /*270d0*/  ULDC UR4, c[0x0][0x22c] ;  /* 0x00008b0000047ab9 */ /* 0x000fe20000000800 */
[----:B---3--:R-:W-:Y:S01]  /*270e0*/  IMAD.WIDE R6, R17, 0x4, R2 ;  /* 0x0000000411067825 */ /* 0x008fe200078e0202 */
[----:B------:R2:W-:Y:S03]  /*270f0*/  @P0 STG.E desc[UR16][R4.64], R212 ;  /* 0x000000d404000986 */ /* 0x0005e6000c101910 */
[----:B------:R-:W-:-:S02]  /*27100*/  VIADD R0, R9, 0xf4 ;  /* 0x000000f409007836 */ /* 0x000fc40000000000 */
[----:B----4-:R-:W-:Y:S01]  /*27110*/  IMAD.WIDE R12, R17, 0x4, R232 ;  /* 0x00000004110c7825 */ /* 0x010fe200078e02e8 */
[----:B------:R-:W-:Y:S01]  /*27120*/  ISETP.LT.AND P2, PT, R11, UR6, !P2 ;  /* 0x000000060b007c0c */ /* 0x000fe2000d741270 */
[----:B------:R-:W-:Y:S02]  /*27130*/  @P3 STG.E desc[UR16][R6.64], R216 ;  /* 0x000000d806003986 */ /* 0x000fe4000c101910 */
[----:B------:R-:W-:Y:S01]  /*27140*/  IMAD.WIDE R14, R19, 0x4, R2 ;  /* 0x00000004130e7825 */ /* 0x000fe200078e0202 */
[----:B------:R-:W-:Y:S01]  /*27150*/  ISETP.GE.AND P0, PT, R0, UR4, PT ;  /* 0x0000000400007c0c */ /* 0x000fe2000bf06270 */
[----:B------:R3:W-:Y:S01]  /*27160*/  @P4 STG.E desc[UR16][R12.64], R220 ;  /* 0x000000dc0c004986 */ /* 0x0007e2000c101910 */
[C---:B------:R-:W-:Y:S01]  /*27170*/  ISETP.LT.AND P4, PT, R10.reuse, UR8, !P5 ;  /* 0x000000080a007c0c */ /* 0x040fe2000ef81270 */
[----:B------:R-:W-:Y:S01]  /*27180*/  VIADD R0, R9, 0xf6 ;  /* 0x000000f609007836 */ /* 0x000fe20000000000 */
[----:B------:R-:W-:Y:S01]  /*27190*/  ULDC UR4, c[0x0][0x248] ;  /* 0x0000920000047ab9 */ /* 0x000fe20000000800 */
[----:B------:R-:W-:Y:S01]  /*271a0*/  ISETP.LT.AND P5, PT, R11, UR10, !P5 ;  /* 0x0000000a0b007c0c */ /* 0x000fe2000efa1270 */
[----:B------:R4:W-:Y:S01]  /*271b0*/  @P6 STG.E desc[UR16][R14.64], R141 ;  /* 0x0000008d0e006986 */ /* 0x0009e2000c101910 */
[----:B------:R-:W-:Y:S01]  /*271c0*/  ISETP.LT.AND P6, PT, R10, UR12, !P0 ;  /* 0x0000000c0a007c0c */ /* 0x000fe2000c7c1270 */
[C---:B--2---:R-:W-:Y:S01]  /*271d0*/  IMAD.WIDE R4, R19.reuse, 0x4, R232 ;  /* 0x0000000413047825 */ /* 0x044fe200078e02e8 */
[----:B------:R-:W-:Y:S01]  /*271e0*/  ISETP.GE.AND P3, PT, R0, UR25, PT ;  /* 0x0000001900007c0c */ /* 0x000fe2000bf66270 */
[----:B------:R-:W-:Y:S01]  /*271f0*/  ULDC UR6, c[0x0][0x228] ;  /* 0x00008a0000067ab9 */ /* 0x000fe20000000800 */
[----:B------:R-:W-:Y:S01]  /*27200*/  ULDC UR8, c[0x0][0x228] ;  /* 0x00008a0000087ab9 */ /* 0x000fe20000000800 */
[----:B---3--:R-:W-:Y:S01]  /*27210*/  VIADD R13, R19, UR4 ;  /* 0x00000004130d7c36 */ /* 0x008fe20008000000 */
[----:B------:R-:W-:Y:S01]  /*27220*/  ULDC UR4, c[0x0][0x248] ;  /* 0x0000920000047ab9 */ /* 0x000fe20000000800 */
[----:B------:R-:W-:Y:S01]  /*27230*/  VIADD R0, R9, 0xf5 ;  /* 0x000000f509007836 */ /* 0x000fe20000000000 */
[----:B------:R-:W-:Y:S01]  /*27240*/  ULDC UR10, c[0x0][0x228] ;  /* 0x00008a00000a7ab9 */ /* 0x000fe20000000800 */
[C---:B------:R-:W-:Y:S01]  /*27250*/  VIADD R17, R13.reuse, UR4 ;  /* 0x000000040d117c36 */ /* 0x040fe20008000000 */
[----:B------:R2:W-:Y:S01]  /*27260*/  @P2 STG.E desc[UR16][R4.64], R213 ;  /* 0x000000d504002986 */ /* 0x0005e2000c101910 */
[----:B------:R-:W-:Y:S01]  /*27270*/  IMAD.WIDE R6, R13, 0x4, R2 ;  /* 0x000000040d067825 */ /* 0x000fe200078e0202 */
[----:B------:R-:W-:Y:S01]  /*27280*/  ISETP.GE.AND P2, PT, R0, UR23, PT ;  /* 0x0000001700007c0c */ /* 0x000fe2000bf46270 */
[----:B------:R-:W-:Y:S01]  /*27290*/  ULDC UR12, c[0x0][0x228] ;  /* 0x00008a00000c7ab9 */ /* 0x000fe20000000800 */
[----:B------:R-:W-:Y:S01]  /*272a0*/  ISETP.LT.AND P0, PT, R11, UR6, !P0 ;  /* 0x000000060b007c0c */ /* 0x000fe2000c701270 */
[----:B------:R-:W-:Y:S01]  /*272b0*/  IMAD.WIDE R12, R13, 0x4, R232 ;  /* 0x000000040d0c7825 */ /* 0x000fe200078e02e8 */
[----:B------:R-:W-:Y:S01]  /*272c0*/  @P4 STG.E desc[UR16][R6.64], R217 ;  /* 0x000000d906004986 */ /* 0x000fe2000c101910 */
[----:B------:R-:W-:-:S02]  /*272d0*/  ULDC UR4, c[0x0][0x248] ;  /* 0x0000920000047ab9 */ /* 0x000fc40000000800 */
[----:B----4-:R-:W-:Y:S01]  /*272e0*/  IMAD.WIDE R14, R17, 0x4, R2 ;  /* 0x00000004110e7825 */ /* 0x010fe200078e0202 */
[----:B------:R3:W-:Y:S01]  /*272f0*/  @P5 STG.E desc[UR16][R12.64], R221 ;  /* 0x000000dd0c005986 */ /* 0x0007e2000c101910 */
[C---:B------:R-:W-:Y:S01]  /*27300*/  ISETP.LT.AND P5, PT, R10.reuse, UR8, !P2 ;  /* 0x000000080a007c0c */ /* 0x040fe2000d7a1270 */
[----:B------:R-:W-:Y:S01]  /*27310*/  ULDC UR6, c[0x0][0x228] ;  /* 0x00008a0000067ab9 */ /* 0x000fe20000000800 */
[----:B------:R-:W-:Y:S01]  /*27320*/  VIADD R0, R9, 0xf8 ;  /* 0x000000f809007836 */ /* 0x000fe20000000000 */
[----:B------:R4:W-:Y:S01]  /*27330*/  @P6 STG.E desc[UR16][R14.64], R142 ;  /* 0x0000008e0e006986 */ /* 0x0009e2000c101910 */
[----:B------:R-:W-:Y:S01]  /*27340*/  ISETP.LT.AND P4, PT, R11, UR10, !P2 ;  /* 0x0000000a0b007c0c */ /* 0x000fe2000d781270 */
[C---:B--2---:R-:W-:Y:S01]  /*27350*/  IMAD.WIDE R4, R17.reuse, 0x4, R232 ;  /* 0x0000000411047825 */ /* 0x044fe200078e02e8 */
[----:B------:R-:W-:Y:S01]  /*27360*/  ISETP.LT.AND P6, PT, R10, UR12, !P3 ;  /* 0x0000000c0a007c0c */ /* 0x000fe2000dfc1270 */
[----:B------:R-:W-:Y:S01]  /*27370*/  ULDC UR8, c[0x0][0x228] ;  /* 0x00008a0000087ab9 */ /* 0x000fe20000000800 */
[----:B------:R-:W-:Y:S01]  /*27380*/  ISETP.GE.AND P2, PT, R0, UR21, PT ;  /* 0x0000001500007c0c */ /* 0x000fe2000bf46270 */
[----:B---3--:R-:W-:Y:S01]  /*27390*/  VIADD R13, R17, UR4 ;  /* 0x00000004110d7c36 */ /* 0x008fe20008000000 */
[----:B------:R-:W-:Y:S01]  /*273a0*/  ULDC UR4, c[0x0][0x248] ;  /* 0x0000920000047ab9 */ /* 0x000fe20000000800 */
[----:B------:R-:W-:Y:S01]  /*273b0*/  VIADD R0, R9, 0xf7 ;  /* 0x000000f709007836 */ /* 0x000fe20000000000 */
[----:B------:R2:W-:Y:S01]  /*273c0*/  @P0 STG.E desc[UR16][R4.64], R214 ;  /* 0x000000d604000986 */ /* 0x0005e2000c101910 */
        /* <DEDUP_REMOVED lines=31> */
[----:B------:R3:W-:Y:S03]  /*275c0*/  @P5 STG.E desc[UR16][R6.64], R219 ;  /* 0x000000db06005986 */ /* 0x0007e6000c101910 */
[----:B----4-:R-:W-:Y:S01]  /*275d0*/  IMAD.WIDE R14, R17, 0x4, R2 ;  /* 0x00000004110e7825 */ /* 0x010fe200078e0202 */
[----:B------:R4:W-:Y:S01]  /*275e0*/  @P4 STG.E desc[UR16][R12.64], R223 ;  /* 0x000000df0c004986 */ /* 0x0009e2000c101910 */
[----:B------:R-:W-:-:S02]  /*275f0*/  ISETP.LT.AND P5, PT, R10, UR8, !P3 ;  /* 0x000000080a007c0c */ /* 0x000fc4000dfa1270 */
[----:B------:R-:W-:Y:S01]  /*27600*/  VIADD R0, R9, 0xfc ;  /* 0x000000fc09007836 */ /* 0x000fe20000000000 */
[----:B------:R1:W-:Y:S01]  /*27610*/  @P6 STG.E desc[UR16][R14.64], R144 ;  /* 0x000000900e006986 */ /* 0x0003e2000c101910 */
[----:B------:R-:W-:Y:S01]  /*27620*/  ISETP.LT.AND P4, PT, R11, UR10, !P3 ;  /* 0x0000000a0b007c0c */ /* 0x000fe2000df81270 */
[C---:B------:R-:W-:Y:S01]  /*27630*/  VIADD R19, R17.reuse, UR4 ;  /* 0x0000000411137c36 */ /* 0x040fe20008000000 */
[----:B------:R-:W-:Y:S01]  /*27640*/  ISETP.LT.AND P6, PT, R10, UR10, !P0 ;  /* 0x0000000a0a007c0c */ /* 0x000fe2000c7c1270 */
[----:B------:R-:W-:Y:S01]  /*27650*/  ULDC UR4, c[0x0][0x248] ;  /* 0x0000920000047ab9 */ /* 0x000fe20000000800 */
[----:B------:R-:W-:Y:S01]  /*27660*/  ISETP.GE.AND P3, PT, R0, UR5, PT ;  /* 0x0000000500007c0c */ /* 0x000fe2000bf66270 */
[----:B--2---:R-:W-:-:S04]  /*27670*/  IMAD.WIDE R4, R17, 0x4, R232 ;  /* 0x0000000411047825 */ /* 0x004fc800078e02e8 */
[----:B---3--:R-:W-:-:S04]  /*27680*/  IMAD.WIDE R6, R19, 0x4, R2 ;  /* 0x0000000413067825 */ /* 0x008fc800078e0202 */
[----:B------:R-:W-:Y:S02]  /*27690*/  VIADD R0, R9, 0xfb ;  /* 0x000000fb09007836 */ /* 0x000fe40000000000 */
[C---:B------:R-:W-:Y:S01]  /*276a0*/  VIADD R21, R19.reuse, UR4 ;  /* 0x0000000413157c36 */ /* 0x040fe20008000000 */
[----:B------:R2:W-:Y:S01]  /*276b0*/  @P2 STG.E desc[UR16][R4.64], R228 ;  /* 0x000000e404002986 */ /* 0x0005e2000c101910 */
[----:B----4-:R-:W-:Y:S01]  /*276c0*/  IMAD.WIDE R12, R19, 0x4, R232 ;  /* 0x00000004130c7825 */ /* 0x010fe200078e02e8 */
[----:B------:R-:W-:Y:S01]  /*276d0*/  ISETP.GE.AND P2, PT, R0, UR11, PT ;  /* 0x0000000b00007c0c */ /* 0x000fe2000bf46270 */
[----:B------:R-:W-:Y:S01]  /*276e0*/  ULDC UR4, c[0x0][0x248] ;  /* 0x0000920000047ab9 */ /* 0x000fe20000000800 */
[----:B------:R-:W-:Y:S01]  /*276f0*/  ISETP.LT.AND P0, PT, R11, UR10, !P0 ;  /* 0x0000000a0b007c0c */ /* 0x000fe2000c701270 */
[----:B-1----:R-:W-:Y:S01]  /*27700*/  IMAD.WIDE R14, R21, 0x4, R2 ;  /* 0x00000004150e7825 */ /* 0x002fe200078e0202 */
[----:B------:R1:W-:Y:S01]  /*27710*/  @P5 STG.E desc[UR16][R6.64], R148 ;  /* 0x0000009406005986 */ /* 0x0003e2000c101910 */
[----:B------:R-:W-:Y:S01]  /*27720*/  ISETP.LT.AND P5, PT, R10, UR10, !P2 ;  /* 0x0000000a0a007c0c */ /* 0x000fe2000d7a1270 */
[----:B------:R-:W-:-:S02]  /*27730*/  ULDC UR5, c[0x0][0x248] ;  /* 0x0000920000057ab9 */ /* 0x000fc40000000800 */
[----:B------:R3:W-:Y:S01]  /*27740*/  @P4 STG.E desc[UR16][R12.64], R248 ;  /* 0x000000f80c004986 */ /* 0x0007e2000c101910 */
[----:B------:R-:W-:Y:S01]  /*27750*/  ISETP.LT.AND P4, PT, R11, UR10, !P2 ;  /* 0x0000000a0b007c0c */ /* 0x000fe2000d781270 */
[----:B------:R-:W-:Y:S02]  /*27760*/  VIADD R0, R9, 0xfd ;  /* 0x000000fd09007836 */ /* 0x000fe40000000000 */
[----:B------:R4:W-:Y:S01]  /*27770*/  @P6 STG.E desc[UR16][R14.64], R145 ;  /* 0x000000910e006986 */ /* 0x0009e2000c101910 */
[----:B------:R-:W-:Y:S01]  /*27780*/  VIADD R17, R21, UR4 ;  /* 0x0000000415117c36 */ /* 0x000fe20008000000 */
[----:B------:R-:W-:Y:S01]  /*27790*/  ISETP.LT.AND P6, PT, R10, UR10, !P3 ;  /* 0x0000000a0a007c0c */ /* 0x000fe2000dfc1270 */
[----:B------:R-:W-:Y:S01]  /*277a0*/  ULDC UR4, c[0x0][0x248] ;  /* 0x0000920000047ab9 */ /* 0x000fe20000000800 */
[----:B------:R-:W-:Y:S01]  /*277b0*/  ISETP.GE.AND P2, PT, R0, UR9, PT ;  /* 0x0000000900007c0c */ /* 0x000fe2000bf46270 */
[----:B------:R-:W-:Y:S02]  /*277c0*/  VIADD R19, R17, UR4 ;  /* 0x0000000411137c36 */ /* 0x000fe40008000000 */
[----:B--2---:R-:W-:-:S04]  /*277d0*/  IMAD.WIDE R4, R21, 0x4, R232 ;  /* 0x0000000415047825 */ /* 0x004fc800078e02e8 */
[----:B-1----:R-:W-:-:S04]  /*277e0*/  IMAD.WIDE R6, R17, 0x4, R2 ;  /* 0x0000000411067825 */ /* 0x002fc800078e0202 */
[----:B------:R-:W-:Y:S01]  /*277f0*/  VIADD R0, R9, 0xff ;  /* 0x000000ff09007836 */ /* 0x000fe20000000000 */
[----:B------:R-:W-:Y:S01]  /*27800*/  ISETP.LT.AND P3, PT, R11, UR10, !P3 ;  /* 0x0000000a0b007c0c */ /* 0x000fe2000df61270 */
[----:B------:R-:W-:Y:S01]  /*27810*/  IMAD.WIDE R8, R17, 0x4, R232 ;  /* 0x0000000411087825 */ /* 0x000fe200078e02e8 */
[----:B------:R1:W-:Y:S01]  /*27820*/  @P0 STG.E desc[UR16][R4.64], R229 ;  /* 0x000000e504000986 */ /* 0x0003e2000c101910 */
[----:B------:R-:W-:Y:S02]  /*27830*/  ULDC UR4, c[0x0][0x248] ;  /* 0x0000920000047ab9 */ /* 0x000fe40000000800 */
[----:B---3--:R-:W-:Y:S01]  /*27840*/  IMAD.WIDE R12, R19, 0x4, R2 ;  /* 0x00000004130c7825 */ /* 0x008fe200078e0202 */
[----:B------:R2:W-:Y:S04]  /*27850*/  @P5 STG.E desc[UR16][R6.64], R149 ;  /* 0x0000009506005986 */ /* 0x0005e8000c101910 */
[----:B------:R3:W-:Y:S01]  /*27860*/  @P4 STG.E desc[UR16][R8.64], R249 ;  /* 0x000000f908004986 */ /* 0x0007e2000c101910 */
[----:B------:R-:W-:-:S03]  /*27870*/  ISETP.LT.AND P5, PT, R10, UR10, !P1 ;  /* 0x0000000a0a007c0c */ /* 0x000fc6000cfa1270 */
[----:B------:R3:W-:Y:S01]  /*27880*/  @P6 STG.E desc[UR16][R12.64], R146 ;  /* 0x000000920c006986 */ /* 0x0007e2000c101910 */
[----:B------:R-:W-:Y:S01]  /*27890*/  ISETP.LT.AND P6, PT, R10, UR10, !P2 ;  /* 0x0000000a0a007c0c */ /* 0x000fe2000d7c1270 */
[----:B----4-:R-:W-:Y:S01]  /*278a0*/  VIADD R15, R19, UR4 ;  /* 0x00000004130f7c36 */ /* 0x010fe20008000000 */
[----:B------:R-:W-:Y:S01]  /*278b0*/  ISETP.LT.AND P2, PT, R11, UR10, !P2 ;  /* 0x0000000a0b007c0c */ /* 0x000fe2000d741270 */
[----:B-1----:R-:W-:Y:S01]  /*278c0*/  IMAD.WIDE R4, R19, 0x4, R232 ;  /* 0x0000000413047825 */ /* 0x002fe200078e02e8 */
[----:B------:R-:W-:Y:S01]  /*278d0*/  ISETP.LT.AND P1, PT, R11, UR10, !P1 ;  /* 0x0000000a0b007c0c */ /* 0x000fe2000cf21270 */
[----:B------:R-:W-:Y:S01]  /*278e0*/  ULDC UR4, c[0x0][0x248] ;  /* 0x0000920000047ab9 */ /* 0x000fe20000000800 */
[----:B------:R-:W-:Y:S01]  /*278f0*/  ISETP.GE.AND P0, PT, R0, UR7, PT ;  /* 0x0000000700007c0c */ /* 0x000fe2000bf06270 */
[C---:B------:R-:W-:Y:S02]  /*27900*/  VIADD R17, R15.reuse, UR5 ;  /* 0x000000050f117c36 */ /* 0x040fe40008000000 */
[----:B--2---:R-:W-:Y:S01]  /*27910*/  IMAD.WIDE R6, R15, 0x4, R2 ;  /* 0x000000040f067825 */ /* 0x004fe200078e0202 */
[----:B------:R-:W-:-:S02]  /*27920*/  ISETP.LT.AND P4, PT, R10, UR10, !P0 ;  /* 0x0000000a0a007c0c */ /* 0x000fc4000c781270 */
[----:B------:R-:W-:Y:S01]  /*27930*/  ISETP.LT.AND P0, PT, R11, UR10, !P0 ;  /* 0x0000000a0b007c0c */ /* 0x000fe2000c701270 */
[----:B---3--:R-:W-:Y:S01]  /*27940*/  IMAD.WIDE R8, R15, 0x4, R232 ;  /* 0x000000040f087825 */ /* 0x008fe200078e02e8 */
[----:B------:R1:W-:Y:S03]  /*27950*/  @P3 STG.E desc[UR16][R4.64], R230 ;  /* 0x000000e604003986 */ /* 0x0003e6000c101910 */
[C---:B------:R-:W-:Y:S01]  /*27960*/  IMAD.WIDE R10, R17.reuse, 0x4, R2 ;  /* 0x00000004110a7825 */ /* 0x040fe200078e0202 */
[----:B------:R1:W-:Y:S03]  /*27970*/  @P6 STG.E desc[UR16][R6.64], R150 ;  /* 0x0000009606006986 */ /* 0x0003e6000c101910 */
[C---:B------:R-:W-:Y:S01]  /*27980*/  IMAD.WIDE R12, R17.reuse, 0x4, R232 ;  /* 0x00000004110c7825 */ /* 0x040fe200078e02e8 */
[----:B------:R1:W-:Y:S04]  /*27990*/  @P2 STG.E desc[UR16][R8.64], R250 ;  /* 0x000000fa08002986 */ /* 0x0003e8000c101910 */
[----:B------:R1:W-:Y:S04]  /*279a0*/  @P5 STG.E desc[UR16][R10.64], R147 ;  /* 0x000000930a005986 */ /* 0x0003e8000c101910 */
[----:B------:R1:W-:Y:S01]  /*279b0*/  @P1 STG.E desc[UR16][R12.64], R231 ;  /* 0x000000e70c001986 */ /* 0x0003e2000c101910 */
[----:B------:R-:W-:-:S04]  /*279c0*/  VIADD R19, R17, UR4 ;  /* 0x0000000411137c36 */ /* 0x000fc80008000000 */
[----:B------:R-:W-:-:S04]  /*279d0*/  IMAD.WIDE R2, R19, 0x4, R2 ;  /* 0x0000000413027825 */ /* 0x000fc800078e0202 */
[----:B------:R-:W-:Y:S01]  /*279e0*/  IMAD.WIDE R232, R19, 0x4, R232 ;  /* 0x0000000413e87825 */ /* 0x000fe200078e02e8 */
[----:B------:R1:W-:Y:S01]  /*279f0*/  @P4 STG.E desc[UR16][R2.64], R151 ;  /* 0x0000009702004986 */ /* 0x0003e2000c101910 */
[----:B------:R-:W-:Y:S05]  /*27a00*/  @!P0 EXIT ;  /* 0x000000000000894d */ /* 0x000fea0003800000 */
[----:B------:R-:W-:Y:S01]  /*27a10*/  STG.E desc[UR16][R232.64], R251 ;  /* 0x000000fbe8007986 */ /* 0x000fe2000c101910 */
[----:B------:R-:W-:Y:S05]  /*27a20*/  EXIT ;  /* 0x000000000000794d */ /* 0x000fea0003800000 */
.L_x_2:
[----:B------:R-:W-:-:S00]  /*27a30*/  BRA `(.L_x_2) ;  /* 0xfffffffc00fc7947 */ /* 0x000fc0000383ffff */
[----:B------:R-:W-:-:S00]  /*27a40*/  NOP ;  /* 0x0000000000007918 */ /* 0x000fc00000000000 */
        /* <DEDUP_REMOVED lines=11> */
.L_x_3:


//--------------------- .nv.shared.matmul_kernel  --------------------------
	.section	.nv.shared.matmul_kernel,"aw",@nobits
	.sectionflags	@""
	.align	16
	.zero		1024


//--------------------- .nv.shared.reserved.0     --------------------------
	.section	.nv.shared.reserved.0,"aw",@nobits
	.weak		__nv_reservedSMEM_offset_0_alias
	.size		__nv_reservedSMEM_offset_0_alias, 0, 0
	.other		__nv_reservedSMEM_offset_0_alias,@"STO_CUDA_RESERVED_SHARED STV_DEFAULT"
__nv_reservedSMEM_offset_0_alias:
	.zero		0


//--------------------- .nv.constant0.matmul_kernel --------------------------
	.section	.nv.constant0.matmul_kernel,"a",@progbits
	.sectionflags	@""
	.align	4
.nv.constant0.matmul_kernel:
	.zero		608


//--------------------- SYMBOLS --------------------------

	.type		.nv.reservedSmem.offset0,@object
	.size		.nv.reservedSmem.offset0,0x4
